	.target	sm_80

	.elftype	@"ET_EXEC"


//--------------------- .note.nv.tkinfo           --------------------------
	.section	.note.nv.tkinfo,"",@"SHT_NOTE"
	.sectionflags	@"SHF_NOTE_NV_TKINFO"
	.tkinfo
        /*0018*/ 	.word	0x00000002
        /*0030*/ 	.string	""
        /*0030*/ 	.string	"ptxas"
        /*0030*/ 	.string	"Cuda compilation tools, release 13.0, V13.0.88"
        /*0030*/ 	.string	"Build cuda_13.0.r13.0/compiler.36424714_0"
        /*0030*/ 	.string	"-v  -suppress-debug-info  -lineinfo  -arch sm_80 "



//--------------------- .note.nv.cuinfo           --------------------------
	.section	.note.nv.cuinfo,"",@"SHT_NOTE"
	.sectionflags	@"SHF_NOTE_NV_CUINFO"
        /*0018*/ 	.short	0x0002
        /*001a*/ 	.short	0x0050
        /*001c*/ 	.short	0x0082
	.zero		2


//--------------------- .nv.info                  --------------------------
	.section	.nv.info,"",@"SHT_CUDA_INFO"
	.align	4


	//----- nvinfo : EIATTR_REGCOUNT
	.align		4
        /*0000*/ 	.byte	0x04, 0x2f
        /*0002*/ 	.short	(.L_1 - .L_0)
	.align		4
.L_0:
        /*0004*/ 	.word	index@(matmul_kernel)
        /*0008*/ 	.word	0x000000ff


	//----- nvinfo : EIATTR_FRAME_SIZE
	.align		4
.L_1:
        /*000c*/ 	.byte	0x04, 0x11
        /*000e*/ 	.short	(.L_3 - .L_2)
	.align		4
.L_2:
        /*0010*/ 	.word	index@(matmul_kernel)
        /*0014*/ 	.word	0x000008b8


	//----- nvinfo : EIATTR_MIN_STACK_SIZE
	.align		4
.L_3:
        /*0018*/ 	.byte	0x04, 0x12
        /*001a*/ 	.short	(.L_5 - .L_4)
	.align		4
.L_4:
        /*001c*/ 	.word	index@(matmul_kernel)
        /*0020*/ 	.word	0x000008b8
.L_5:


//--------------------- .nv.info.matmul_kernel    --------------------------
	.section	.nv.info.matmul_kernel,"",@"SHT_CUDA_INFO"
	.sectionflags	@""
	.align	4


	//----- nvinfo : EIATTR_CUDA_API_VERSION
	.align		4
        /*0000*/ 	.byte	0x04, 0x37
        /*0002*/ 	.short	(.L_7 - .L_6)
.L_6:
        /*0004*/ 	.word	0x00000082


	//----- nvinfo : EIATTR_SW2861232_WAR
	.align		4
.L_7:
        /*0008*/ 	.byte	0x01, 0x35
	.zero		2


	//----- nvinfo : EIATTR_PARAM_CBANK
	.align		4
        /*000c*/ 	.byte	0x04, 0x0a
        /*000e*/ 	.short	(.L_9 - .L_8)
	.align		4
.L_8:
        /*0010*/ 	.word	index@(.nv.constant0.matmul_kernel)
        /*0014*/ 	.short	0x0160
        /*0016*/ 	.short	0x0050


	//----- nvinfo : EIATTR_CBANK_PARAM_SIZE
	.align		4
.L_9:
        /*0018*/ 	.byte	0x03, 0x19
        /*001a*/ 	.short	0x0050


	//----- nvinfo : EIATTR_KPARAM_INFO
	.align		4
        /*001c*/ 	.byte	0x04, 0x17
        /*001e*/ 	.short	(.L_11 - .L_10)
.L_10:
        /*0020*/ 	.word	0x00000000
        /*0024*/ 	.short	0x000d
        /*0026*/ 	.short	0x0048
        /*0028*/ 	.byte	0x00, 0xf4, 0x21, 0x00


	//----- nvinfo : EIATTR_KPARAM_INFO
	.align		4
.L_11:
        /*002c*/ 	.byte	0x04, 0x17
        /*002e*/ 	.short	(.L_13 - .L_12)
.L_12:
        /*0030*/ 	.word	0x00000000
        /*0034*/ 	.short	0x000c
        /*0036*/ 	.short	0x0040
        /*0038*/ 	.byte	0x00, 0xf4, 0x21, 0x00


	//----- nvinfo : EIATTR_KPARAM_INFO
	.align		4
.L_13:
        /*003c*/ 	.byte	0x04, 0x17
        /*003e*/ 	.short	(.L_15 - .L_14)
.L_14:
        /*0040*/ 	.word	0x00000000
        /*0044*/ 	.short	0x000b
        /*0046*/ 	.short	0x0038
        /*0048*/ 	.byte	0x00, 0xf0, 0x11, 0x00


	//----- nvinfo : EIATTR_KPARAM_INFO
	.align		4
.L_15:
        /*004c*/ 	.byte	0x04, 0x17
        /*004e*/ 	.short	(.L_17 - .L_16)
.L_16:
        /*0050*/ 	.word	0x00000000
        /*0054*/ 	.short	0x000a
        /*0056*/ 	.short	0x0034
        /*0058*/ 	.byte	0x00, 0xf0, 0x11, 0x00


	//----- nvinfo : EIATTR_KPARAM_INFO
	.align		4
.L_17:
        /*005c*/ 	.byte	0x04, 0x17
        /*005e*/ 	.short	(.L_19 - .L_18)
.L_18:
        /*0060*/ 	.word	0x00000000
        /*0064*/ 	.short	0x0009
        /*0066*/ 	.short	0x0030
        /*0068*/ 	.byte	0x00, 0xf0, 0x11, 0x00


	//----- nvinfo : EIATTR_KPARAM_INFO
	.align		4
.L_19:
        /*006c*/ 	.byte	0x04, 0x17
        /*006e*/ 	.short	(.L_21 - .L_20)
.L_20:
        /*0070*/ 	.word	0x00000000
        /*0074*/ 	.short	0x0008
        /*0076*/ 	.short	0x002c
        /*0078*/ 	.byte	0x00, 0xf0, 0x11, 0x00


	//----- nvinfo : EIATTR_KPARAM_INFO
	.align		4
.L_21:
        /*007c*/ 	.byte	0x04, 0x17
        /*007e*/ 	.short	(.L_23 - .L_22)
.L_22:
        /*0080*/ 	.word	0x00000000
        /*0084*/ 	.short	0x0007
        /*0086*/ 	.short	0x0028
        /*0088*/ 	.byte	0x00, 0xf0, 0x11, 0x00


	//----- nvinfo : EIATTR_KPARAM_INFO
	.align		4
.L_23:
        /*008c*/ 	.byte	0x04, 0x17
        /*008e*/ 	.short	(.L_25 - .L_24)
.L_24:
        /*0090*/ 	.word	0x00000000
        /*0094*/ 	.short	0x0006
        /*0096*/ 	.short	0x0024
        /*0098*/ 	.byte	0x00, 0xf0, 0x11, 0x00


	//----- nvinfo : EIATTR_KPARAM_INFO
	.align		4
.L_25:
        /*009c*/ 	.byte	0x04, 0x17
        /*009e*/ 	.short	(.L_27 - .L_26)
.L_26:
        /*00a0*/ 	.word	0x00000000
        /*00a4*/ 	.short	0x0005
        /*00a6*/ 	.short	0x0020
        /*00a8*/ 	.byte	0x00, 0xf0, 0x11, 0x00


	//----- nvinfo : EIATTR_KPARAM_INFO
	.align		4
.L_27:
        /*00ac*/ 	.byte	0x04, 0x17
        /*00ae*/ 	.short	(.L_29 - .L_28)
.L_28:
        /*00b0*/ 	.word	0x00000000
        /*00b4*/ 	.short	0x0004
        /*00b6*/ 	.short	0x001c
        /*00b8*/ 	.byte	0x00, 0xf0, 0x11, 0x00


	//----- nvinfo : EIATTR_KPARAM_INFO
	.align		4
.L_29:
        /*00bc*/ 	.byte	0x04, 0x17
        /*00be*/ 	.short	(.L_31 - .L_30)
.L_30:
        /*00c0*/ 	.word	0x00000000
        /*00c4*/ 	.short	0x0003
        /*00c6*/ 	.short	0x0018
        /*00c8*/ 	.byte	0x00, 0xf0, 0x11, 0x00


	//----- nvinfo : EIATTR_KPARAM_INFO
	.align		4
.L_31:
        /*00cc*/ 	.byte	0x04, 0x17
        /*00ce*/ 	.short	(.L_33 - .L_32)
.L_32:
        /*00d0*/ 	.word	0x00000000
        /*00d4*/ 	.short	0x0002
        /*00d6*/ 	.short	0x0010
        /*00d8*/ 	.byte	0x00, 0xf4, 0x21, 0x00


	//----- nvinfo : EIATTR_KPARAM_INFO
	.align		4
.L_33:
        /*00dc*/ 	.byte	0x04, 0x17
        /*00de*/ 	.short	(.L_35 - .L_34)
.L_34:
        /*00e0*/ 	.word	0x00000000
        /*00e4*/ 	.short	0x0001
        /*00e6*/ 	.short	0x0008
        /*00e8*/ 	.byte	0x00, 0xf4, 0x21, 0x00


	//----- nvinfo : EIATTR_KPARAM_INFO
	.align		4
.L_35:
        /*00ec*/ 	.byte	0x04, 0x17
        /*00ee*/ 	.short	(.L_37 - .L_36)
.L_36:
        /*00f0*/ 	.word	0x00000000
        /*00f4*/ 	.short	0x0000
        /*00f6*/ 	.short	0x0000
        /*00f8*/ 	.byte	0x00, 0xf4, 0x21, 0x00


	//----- nvinfo : EIATTR_MAXREG_COUNT
	.align		4
.L_37:
        /*00fc*/ 	.byte	0x03, 0x1b
        /*00fe*/ 	.short	0x00ff


	//----- nvinfo : EIATTR_NUM_BARRIERS
	.align		4
        /*0100*/ 	.byte	0x02, 0x4c
        /*0102*/ 	.byte	0x01
	.zero		1


	//----- nvinfo : EIATTR_ANNOTATIONS
	.align		4
        /*0104*/ 	.byte	0x04, 0x55
        /*0106*/ 	.short	(.L_39 - .L_38)


	//   ....[0]....
.L_38:
        /*0108*/ 	.word	0x00000001
        /*010c*/ 	.byte	0xf0, 0x0c, 0x00, 0x00, 0x01, 0x00, 0x00, 0x00, 0x30, 0x0d, 0x00, 0x00, 0x01, 0x00, 0x00, 0x00
        /* <DEDUP_REMOVED lines=694> */
        /*2c7c*/ 	.byte	0x40, 0xb6, 0x01, 0x00, 0x01, 0x00, 0x00, 0x00, 0x50, 0xb6, 0x01, 0x00


	//----- nvinfo : EIATTR_MERCURY_ISA_VERSION
	.align		4
.L_39:
        /*2c88*/ 	.byte	0x03, 0x5f
        /*2c8a*/ 	.short	0x0000


	//----- nvinfo : EIATTR_EXIT_INSTR_OFFSETS
	.align		4
        /*2c8c*/ 	.byte	0x04, 0x1c
        /*2c8e*/ 	.short	(.L_41 - .L_40)


	//   ....[0]....
.L_40:
        /*2c90*/ 	.word	0x0001b950


	//   ....[1]....
        /*2c94*/ 	.word	0x0001b970


	//----- nvinfo : EIATTR_REQNTID
	.align		4
.L_41:
        /*2c98*/ 	.byte	0x04, 0x10
        /*2c9a*/ 	.short	(.L_43 - .L_42)
.L_42:
        /*2c9c*/ 	.word	0x00000080
        /*2ca0*/ 	.word	0x00000001
        /*2ca4*/ 	.word	0x00000001
.L_43:


//--------------------- .nv.callgraph             --------------------------
	.section	.nv.callgraph,"",@"SHT_CUDA_CALLGRAPH"
	.align	4
	.sectionentsize	8
	.align		4
        /*0000*/ 	.word	0x00000000
	.align		4
        /*0004*/ 	.word	0xffffffff
	.align		4
        /*0008*/ 	.word	0x00000000
	.align		4
        /*000c*/ 	.word	0xfffffffe
	.align		4
        /*0010*/ 	.word	0x00000000
	.align		4
        /*0014*/ 	.word	0xfffffffd
	.align		4
        /*0018*/ 	.word	0x00000000
	.align		4
        /*001c*/ 	.word	0xfffffffc


//--------------------- .nv.rel.action            --------------------------
	.section	.nv.rel.action,"",@"SHT_CUDA_RELOCINFO"
	.align	8
	.sectionentsize	8
        /*0000*/ 	.byte	0x73, 0x00, 0x00, 0x00, 0x00, 0x00, 0x00, 0x00, 0x00, 0x00, 0x00, 0x11, 0x25, 0x00, 0x05, 0x36


//--------------------- .nv.constant0.matmul_kernel --------------------------
	.section	.nv.constant0.matmul_kernel,"a",@progbits
	.sectionflags	@""
	.align	4
.nv.constant0.matmul_kernel:
	.zero		432


//--------------------- .text.matmul_kernel       --------------------------
	.section	.text.matmul_kernel,"ax",@progbits
	.sectioninfo	@"SHI_REGISTERS=255"
	.align	128
        .global         matmul_kernel
        .type           matmul_kernel,@function
        .size           matmul_kernel,(.L_x_3 - matmul_kernel)
        .other          matmul_kernel,@"STO_CUDA_ENTRY STV_DEFAULT"
matmul_kernel:
.text.matmul_kernel:
[----:B------:R-:W-:-:S03]  /*0000*/  IMAD.MOV.U32 R1, RZ, RZ, c[0x0][0x28] ;  /* 0x00000a00ff017624 */ /* 0x000fc600078e00ff */
[----:B------:R-:W-:Y:S01]  /*0010*/  IMAD.MOV.U32 R0, RZ, RZ, c[0x0][0x17c] ;  /* 0x00005f00ff007624 */ /* 0x000fe200078e00ff */
[----:B------:R-:W1:Y:S01]  /*0020*/  S2R R7, SR_CTAID.X ;  /* 0x0000000000077919 */ /* 0x000e620000002500 */
[----:B------:R-:W-:Y:S01]  /*0030*/  IADD3 R1, R1, -0x8b8, RZ ;  /* 0xfffff74801017810 */ /* 0x000fe20007ffe0ff */
[----:B------:R-:W-:Y:S02]  /*0040*/  IMAD.MOV.U32 R252, RZ, RZ, c[0x0][0x188] ;  /* 0x00006200fffc7624 */ /* 0x000fe400078e00ff */
[----:B------:R-:W-:Y:S02]  /*0050*/  IADD3 R0, R0, 0x3f, RZ ;  /* 0x0000003f00007810 */ /* 0x000fe40007ffe0ff */
[C---:B------:R-:W-:Y:S02]  /*0060*/  IMAD R146, R252.reuse, 0xc, RZ ;  /* 0x0000000cfc927824 */ /* 0x040fe400078e02ff */
[----:B------:R-:W-:Y:S01]  /*0070*/  SHF.R.S32.HI R3, RZ, 0x1f, R0 ;  /* 0x0000001fff037819 */ /* 0x000fe20000011400 */
[----:B------:R-:W-:-:S02]  /*0080*/  IMAD.SHL.U32 R171, R252, 0x2, RZ ;  /* 0x00000002fcab7824 */ /* 0x000fc400078e00ff */
[C---:B------:R-:W-:Y:S01]  /*0090*/  IMAD.SHL.U32 R164, R252.reuse, 0x4, RZ ;  /* 0x00000004fca47824 */ /* 0x040fe200078e00ff */
[----:B------:R-:W-:Y:S01]  /*00a0*/  LEA.HI R3, R3, R0, RZ, 0x6 ;  /* 0x0000000003037211 */ /* 0x000fe200078f30ff */
[C---:B------:R-:W-:Y:S02]  /*00b0*/  IMAD R168, R252.reuse, 0x3, RZ ;  /* 0x00000003fca87824 */ /* 0x040fe400078e02ff */
[C---:B------:R-:W-:Y:S01]  /*00c0*/  IMAD R142, R252.reuse, 0x14, RZ ;  /* 0x00000014fc8e7824 */ /* 0x040fe200078e02ff */
[----:B------:R-:W-:Y:S01]  /*00d0*/  SHF.R.S32.HI R4, RZ, 0x6, R3 ;  /* 0x00000006ff047819 */ /* 0x000fe20000011403 */
[C---:B------:R-:W-:Y:S02]  /*00e0*/  IMAD R137, R252.reuse, 0x18, RZ ;  /* 0x00000018fc897824 */ /* 0x040fe400078e02ff */
[C---:B------:R-:W-:Y:S01]  /*00f0*/  IMAD R162, R252.reuse, 0x5, RZ ;  /* 0x00000005fca27824 */ /* 0x040fe200078e02ff */
[-C--:B------:R-:W-:Y:S01]  /*0100*/  IABS R5, R4.reuse ;  /* 0x0000000400057213 */ /* 0x080fe20000000000 */
[C---:B------:R-:W-:Y:S01]  /*0110*/  IMAD R159, R252.reuse, 0x6, RZ ;  /* 0x00000006fc9f7824 */ /* 0x040fe200078e02ff */
[----:B------:R-:W-:Y:S01]  /*0120*/  IABS R10, R4 ;  /* 0x00000004000a7213 */ /* 0x000fe20000000000 */
[C---:B------:R-:W-:Y:S01]  /*0130*/  IMAD R157, R252.reuse, 0x7, RZ ;  /* 0x00000007fc9d7824 */ /* 0x040fe200078e02ff */
[----:B------:R-:W2:Y:S01]  /*0140*/  I2F.RP R0, R5 ;  /* 0x0000000500007306 */ /* 0x000ea20000209400 */
[----:B-1----:R-:W-:Y:S01]  /*0150*/  IABS R8, R7 ;  /* 0x0000000700087213 */ /* 0x002fe20000000000 */
[----:B------:R-:W-:-:S02]  /*0160*/  IMAD.SHL.U32 R155, R252, 0x8, RZ ;  /* 0x00000008fc9b7824 */ /* 0x000fc400078e00ff */
[C---:B------:R-:W-:Y:S02]  /*0170*/  IMAD R135, R252.reuse, 0x28, RZ ;  /* 0x00000028fc877824 */ /* 0x040fe400078e02ff */
[C---:B------:R-:W-:Y:S02]  /*0180*/  IMAD R152, R252.reuse, 0x9, RZ ;  /* 0x00000009fc987824 */ /* 0x040fe400078e02ff */
[C---:B------:R-:W-:Y:S02]  /*0190*/  IMAD R136, R252.reuse, 0x2c, RZ ;  /* 0x0000002cfc887824 */ /* 0x040fe400078e02ff */
[C---:B------:R-:W-:Y:S02]  /*01a0*/  IMAD R150, R252.reuse, 0xa, RZ ;  /* 0x0000000afc967824 */ /* 0x040fe400078e02ff */
[C---:B------:R-:W-:Y:S02]  /*01b0*/  IMAD R138, R252.reuse, 0x30, RZ ;  /* 0x00000030fc8a7824 */ /* 0x040fe400078e02ff */
[C---:B------:R-:W-:Y:S01]  /*01c0*/  IMAD R148, R252.reuse, 0xb, RZ ;  /* 0x0000000bfc947824 */ /* 0x040fe200078e02ff */
[----:B--2---:R-:W1:Y:S01]  /*01d0*/  MUFU.RCP R0, R0 ;  /* 0x0000000000007308 */ /* 0x004e620000001000 */
[----:B------:R-:W-:-:S02]  /*01e0*/  IMAD R139, R252, 0x34, RZ ;  /* 0x00000034fc8b7824 */ /* 0x000fc400078e02ff */
[C---:B------:R-:W-:Y:S02]  /*01f0*/  IMAD R140, R252.reuse, 0x38, RZ ;  /* 0x00000038fc8c7824 */ /* 0x040fe400078e02ff */
[C---:B------:R-:W-:Y:S02]  /*0200*/  IMAD R143, R252.reuse, 0xd, RZ ;  /* 0x0000000dfc8f7824 */ /* 0x040fe400078e02ff */
[C---:B------:R-:W-:Y:S02]  /*0210*/  IMAD R141, R252.reuse, 0x3c, RZ ;  /* 0x0000003cfc8d7824 */ /* 0x040fe400078e02ff */
[C---:B------:R-:W-:Y:S02]  /*0220*/  IMAD R144, R252.reuse, 0xe, RZ ;  /* 0x0000000efc907824 */ /* 0x040fe400078e02ff */
[C---:B------:R-:W-:Y:S02]  /*0230*/  IMAD R147, R252.reuse, 0xf, RZ ;  /* 0x0000000ffc937824 */ /* 0x040fe400078e02ff */
[----:B------:R-:W-:-:S02]  /*0240*/  IMAD R145, R252, 0x44, RZ ;  /* 0x00000044fc917824 */ /* 0x000fc400078e02ff */
[----:B------:R-:W-:Y:S01]  /*0250*/  IMAD.SHL.U32 R149, R252, 0x10, RZ ;  /* 0x00000010fc957824 */ /* 0x000fe200078e00ff */
[----:B-1----:R-:W-:Y:S01]  /*0260*/  IADD3 R2, R0, 0xffffffe, RZ ;  /* 0x0ffffffe00027810 */ /* 0x002fe20007ffe0ff */
[----:B------:R-:W-:Y:S02]  /*0270*/  IMAD.MOV R0, RZ, RZ, -R10 ;  /* 0x000000ffff007224 */ /* 0x000fe400078e0a0a */
[C---:B------:R-:W-:Y:S01]  /*0280*/  IMAD R153, R252.reuse, 0x48, RZ ;  /* 0x00000048fc997824 */ /* 0x040fe200078e02ff */
[----:B------:R1:W2:Y:S01]  /*0290*/  F2I.FTZ.U32.TRUNC.NTZ R3, R2 ;  /* 0x0000000200037305 */ /* 0x0002a2000021f000 */
[C---:B------:R-:W-:Y:S02]  /*02a0*/  IMAD R151, R252.reuse, 0x11, RZ ;  /* 0x00000011fc977824 */ /* 0x040fe400078e02ff */
[C---:B------:R-:W-:Y:S02]  /*02b0*/  IMAD R161, R252.reuse, 0x4c, RZ ;  /* 0x0000004cfca17824 */ /* 0x040fe400078e02ff */
[----:B------:R-:W-:-:S02]  /*02c0*/  IMAD R154, R252, 0x12, RZ ;  /* 0x00000012fc9a7824 */ /* 0x000fc400078e02ff */
[C---:B------:R-:W-:Y:S02]  /*02d0*/  IMAD R169, R252.reuse, 0x50, RZ ;  /* 0x00000050fca97824 */ /* 0x040fe400078e02ff */
[----:B-1----:R-:W-:Y:S02]  /*02e0*/  IMAD.MOV.U32 R2, RZ, RZ, RZ ;  /* 0x000000ffff027224 */ /* 0x002fe400078e00ff */
[C---:B------:R-:W-:Y:S02]  /*02f0*/  IMAD R156, R252.reuse, 0x13, RZ ;  /* 0x00000013fc9c7824 */ /* 0x040fe400078e02ff */
[C---:B------:R-:W-:Y:S02]  /*0300*/  IMAD R177, R252.reuse, 0x54, RZ ;  /* 0x00000054fcb17824 */ /* 0x040fe400078e02ff */
[----:B------:R-:W-:Y:S02]  /*0310*/  IMAD R185, R252, 0x58, RZ ;  /* 0x00000058fcb97824 */ /* 0x000fe400078e02ff */
[----:B--2---:R-:W-:-:S02]  /*0320*/  IMAD.MOV R6, RZ, RZ, -R3 ;  /* 0x000000ffff067224 */ /* 0x004fc400078e0a03 */
[----:B------:R-:W-:Y:S02]  /*0330*/  IMAD R158, R252, 0x15, RZ ;  /* 0x00000015fc9e7824 */ /* 0x000fe400078e02ff */
[----:B------:R-:W-:Y:S02]  /*0340*/  IMAD R9, R6, R5, RZ ;  /* 0x0000000506097224 */ /* 0x000fe400078e02ff */
[----:B------:R-:W-:Y:S01]  /*0350*/  IMAD.MOV.U32 R6, RZ, RZ, R8 ;  /* 0x000000ffff067224 */ /* 0x000fe200078e0008 */
[----:B------:R-:W-:Y:S01]  /*0360*/  IABS R8, c[0x0][0x178] ;  /* 0x00005e0000087a13 */ /* 0x000fe20000000000 */
[----:B------:R-:W-:Y:S01]  /*0370*/  IMAD.HI.U32 R3, R3, R9, R2 ;  /* 0x0000000903037227 */ /* 0x000fe200078e0002 */
[----:B------:R-:W-:-:S03]  /*0380*/  IABS R2, c[0x0][0x17c] ;  /* 0x00005f0000027a13 */ /* 0x000fc60000000000 */
[----:B------:R-:W-:Y:S02]  /*0390*/  IMAD R193, R252, 0x5c, RZ ;  /* 0x0000005cfcc17824 */ /* 0x000fe400078e02ff */
[----:B------:R-:W-:-:S04]  /*03a0*/  IMAD.HI.U32 R3, R3, R6, RZ ;  /* 0x0000000603037227 */ /* 0x000fc800078e00ff */
[----:B------:R-:W-:Y:S02]  /*03b0*/  IMAD R0, R3, R0, R6 ;  /* 0x0000000003007224 */ /* 0x000fe400078e0206 */
[C---:B------:R-:W-:Y:S02]  /*03c0*/  IMAD R160, R252.reuse, 0x16, RZ ;  /* 0x00000016fca07824 */ /* 0x040fe400078e02ff */
[C---:B------:R-:W-:Y:S01]  /*03d0*/  IMAD R201, R252.reuse, 0x60, RZ ;  /* 0x00000060fcc97824 */ /* 0x040fe200078e02ff */
[----:B------:R-:W-:Y:S01]  /*03e0*/  ISETP.GT.U32.AND P1, PT, R5, R0, PT ;  /* 0x000000000500720c */ /* 0x000fe20003f24070 */
[C---:B------:R-:W-:Y:S02]  /*03f0*/  IMAD R163, R252.reuse, 0x17, RZ ;  /* 0x00000017fca37824 */ /* 0x040fe400078e02ff */
[C---:B------:R-:W-:Y:S02]  /*0400*/  IMAD R209, R252.reuse, 0x64, RZ ;  /* 0x00000064fcd17824 */ /* 0x040fe400078e02ff */
[----:B------:R-:W-:-:S02]  /*0410*/  IMAD R215, R252, 0x68, RZ ;  /* 0x00000068fcd77824 */ /* 0x000fc400078e02ff */
[C---:B------:R-:W-:Y:S02]  /*0420*/  IMAD R165, R252.reuse, 0x19, RZ ;  /* 0x00000019fca57824 */ /* 0x040fe400078e02ff */
[C---:B------:R-:W-:Y:S02]  /*0430*/  IMAD R221, R252.reuse, 0x6c, RZ ;  /* 0x0000006cfcdd7824 */ /* 0x040fe400078e02ff */
[----:B------:R-:W-:Y:S02]  /*0440*/  IMAD R166, R252, 0x1a, RZ ;  /* 0x0000001afca67824 */ /* 0x000fe400078e02ff */
[----:B------:R-:W-:Y:S01]  /*0450*/  @!P1 IMAD.IADD R0, R0, 0x1, -R5 ;  /* 0x0000000100009824 */ /* 0x000fe200078e0a05 */
[----:B------:R-:W-:Y:S01]  /*0460*/  @!P1 IADD3 R3, R3, 0x1, RZ ;  /* 0x0000000103039810 */ /* 0x000fe20007ffe0ff */
[----:B------:R-:W-:Y:S01]  /*0470*/  IMAD R227, R252, 0x70, RZ ;  /* 0x00000070fce37824 */ /* 0x000fe200078e02ff */
[----:B------:R-:W-:Y:S01]  /*0480*/  ISETP.NE.AND P1, PT, R4, RZ, PT ;  /* 0x000000ff0400720c */ /* 0x000fe20003f25270 */
[----:B------:R-:W-:Y:S01]  /*0490*/  IMAD R167, R252, 0x1b, RZ ;  /* 0x0000001bfca77824 */ /* 0x000fe200078e02ff */
[----:B------:R-:W-:Y:S01]  /*04a0*/  ISETP.GE.U32.AND P0, PT, R0, R5, PT ;  /* 0x000000050000720c */ /* 0x000fe20003f06070 */
[C---:B------:R-:W-:Y:S01]  /*04b0*/  IMAD R233, R252.reuse, 0x74, RZ ;  /* 0x00000074fce97824 */ /* 0x040fe200078e02ff */
[----:B------:R-:W-:Y:S01]  /*04c0*/  LOP3.LUT R0, R7, R4, RZ, 0x3c, !PT ;  /* 0x0000000407007212 */ /* 0x000fe200078e3cff */
[----:B------:R-:W-:-:S02]  /*04d0*/  IMAD R239, R252, 0x78, RZ ;  /* 0x00000078fcef7824 */ /* 0x000fc400078e02ff */
[----:B------:R-:W-:Y:S01]  /*04e0*/  IMAD R170, R252, 0x1d, RZ ;  /* 0x0000001dfcaa7824 */ /* 0x000fe200078e02ff */
[----:B------:R-:W-:Y:S01]  /*04f0*/  ISETP.GE.AND P2, PT, R0, RZ, PT ;  /* 0x000000ff0000720c */ /* 0x000fe20003f46270 */
[----:B------:R-:W-:Y:S02]  /*0500*/  IMAD.MOV.U32 R0, RZ, RZ, c[0x0][0x178] ;  /* 0x00005e00ff007624 */ /* 0x000fe400078e00ff */
[C---:B------:R-:W-:Y:S02]  /*0510*/  IMAD R245, R252.reuse, 0x7c, RZ ;  /* 0x0000007cfcf57824 */ /* 0x040fe400078e02ff */
[----:B------:R-:W-:Y:S01]  /*0520*/  IMAD R172, R252, 0x1e, RZ ;  /* 0x0000001efcac7824 */ /* 0x000fe200078e02ff */
[----:B------:R-:W-:Y:S01]  /*0530*/  IADD3 R0, R0, 0x7f, RZ ;  /* 0x0000007f00007810 */ /* 0x000fe20007ffe0ff */
[C---:B------:R-:W-:Y:S01]  /*0540*/  IMAD R174, R252.reuse, 0x1f, RZ ;  /* 0x0000001ffcae7824 */ /* 0x040fe200078e02ff */
[----:B------:R-:W-:Y:S01]  /*0550*/  @P0 IADD3 R3, R3, 0x1, RZ ;  /* 0x0000000103030810 */ /* 0x000fe20007ffe0ff */
[----:B------:R-:W-:-:S02]  /*0560*/  IMAD R173, R252, 0x84, RZ ;  /* 0x00000084fcad7824 */ /* 0x000fc400078e02ff */
[C---:B------:R-:W-:Y:S02]  /*0570*/  IMAD.SHL.U32 R176, R252.reuse, 0x20, RZ ;  /* 0x00000020fcb07824 */ /* 0x040fe400078e00ff */
[----:B------:R-:W-:Y:S01]  /*0580*/  IMAD.MOV.U32 R12, RZ, RZ, R3 ;  /* 0x000000ffff0c7224 */ /* 0x000fe200078e0003 */
[----:B------:R-:W-:Y:S01]  /*0590*/  SHF.R.S32.HI R3, RZ, 0x1f, R0 ;  /* 0x0000001fff037819 */ /* 0x000fe20000011400 */
[C---:B------:R-:W-:Y:S02]  /*05a0*/  IMAD R175, R252.reuse, 0x88, RZ ;  /* 0x00000088fcaf7824 */ /* 0x040fe400078e02ff */
[----:B------:R-:W-:Y:S01]  /*05b0*/  @!P2 IMAD.MOV R12, RZ, RZ, -R12 ;  /* 0x000000ffff0ca224 */ /* 0x000fe200078e0a0c */
[----:B------:R-:W-:Y:S01]  /*05c0*/  LEA.HI R3, R3, R0, RZ, 0x7 ;  /* 0x0000000003037211 */ /* 0x000fe200078f38ff */
[C---:B------:R-:W-:Y:S01]  /*05d0*/  IMAD R179, R252.reuse, 0x21, RZ ;  /* 0x00000021fcb37824 */ /* 0x040fe200078e02ff */
[----:B------:R-:W-:Y:S01]  /*05e0*/  @!P1 LOP3.LUT R12, RZ, R4, RZ, 0x33, !PT ;  /* 0x00000004ff0c9212 */ /* 0x000fe200078e33ff */
[----:B------:R-:W-:-:S02]  /*05f0*/  IMAD R178, R252, 0x8c, RZ ;  /* 0x0000008cfcb27824 */ /* 0x000fc400078e02ff */
[C---:B------:R-:W-:Y:S01]  /*0600*/  IMAD R181, R252.reuse, 0x22, RZ ;  /* 0x00000022fcb57824 */ /* 0x040fe200078e02ff */
[----:B------:R-:W-:Y:S01]  /*0610*/  LEA.HI.SX32 R3, R3, -R12, 0x19 ;  /* 0x8000000c03037211 */ /* 0x000fe200078fcaff */
[C---:B------:R-:W-:Y:S02]  /*0620*/  IMAD R180, R252.reuse, 0x90, RZ ;  /* 0x00000090fcb47824 */ /* 0x040fe400078e02ff */
[C---:B------:R-:W-:Y:S01]  /*0630*/  IMAD R183, R252.reuse, 0x23, RZ ;  /* 0x00000023fcb77824 */ /* 0x040fe200078e02ff */
[----:B------:R-:W-:Y:S01]  /*0640*/  IMNMX R10, R3, 0x1, PT ;  /* 0x00000001030a7817 */ /* 0x000fe20003800200 */
[----:B------:R-:W-:Y:S02]  /*0650*/  IMAD.MOV R3, RZ, RZ, -R12 ;  /* 0x000000ffff037224 */ /* 0x000fe400078e0a0c */
[----:B------:R-:W-:Y:S01]  /*0660*/  IMAD R182, R252, 0x94, RZ ;  /* 0x00000094fcb67824 */ /* 0x000fe200078e02ff */
[----:B------:R-:W-:Y:S01]  /*0670*/  IABS R9, R10 ;  /* 0x0000000a00097213 */ /* 0x000fe20000000000 */
[----:B------:R-:W-:-:S02]  /*0680*/  IMAD R11, R4, R3, R7 ;  /* 0x00000003040b7224 */ /* 0x000fc400078e0207 */
[----:B------:R-:W-:Y:S01]  /*0690*/  IMAD.MOV.U32 R4, RZ, RZ, RZ ;  /* 0x000000ffff047224 */ /* 0x000fe200078e00ff */
[----:B------:R-:W1:Y:S01]  /*06a0*/  I2F.RP R0, R9 ;  /* 0x0000000900007306 */ /* 0x000e620000209400 */
[C---:B------:R-:W-:Y:S02]  /*06b0*/  IMAD R184, R252.reuse, 0x98, RZ ;  /* 0x00000098fcb87824 */ /* 0x040fe400078e02ff */
[C---:B------:R-:W-:Y:S02]  /*06c0*/  IMAD R187, R252.reuse, 0x25, RZ ;  /* 0x00000025fcbb7824 */ /* 0x040fe400078e02ff */
[C---:B------:R-:W-:Y:S02]  /*06d0*/  IMAD R186, R252.reuse, 0x9c, RZ ;  /* 0x0000009cfcba7824 */ /* 0x040fe400078e02ff */
[C---:B------:R-:W-:Y:S01]  /*06e0*/  IMAD R189, R252.reuse, 0x26, RZ ;  /* 0x00000026fcbd7824 */ /* 0x040fe200078e02ff */
[----:B------:R-:W2:Y:S01]  /*06f0*/  I2F.RP R7, R2 ;  /* 0x0000000200077306 */ /* 0x000ea20000209400 */
[----:B------:R-:W-:-:S02]  /*0700*/  IMAD R188, R252, 0xa0, RZ ;  /* 0x000000a0fcbc7824 */ /* 0x000fc400078e02ff */
[C---:B------:R-:W-:Y:S02]  /*0710*/  IMAD R191, R252.reuse, 0x27, RZ ;  /* 0x00000027fcbf7824 */ /* 0x040fe400078e02ff */
[C---:B------:R-:W-:Y:S02]  /*0720*/  IMAD R190, R252.reuse, 0xa4, RZ ;  /* 0x000000a4fcbe7824 */ /* 0x040fe400078e02ff */
[C---:B------:R-:W-:Y:S01]  /*0730*/  IMAD R192, R252.reuse, 0xa8, RZ ;  /* 0x000000a8fcc07824 */ /* 0x040fe200078e02ff */
[----:B-1----:R-:W1:Y:S01]  /*0740*/  MUFU.RCP R0, R0 ;  /* 0x0000000000007308 */ /* 0x002e620000001000 */
[C---:B------:R-:W-:Y:S02]  /*0750*/  IMAD R195, R252.reuse, 0x29, RZ ;  /* 0x00000029fcc37824 */ /* 0x040fe400078e02ff */
[C---:B------:R-:W-:Y:S02]  /*0760*/  IMAD R194, R252.reuse, 0xac, RZ ;  /* 0x000000acfcc27824 */ /* 0x040fe400078e02ff */
[----:B------:R-:W-:-:S02]  /*0770*/  IMAD R197, R252, 0x2a, RZ ;  /* 0x0000002afcc57824 */ /* 0x000fc400078e02ff */
[C---:B------:R-:W-:Y:S01]  /*0780*/  IMAD R196, R252.reuse, 0xb0, RZ ;  /* 0x000000b0fcc47824 */ /* 0x040fe200078e02ff */
[----:B--2---:R-:W-:Y:S01]  /*0790*/  MUFU.RCP R7, R7 ;  /* 0x0000000700077308 */ /* 0x004fe20000001000 */
[C---:B------:R-:W-:Y:S02]  /*07a0*/  IMAD R199, R252.reuse, 0x2b, RZ ;  /* 0x0000002bfcc77824 */ /* 0x040fe400078e02ff */
[C---:B------:R-:W-:Y:S02]  /*07b0*/  IMAD R198, R252.reuse, 0xb4, RZ ;  /* 0x000000b4fcc67824 */ /* 0x040fe400078e02ff */
[C---:B------:R-:W-:Y:S02]  /*07c0*/  IMAD R200, R252.reuse, 0xb8, RZ ;  /* 0x000000b8fcc87824 */ /* 0x040fe400078e02ff */
[----:B------:R-:W-:Y:S01]  /*07d0*/  IMAD R203, R252, 0x2d, RZ ;  /* 0x0000002dfccb7824 */ /* 0x000fe200078e02ff */
[----:B-1----:R-:W-:Y:S01]  /*07e0*/  IADD3 R5, R0, 0xffffffe, RZ ;  /* 0x0ffffffe00057810 */ /* 0x002fe20007ffe0ff */
[C---:B------:R-:W-:Y:S01]  /*07f0*/  IMAD R202, R252.reuse, 0xbc, RZ ;  /* 0x000000bcfcca7824 */ /* 0x040fe200078e02ff */
[----:B------:R-:W-:Y:S01]  /*0800*/  IABS R0, R11 ;  /* 0x0000000b00007213 */ /* 0x000fe20000000000 */
[----:B------:R-:W-:-:S02]  /*0810*/  IMAD R205, R252, 0x2e, RZ ;  /* 0x0000002efccd7824 */ /* 0x000fc400078e02ff */
[C---:B------:R-:W-:Y:S01]  /*0820*/  IMAD R204, R252.reuse, 0xc0, RZ ;  /* 0x000000c0fccc7824 */ /* 0x040fe200078e02ff */
[----:B------:R-:W1:Y:S01]  /*0830*/  F2I.FTZ.U32.TRUNC.NTZ R5, R5 ;  /* 0x0000000500057305 */ /* 0x000e62000021f000 */
[C---:B------:R-:W-:Y:S02]  /*0840*/  IMAD R207, R252.reuse, 0x2f, RZ ;  /* 0x0000002ffccf7824 */ /* 0x040fe400078e02ff */
[C---:B------:R-:W-:Y:S02]  /*0850*/  IMAD R206, R252.reuse, 0xc4, RZ ;  /* 0x000000c4fcce7824 */ /* 0x040fe400078e02ff */
[C---:B------:R-:W-:Y:S02]  /*0860*/  IMAD R208, R252.reuse, 0xc8, RZ ;  /* 0x000000c8fcd07824 */ /* 0x040fe400078e02ff */
[C---:B------:R-:W-:Y:S02]  /*0870*/  IMAD R211, R252.reuse, 0x31, RZ ;  /* 0x00000031fcd37824 */ /* 0x040fe400078e02ff */
[----:B------:R-:W-:-:S02]  /*0880*/  IMAD R210, R252, 0xcc, RZ ;  /* 0x000000ccfcd27824 */ /* 0x000fc400078e02ff */
[C---:B------:R-:W-:Y:S02]  /*0890*/  IMAD R213, R252.reuse, 0x32, RZ ;  /* 0x00000032fcd57824 */ /* 0x040fe400078e02ff */
[C---:B------:R-:W-:Y:S02]  /*08a0*/  IMAD R212, R252.reuse, 0xd0, RZ ;  /* 0x000000d0fcd47824 */ /* 0x040fe400078e02ff */
[C---:B------:R-:W-:Y:S02]  /*08b0*/  IMAD R216, R252.reuse, 0x33, RZ ;  /* 0x00000033fcd87824 */ /* 0x040fe400078e02ff */
[----:B-1----:R-:W-:Y:S02]  /*08c0*/  IMAD.MOV R6, RZ, RZ, -R5 ;  /* 0x000000ffff067224 */ /* 0x002fe400078e0a05 */
[----:B------:R-:W-:Y:S02]  /*08d0*/  IMAD R214, R252, 0xd4, RZ ;  /* 0x000000d4fcd67824 */ /* 0x000fe400078e02ff */
[----:B------:R-:W-:Y:S01]  /*08e0*/  IMAD R3, R6, R9, RZ ;  /* 0x0000000906037224 */ /* 0x000fe200078e02ff */
[----:B------:R-:W-:Y:S01]  /*08f0*/  IABS R6, R10 ;  /* 0x0000000a00067213 */ /* 0x000fe20000000000 */
[----:B------:R-:W-:-:S02]  /*0900*/  IMAD R217, R252, 0xd8, RZ ;  /* 0x000000d8fcd97824 */ /* 0x000fc400078e02ff */
[----:B------:R-:W-:-:S04]  /*0910*/  IMAD.HI.U32 R5, R5, R3, R4 ;  /* 0x0000000305057227 */ /* 0x000fc800078e0004 */
[----:B------:R-:W-:Y:S01]  /*0920*/  IMAD.MOV.U32 R4, RZ, RZ, R8 ;  /* 0x000000ffff047224 */ /* 0x000fe200078e0008 */
[----:B------:R-:W-:Y:S01]  /*0930*/  IADD3 R8, R7, 0xffffffe, RZ ;  /* 0x0ffffffe07087810 */ /* 0x000fe20007ffe0ff */
[----:B------:R-:W-:Y:S02]  /*0940*/  IMAD.MOV R6, RZ, RZ, -R6 ;  /* 0x000000ffff067224 */ /* 0x000fe400078e0a06 */
[----:B------:R-:W-:Y:S01]  /*0950*/  IMAD.HI.U32 R5, R5, R0, RZ ;  /* 0x0000000005057227 */ /* 0x000fe200078e00ff */
[----:B------:R-:W1:Y:S03]  /*0960*/  I2F.RP R3, R4 ;  /* 0x0000000400037306 */ /* 0x000e660000209400 */
[----:B------:R-:W-:Y:S02]  /*0970*/  IMAD R0, R5, R6, R0 ;  /* 0x0000000605007224 */ /* 0x000fe400078e0200 */
[----:B------:R-:W-:-:S02]  /*0980*/  IMAD R219, R252, 0x35, RZ ;  /* 0x00000035fcdb7824 */ /* 0x000fc400078e02ff */
[C---:B------:R-:W-:Y:S01]  /*0990*/  IMAD R218, R252.reuse, 0xdc, RZ ;  /* 0x000000dcfcda7824 */ /* 0x040fe200078e02ff */
[----:B------:R-:W-:Y:S01]  /*09a0*/  ISETP.GT.U32.AND P1, PT, R9, R0, PT ;  /* 0x000000000900720c */ /* 0x000fe20003f24070 */
[C---:B------:R-:W-:Y:S02]  /*09b0*/  IMAD R222, R252.reuse, 0x36, RZ ;  /* 0x00000036fcde7824 */ /* 0x040fe400078e02ff */
[C---:B------:R-:W-:Y:S02]  /*09c0*/  IMAD R220, R252.reuse, 0xe0, RZ ;  /* 0x000000e0fcdc7824 */ /* 0x040fe400078e02ff */
[C---:B------:R-:W-:Y:S02]  /*09d0*/  IMAD R224, R252.reuse, 0x37, RZ ;  /* 0x00000037fce07824 */ /* 0x040fe400078e02ff */
[C---:B------:R-:W-:Y:S01]  /*09e0*/  IMAD R223, R252.reuse, 0xe4, RZ ;  /* 0x000000e4fcdf7824 */ /* 0x040fe200078e02ff */
[----:B-1----:R-:W1:Y:S01]  /*09f0*/  MUFU.RCP R3, R3 ;  /* 0x0000000300037308 */ /* 0x002e620000001000 */
[----:B------:R-:W-:-:S02]  /*0a00*/  IMAD R225, R252, 0xe8, RZ ;  /* 0x000000e8fce17824 */ /* 0x000fc400078e02ff */
        /* <DEDUP_REMOVED lines=9> */
[----:B------:R2:W3:Y:S01]  /*0aa0*/  F2I.FTZ.U32.TRUNC.NTZ R9, R8 ;  /* 0x0000000800097305 */ /* 0x0004e2000021f000 */
[----:B------:R-:W-:-:S02]  /*0ab0*/  IMAD R232, R252, 0x3b, RZ ;  /* 0x0000003bfce87824 */ /* 0x000fc400078e02ff */
[----:B------:R-:W-:Y:S01]  /*0ac0*/  ISETP.GE.AND P2, PT, R0, RZ, PT ;  /* 0x000000ff0000720c */ /* 0x000fe20003f46270 */
[C---:B------:R-:W-:Y:S01]  /*0ad0*/  IMAD R231, R252.reuse, 0xf4, RZ ;  /* 0x000000f4fce77824 */ /* 0x040fe200078e02ff */
[----:B-1----:R-:W-:Y:S01]  /*0ae0*/  IADD3 R6, R3, 0xffffffe, RZ ;  /* 0x0ffffffe03067810 */ /* 0x002fe20007ffe0ff */
[C---:B------:R-:W-:Y:S02]  /*0af0*/  IMAD R250, R252.reuse, 0xf8, RZ ;  /* 0x000000f8fcfa7824 */ /* 0x040fe400078e02ff */
[C---:B------:R-:W-:Y:S01]  /*0b00*/  IMAD R235, R252.reuse, 0x3d, RZ ;  /* 0x0000003dfceb7824 */ /* 0x040fe200078e02ff */
[----:B------:R-:W1:Y:S01]  /*0b10*/  F2I.FTZ.U32.TRUNC.NTZ R7, R6 ;  /* 0x0000000600077305 */ /* 0x000e62000021f000 */
[----:B------:R-:W-:Y:S01]  /*0b20*/  @P0 IADD3 R5, R5, 0x1, RZ ;  /* 0x0000000105050810 */ /* 0x000fe20007ffe0ff */
[----:B--2---:R-:W-:Y:S02]  /*0b30*/  IMAD.MOV.U32 R8, RZ, RZ, RZ ;  /* 0x000000ffff087224 */ /* 0x004fe400078e00ff */
[----:B------:R-:W-:-:S02]  /*0b40*/  IMAD R234, R252, 0xfc, RZ ;  /* 0x000000fcfcea7824 */ /* 0x000fc400078e02ff */
[C---:B------:R-:W-:Y:S02]  /*0b50*/  IMAD R236, R252.reuse, 0x3e, RZ ;  /* 0x0000003efcec7824 */ /* 0x040fe400078e02ff */
[----:B------:R-:W-:Y:S01]  /*0b60*/  @!P2 IMAD.MOV R5, RZ, RZ, -R5 ;  /* 0x000000ffff05a224 */ /* 0x000fe200078e0a05 */
[----:B------:R-:W-:Y:S01]  /*0b70*/  @!P1 LOP3.LUT R5, RZ, R10, RZ, 0x33, !PT ;  /* 0x0000000aff059212 */ /* 0x000fe200078e33ff */
[----:B---3--:R-:W-:Y:S02]  /*0b80*/  IMAD.MOV R3, RZ, RZ, -R9 ;  /* 0x000000ffff037224 */ /* 0x008fe400078e0a09 */
[----:B------:R-:W-:Y:S02]  /*0b90*/  IMAD R238, R252, 0x3f, RZ ;  /* 0x0000003ffcee7824 */ /* 0x000fe400078e02ff */
[----:B------:R-:W-:Y:S02]  /*0ba0*/  IMAD.SHL.U32 R0, R5, 0x40, RZ ;  /* 0x0000004005007824 */ /* 0x000fe400078e00ff */
[----:B------:R-:W-:-:S02]  /*0bb0*/  IMAD R3, R3, R2, RZ ;  /* 0x0000000203037224 */ /* 0x000fc400078e02ff */
[----:B-1----:R-:W-:Y:S01]  /*0bc0*/  IMAD.MOV R13, RZ, RZ, -R7 ;  /* 0x000000ffff0d7224 */ /* 0x002fe200078e0a07 */
[----:B------:R-:W-:Y:S01]  /*0bd0*/  IABS R6, R0 ;  /* 0x0000000000067213 */ /* 0x000fe20000000000 */
[----:B------:R-:W-:Y:S01]  /*0be0*/  IMAD.MOV R5, RZ, RZ, -R5 ;  /* 0x000000ffff057224 */ /* 0x000fe200078e0a05 */
[C---:B------:R-:W-:Y:S01]  /*0bf0*/  IADD3 R134, R0.reuse, 0x1, RZ ;  /* 0x0000000100867810 */ /* 0x040fe20007ffe0ff */
[----:B------:R-:W-:Y:S01]  /*0c00*/  IMAD.HI.U32 R3, R9, R3, R8 ;  /* 0x0000000309037227 */ /* 0x000fe200078e0008 */
[C---:B------:R-:W-:Y:S02]  /*0c10*/  IADD3 R132, R0.reuse, 0x2, RZ ;  /* 0x0000000200847810 */ /* 0x040fe40007ffe0ff */
[----:B------:R-:W-:Y:S01]  /*0c20*/  IADD3 R131, R0, 0x3, RZ ;  /* 0x0000000300837810 */ /* 0x000fe20007ffe0ff */
[----:B------:R-:W-:Y:S01]  /*0c30*/  IMAD.MOV.U32 R9, RZ, RZ, R13 ;  /* 0x000000ffff097224 */ /* 0x000fe200078e000d */
[----:B------:R-:W-:Y:S01]  /*0c40*/  IABS R13, R132 ;  /* 0x00000084000d7213 */ /* 0x000fe20000000000 */
[----:B------:R-:W-:Y:S01]  /*0c50*/  IMAD R8, R10, R5, R11 ;  /* 0x000000050a087224 */ /* 0x000fe200078e020b */
[----:B------:R-:W-:Y:S01]  /*0c60*/  IABS R11, R134 ;  /* 0x00000086000b7213 */ /* 0x000fe20000000000 */
[----:B------:R-:W-:Y:S01]  /*0c70*/  IMAD.MOV.U32 R10, RZ, RZ, R6 ;  /* 0x000000ffff0a7224 */ /* 0x000fe200078e0006 */
[C---:B------:R-:W-:Y:S01]  /*0c80*/  IADD3 R128, R0.reuse, 0x5, RZ ;  /* 0x0000000500807810 */ /* 0x040fe20007ffe0ff */
[----:B------:R-:W-:Y:S01]  /*0c90*/  IMAD.MOV.U32 R6, RZ, RZ, RZ ;  /* 0x000000ffff067224 */ /* 0x000fe200078e00ff */
[C---:B------:R-:W-:Y:S01]  /*0ca0*/  IADD3 R130, R0.reuse, 0x4, RZ ;  /* 0x0000000400827810 */ /* 0x040fe20007ffe0ff */
[----:B------:R-:W-:Y:S01]  /*0cb0*/  IMAD R5, R9, R4, RZ ;  /* 0x0000000409057224 */ /* 0x000fe200078e02ff */
[----:B------:R-:W-:Y:S01]  /*0cc0*/  IABS R17, R128 ;  /* 0x0000008000117213 */ /* 0x000fe20000000000 */
[----:B------:R-:W-:Y:S01]  /*0cd0*/  IMAD.HI.U32 R9, R3, R10, RZ ;  /* 0x0000000a03097227 */ /* 0x000fe200078e00ff */
[C---:B------:R-:W-:Y:S01]  /*0ce0*/  IADD3 R124, R0.reuse, 0x7, RZ ;  /* 0x00000007007c7810 */ /* 0x040fe20007ffe0ff */
[----:B------:R-:W-:Y:S01]  /*0cf0*/  STL [R1+0x59c], R134 ;  /* 0x00059c8601007387 */ /* 0x000fe20000100800 */
[----:B------:R-:W-:Y:S01]  /*0d00*/  IABS R15, R130 ;  /* 0x00000082000f7213 */ /* 0x000fe20000000000 */
[----:B------:R-:W-:Y:S01]  /*0d10*/  IMAD.HI.U32 R5, R7, R5, R6 ;  /* 0x0000000507057227 */ /* 0x000fe200078e0006 */
[----:B------:R-:W-:Y:S01]  /*0d20*/  IABS R21, R124 ;  /* 0x0000007c00157213 */ /* 0x000fe20000000000 */
[----:B------:R-:W-:Y:S01]  /*0d30*/  STL [R1+0x598], R132 ;  /* 0x0005988401007387 */ /* 0x000fe20000100800 */
[C---:B------:R-:W-:Y:S01]  /*0d40*/  IADD3 R122, R0.reuse, 0x8, RZ ;  /* 0x00000008007a7810 */ /* 0x040fe20007ffe0ff */
[C---:B------:R-:W-:Y:S01]  /*0d50*/  IMAD.HI.U32 R7, R3.reuse, R11, RZ ;  /* 0x0000000b03077227 */ /* 0x040fe200078e00ff */
[----:B------:R-:W-:Y:S01]  /*0d60*/  IADD3 R126, R0, 0x6, RZ ;  /* 0x00000006007e7810 */ /* 0x000fe20007ffe0ff */
[----:B------:R1:W-:Y:S01]  /*0d70*/  STL [R1+0x594], R131 ;  /* 0x0005948301007387 */ /* 0x0003e20000100800 */
[----:B------:R-:W-:Y:S01]  /*0d80*/  IABS R23, R122 ;  /* 0x0000007a00177213 */ /* 0x000fe20000000000 */
[----:B------:R-:W-:Y:S01]  /*0d90*/  IMAD.MOV R9, RZ, RZ, -R9 ;  /* 0x000000ffff097224 */ /* 0x000fe200078e0a09 */
[----:B------:R-:W-:Y:S01]  /*0da0*/  IABS R19, R126 ;  /* 0x0000007e00137213 */ /* 0x000fe20000000000 */
[----:B------:R-:W-:Y:S01]  /*0db0*/  IMAD.IADD R6, R12, 0x1, R8 ;  /* 0x000000010c067824 */ /* 0x000fe200078e0208 */
[C---:B------:R-:W-:Y:S01]  /*0dc0*/  IADD3 R118, R0.reuse, 0xa, RZ ;  /* 0x0000000a00767810 */ /* 0x040fe20007ffe0ff */
[----:B------:R-:W-:Y:S01]  /*0dd0*/  IMAD.MOV R12, RZ, RZ, -R7 ;  /* 0x000000ffff0c7224 */ /* 0x000fe200078e0a07 */
[----:B------:R-:W-:Y:S01]  /*0de0*/  IADD3 R120, R0, 0x9, RZ ;  /* 0x0000000900787810 */ /* 0x000fe20007ffe0ff */
[C---:B------:R-:W-:Y:S01]  /*0df0*/  IMAD R7, R2.reuse, R9, R10 ;  /* 0x0000000902077224 */ /* 0x040fe200078e020a */
[----:B------:R-:W-:Y:S01]  /*0e00*/  IABS R10, R131 ;  /* 0x00000083000a7213 */ /* 0x000fe20000000000 */
[C---:B------:R-:W-:Y:S01]  /*0e10*/  IMAD.HI.U32 R8, R3.reuse, R13, RZ ;  /* 0x0000000d03087227 */ /* 0x040fe200078e00ff */
[----:B------:R-:W-:Y:S01]  /*0e20*/  IABS R27, R118 ;  /* 0x00000076001b7213 */ /* 0x000fe20000000000 */
[----:B------:R-:W-:Y:S01]  /*0e30*/  STL [R1+0x5e0], R130 ;  /* 0x0005e08201007387 */ /* 0x000fe20000100800 */
[----:B------:R-:W-:Y:S01]  /*0e40*/  IABS R25, R120 ;  /* 0x0000007800197213 */ /* 0x000fe20000000000 */
[----:B------:R-:W-:Y:S01]  /*0e50*/  IMAD R9, R2, R12, R11 ;  /* 0x0000000c02097224 */ /* 0x000fe200078e020b */
[C---:B------:R-:W-:Y:S01]  /*0e60*/  IADD3 R114, R0.reuse, 0xc, RZ ;  /* 0x0000000c00727810 */ /* 0x040fe20007ffe0ff */
[----:B------:R-:W-:Y:S01]  /*0e70*/  IMAD.MOV.U32 R12, RZ, RZ, R10 ;  /* 0x000000ffff0c7224 */ /* 0x000fe200078e000a */
[C---:B------:R-:W-:Y:S01]  /*0e80*/  IADD3 R116, R0.reuse, 0xb, RZ ;  /* 0x0000000b00747810 */ /* 0x040fe20007ffe0ff */
[----:B------:R-:W-:Y:S01]  /*0e90*/  IMAD.MOV R11, RZ, RZ, -R8 ;  /* 0x000000ffff0b7224 */ /* 0x000fe200078e0a08 */
[----:B------:R-:W-:Y:S01]  /*0ea0*/  IABS R31, R114 ;  /* 0x00000072001f7213 */ /* 0x000fe20000000000 */
[C---:B------:R-:W-:Y:S01]  /*0eb0*/  IMAD.HI.U32 R8, R3.reuse, R12, RZ ;  /* 0x0000000c03087227 */ /* 0x040fe200078e00ff */
[----:B------:R-:W-:Y:S01]  /*0ec0*/  IADD3 R112, R0, 0xd, RZ ;  /* 0x0000000d00707810 */ /* 0x000fe20007ffe0ff */
[----:B------:R-:W-:Y:S01]  /*0ed0*/  STL [R1+0x5dc], R128 ;  /* 0x0005dc8001007387 */ /* 0x000fe20000100800 */
[----:B------:R-:W-:Y:S01]  /*0ee0*/  IABS R29, R116 ;  /* 0x00000074001d7213 */ /* 0x000fe20000000000 */
[----:B------:R-:W-:Y:S01]  /*0ef0*/  IMAD R11, R2, R11, R13 ;  /* 0x0000000b020b7224 */ /* 0x000fe200078e020d */
[----:B------:R-:W-:Y:S01]  /*0f00*/  IABS R33, R112 ;  /* 0x0000007000217213 */ /* 0x000fe20000000000 */
[----:B------:R-:W-:Y:S01]  /*0f10*/  IMAD.MOV R13, RZ, RZ, -R8 ;  /* 0x000000ffff0d7224 */ /* 0x000fe200078e0a08 */
[C---:B------:R-:W-:Y:S01]  /*0f20*/  IADD3 R108, R0.reuse, 0xf, RZ ;  /* 0x0000000f006c7810 */ /* 0x040fe20007ffe0ff */
[C---:B------:R-:W-:Y:S01]  /*0f30*/  IMAD.HI.U32 R8, R3.reuse, R17, RZ ;  /* 0x0000001103087227 */ /* 0x040fe200078e00ff */
[C---:B------:R-:W-:Y:S01]  /*0f40*/  IADD3 R110, R0.reuse, 0xe, RZ ;  /* 0x0000000e006e7810 */ /* 0x040fe20007ffe0ff */
[----:B------:R-:W-:Y:S01]  /*0f50*/  STL [R1+0x5d8], R126 ;  /* 0x0005d87e01007387 */ /* 0x000fe20000100800 */
[----:B------:R-:W-:Y:S01]  /*0f60*/  IABS R37, R108 ;  /* 0x0000006c00257213 */ /* 0x000fe20000000000 */
[----:B------:R-:W-:Y:S01]  /*0f70*/  IMAD.MOV R8, RZ, RZ, -R8 ;  /* 0x000000ffff087224 */ /* 0x000fe200078e0a08 */
[----:B------:R-:W-:Y:S01]  /*0f80*/  IABS R35, R110 ;  /* 0x0000006e00237213 */ /* 0x000fe20000000000 */
[C---:B------:R-:W-:Y:S01]  /*0f90*/  IMAD.HI.U32 R10, R3.reuse, R15, RZ ;  /* 0x0000000f030a7227 */ /* 0x040fe200078e00ff */
[C---:B------:R-:W-:Y:S01]  /*0fa0*/  IADD3 R104, R0.reuse, 0x11, RZ ;  /* 0x0000001100687810 */ /* 0x040fe20007ffe0ff */
[----:B------:R-:W-:Y:S01]  /*0fb0*/  STL [R1+0x5d4], R124 ;  /* 0x0005d47c01007387 */ /* 0x000fe20000100800 */
[----:B------:R-:W-:Y:S01]  /*0fc0*/  IADD3 R106, R0, 0x10, RZ ;  /* 0x00000010006a7810 */ /* 0x000fe20007ffe0ff */
[----:B------:R-:W-:Y:S01]  /*0fd0*/  IMAD R17, R2, R8, R17 ;  /* 0x0000000802117224 */ /* 0x000fe200078e0211 */
[----:B------:R-:W-:Y:S01]  /*0fe0*/  IABS R41, R104 ;  /* 0x0000006800297213 */ /* 0x000fe20000000000 */
[C---:B------:R-:W-:Y:S01]  /*0ff0*/  IMAD.HI.U32 R8, R3.reuse, R21, RZ ;  /* 0x0000001503087227 */ /* 0x040fe200078e00ff */
[----:B------:R-:W-:Y:S01]  /*1000*/  IADD3 R102, R0, 0x12, RZ ;  /* 0x0000001200667810 */ /* 0x000fe20007ffe0ff */
[----:B------:R-:W-:Y:S01]  /*1010*/  STL [R1+0x5d0], R122 ;  /* 0x0005d07a01007387 */ /* 0x000fe20000100800 */
[----:B------:R-:W-:Y:S01]  /*1020*/  IABS R39, R106 ;  /* 0x0000006a00277213 */ /* 0x000fe20000000000 */
[----:B------:R-:W-:Y:S01]  /*1030*/  IMAD.MOV R10, RZ, RZ, -R10 ;  /* 0x000000ffff0a7224 */ /* 0x000fe200078e0a0a */
[----:B------:R-:W-:Y:S01]  /*1040*/  IABS R43, R102 ;  /* 0x00000066002b7213 */ /* 0x000fe20000000000 */
[----:B------:R-:W-:Y:S01]  /*1050*/  IMAD R13, R2, R13, R12 ;  /* 0x0000000d020d7224 */ /* 0x000fe200078e020c */
[C---:B------:R-:W-:Y:S01]  /*1060*/  IADD3 R98, R0.reuse, 0x14, RZ ;  /* 0x0000001400627810 */ /* 0x040fe20007ffe0ff */
[----:B------:R-:W-:Y:S01]  /*1070*/  IMAD.MOV R12, RZ, RZ, -R8 ;  /* 0x000000ffff0c7224 */ /* 0x000fe200078e0a08 */
[----:B------:R-:W-:Y:S01]  /*1080*/  IADD3 R100, R0, 0x13, RZ ;  /* 0x0000001300647810 */ /* 0x000fe20007ffe0ff */
[----:B------:R-:W-:Y:S01]  /*1090*/  IMAD R15, R2, R10, R15 ;  /* 0x0000000a020f7224 */ /* 0x000fe200078e020f */
[----:B------:R-:W-:Y:S01]  /*10a0*/  IABS R49, R98 ;  /* 0x0000006200317213 */ /* 0x000fe20000000000 */
[C---:B------:R-:W-:Y:S01]  /*10b0*/  IMAD.HI.U32 R8, R3.reuse, R23, RZ ;  /* 0x0000001703087227 */ /* 0x040fe200078e00ff */
[----:B------:R-:W-:Y:S01]  /*10c0*/  IABS R45, R100 ;  /* 0x00000064002d7213 */ /* 0x000fe20000000000 */
[----:B------:R-:W-:Y:S01]  /*10d0*/  STL [R1+0x5cc], R120 ;  /* 0x0005cc7801007387 */ /* 0x000fe20000100800 */
[C---:B------:R-:W-:Y:S01]  /*10e0*/  IADD3 R94, R0.reuse, 0x16, RZ ;  /* 0x00000016005e7810 */ /* 0x040fe20007ffe0ff */
[C---:B------:R-:W-:Y:S01]  /*10f0*/  IMAD.HI.U32 R10, R3.reuse, R19, RZ ;  /* 0x00000013030a7227 */ /* 0x040fe200078e00ff */
[----:B------:R-:W-:Y:S01]  /*1100*/  IADD3 R96, R0, 0x15, RZ ;  /* 0x0000001500607810 */ /* 0x000fe20007ffe0ff */
[----:B------:R-:W-:Y:S01]  /*1110*/  STL [R1+0x5c8], R118 ;  /* 0x0005c87601007387 */ /* 0x000fe20000100800 */
[----:B------:R-:W-:Y:S01]  /*1120*/  IABS R51, R94 ;  /* 0x0000005e00337213 */ /* 0x000fe20000000000 */
[----:B------:R-:W-:Y:S01]  /*1130*/  IMAD R21, R2, R12, R21 ;  /* 0x0000000c02157224 */ /* 0x000fe200078e0215 */
[C---:B------:R-:W-:Y:S01]  /*1140*/  IADD3 R92, R0.reuse, 0x17, RZ ;  /* 0x00000017005c7810 */ /* 0x040fe20007ffe0ff */
[----:B------:R-:W-:Y:S01]  /*1150*/  IMAD.MOV R12, RZ, RZ, -R8 ;  /* 0x000000ffff0c7224 */ /* 0x000fe200078e0a08 */
        /* <DEDUP_REMOVED lines=18> */
[----:B------:R-:W-:Y:S01]  /*1280*/  IADD3 R82, R0, 0x1c, RZ ;  /* 0x0000001c00527810 */ /* 0x000fe20007ffe0ff */
[C---:B------:R-:W-:Y:S01]  /*1290*/  IMAD.HI.U32 R8, R3.reuse, R31, RZ ;  /* 0x0000001f03087227 */ /* 0x040fe200078e00ff */
[----:B------:R-:W-:Y:S01]  /*12a0*/  IABS R59, R86 ;  /* 0x00000056003b7213 */ /* 0x000fe20000000000 */
[----:B------:R-:W-:Y:S01]  /*12b0*/  STL [R1+0x5bc], R112 ;  /* 0x0005bc7001007387 */ /* 0x000fe20000100800 */
[----:B------:R-:W-:Y:S01]  /*12c0*/  IABS R63, R82 ;  /* 0x00000052003f7213 */ /* 0x000fe20000000000 */
[----:B------:R-:W-:Y:S01]  /*12d0*/  IMAD R23, R2, R12, R23 ;  /* 0x0000000c02177224 */ /* 0x000fe200078e0217 */
[----:B------:R-:W-:Y:S01]  /*12e0*/  IADD3 R78, R0, 0x1e, RZ ;  /* 0x0000001e004e7810 */ /* 0x000fe20007ffe0ff */
[----:B------:R-:W-:Y:S01]  /*12f0*/  IMAD R25, R2, R10, R25 ;  /* 0x0000000a02197224 */ /* 0x000fe200078e0219 */
[C---:B------:R-:W-:Y:S01]  /*1300*/  IADD3 R80, R0.reuse, 0x1d, RZ ;  /* 0x0000001d00507810 */ /* 0x040fe20007ffe0ff */
[----:B------:R-:W-:Y:S01]  /*1310*/  IMAD.MOV R12, RZ, RZ, -R8 ;  /* 0x000000ffff0c7224 */ /* 0x000fe200078e0a08 */
        /* <DEDUP_REMOVED lines=13> */
[----:B------:R-:W-:Y:S01]  /*13f0*/  IMAD.MOV R12, RZ, RZ, -R8 ;  /* 0x000000ffff0c7224 */ /* 0x000fe200078e0a08 */
[C---:B------:R-:W-:Y:S01]  /*1400*/  IADD3 R70, R0.reuse, 0x22, RZ ;  /* 0x0000002200467810 */ /* 0x040fe20007ffe0ff */
[C---:B------:R-:W-:Y:S01]  /*1410*/  IMAD.HI.U32 R8, R3.reuse, R37, RZ ;  /* 0x0000002503087227 */ /* 0x040fe200078e00ff */
[----:B------:R-:W-:Y:S01]  /*1420*/  IABS R73, R72 ;  /* 0x0000004800497213 */ /* 0x000fe20000000000 */
[----:B------:R-:W-:Y:S01]  /*1430*/  STL [R1+0x5b0], R106 ;  /* 0x0005b06a01007387 */ /* 0x000fe20000100800 */
[----:B------:R-:W-:Y:S01]  /*1440*/  IADD3 R68, R0, 0x23, RZ ;  /* 0x0000002300447810 */ /* 0x000fe20007ffe0ff */
[----:B------:R-:W-:Y:S01]  /*1450*/  IMAD R29, R2, R10, R29 ;  /* 0x0000000a021d7224 */ /* 0x000fe200078e021d */
[----:B------:R-:W-:Y:S01]  /*1460*/  IABS R75, R70 ;  /* 0x00000046004b7213 */ /* 0x000fe20000000000 */
[C---:B------:R-:W-:Y:S01]  /*1470*/  IMAD.HI.U32 R10, R3.reuse, R35, RZ ;  /* 0x00000023030a7227 */ /* 0x040fe200078e00ff */
[----:B------:R-:W-:Y:S01]  /*1480*/  IABS R77, R68 ;  /* 0x00000044004d7213 */ /* 0x000fe20000000000 */
[----:B------:R-:W-:Y:S01]  /*1490*/  STL [R1+0x5ac], R104 ;  /* 0x0005ac6801007387 */ /* 0x000fe20000100800 */
[C---:B------:R-:W-:Y:S01]  /*14a0*/  IADD3 R66, R0.reuse, 0x24, RZ ;  /* 0x0000002400427810 */ /* 0x040fe20007ffe0ff */
[----:B------:R-:W-:Y:S01]  /*14b0*/  IMAD.MOV R8, RZ, RZ, -R8 ;  /* 0x000000ffff087224 */ /* 0x000fe200078e0a08 */
[----:B------:R-:W-:Y:S01]  /*14c0*/  IADD3 R64, R0, 0x25, RZ ;  /* 0x0000002500407810 */ /* 0x000fe20007ffe0ff */
[----:B------:R-:W-:Y:S01]  /*14d0*/  IMAD.MOV R10, RZ, RZ, -R10 ;  /* 0x000000ffff0a7224 */ /* 0x000fe200078e0a0a */
[----:B------:R-:W-:Y:S01]  /*14e0*/  IABS R79, R66 ;  /* 0x00000042004f7213 */ /* 0x000fe20000000000 */
[----:B------:R-:W-:Y:S01]  /*14f0*/  IMAD R37, R2, R8, R37 ;  /* 0x0000000802257224 */ /* 0x000fe200078e0225 */
[----:B------:R-:W-:Y:S01]  /*1500*/  IABS R81, R64 ;  /* 0x0000004000517213 */ /* 0x000fe20000000000 */
[C---:B------:R-:W-:Y:S01]  /*1510*/  IMAD.HI.U32 R8, R3.reuse, R41, RZ ;  /* 0x0000002903087227 */ /* 0x040fe200078e00ff */
[C---:B------:R-:W-:Y:S01]  /*1520*/  IADD3 R62, R0.reuse, 0x26, RZ ;  /* 0x00000026003e7810 */ /* 0x040fe20007ffe0ff */
[----:B------:R-:W-:Y:S01]  /*1530*/  STL [R1+0x5a8], R102 ;  /* 0x0005a86601007387 */ /* 0x000fe20000100800 */
[----:B------:R-:W-:Y:S01]  /*1540*/  IADD3 R60, R0, 0x27, RZ ;  /* 0x00000027003c7810 */ /* 0x000fe20007ffe0ff */
[C---:B------:R-:W-:Y:S01]  /*1550*/  IMAD R33, R2.reuse, R12, R33 ;  /* 0x0000000c02217224 */ /* 0x040fe200078e0221 */
[----:B------:R-:W-:Y:S01]  /*1560*/  IABS R85, R62 ;  /* 0x0000003e00557213 */ /* 0x000fe20000000000 */
[----:B------:R-:W-:Y:S01]  /*1570*/  IMAD R35, R2, R10, R35 ;  /* 0x0000000a02237224 */ /* 0x000fe200078e0223 */
[C---:B------:R-:W-:Y:S01]  /*1580*/  IADD3 R58, R0.reuse, 0x28, RZ ;  /* 0x00000028003a7810 */ /* 0x040fe20007ffe0ff */
[C---:B------:R-:W-:Y:S01]  /*1590*/  IMAD.HI.U32 R10, R3.reuse, R39, RZ ;  /* 0x00000027030a7227 */ /* 0x040fe200078e00ff */
[----:B------:R-:W-:Y:S01]  /*15a0*/  IABS R83, R60 ;  /* 0x0000003c00537213 */ /* 0x000fe20000000000 */
[----:B------:R-:W-:Y:S01]  /*15b0*/  STL [R1+0x5a4], R100 ;  /* 0x0005a46401007387 */ /* 0x000fe20000100800 */
[----:B------:R-:W-:Y:S01]  /*15c0*/  IABS R87, R58 ;  /* 0x0000003a00577213 */ /* 0x000fe20000000000 */
[----:B------:R-:W-:Y:S01]  /*15d0*/  IMAD.MOV R12, RZ, RZ, -R8 ;  /* 0x000000ffff0c7224 */ /* 0x000fe200078e0a08 */
[C---:B------:R-:W-:Y:S01]  /*15e0*/  IADD3 R56, R0.reuse, 0x29, RZ ;  /* 0x0000002900387810 */ /* 0x040fe20007ffe0ff */
        /* <DEDUP_REMOVED lines=50> */
[C---:B------:R-:W-:Y:S01]  /*1910*/  IMAD.HI.U32 R8, R3.reuse, R57, RZ ;  /* 0x0000003903087227 */ /* 0x040fe200078e00ff */
[----:B------:R-:W-:Y:S01]  /*1920*/  IABS R113, R32 ;  /* 0x0000002000717213 */ /* 0x000fe20000000000 */
[----:B------:R-:W-:Y:S01]  /*1930*/  STL [R1+0x57c], R86 ;  /* 0x00057c5601007387 */ /* 0x000fe20000100800 */
[----:B------:R-:W-:Y:S01]  /*1940*/  IABS R115, R30 ;  /* 0x0000001e00737213 */ /* 0x000fe20000000000 */
[----:B------:R-:W-:Y:S01]  /*1950*/  IMAD R47, R2, R10, R47 ;  /* 0x0000000a022f7224 */ /* 0x000fe200078e022f */
[C---:B------:R-:W-:Y:S01]  /*1960*/  IADD3 R28, R0.reuse, 0x37, RZ ;  /* 0x00000037001c7810 */ /* 0x040fe20007ffe0ff */
[C---:B------:R-:W-:Y:S01]  /*1970*/  IMAD.HI.U32 R10, R3.reuse, R55, RZ ;  /* 0x00000037030a7227 */ /* 0x040fe200078e00ff */
[C---:B------:R-:W-:Y:S01]  /*1980*/  IADD3 R26, R0.reuse, 0x38, RZ ;  /* 0x00000038001a7810 */ /* 0x040fe20007ffe0ff */
[----:B------:R-:W-:Y:S01]  /*1990*/  STL [R1+0x578], R84 ;  /* 0x0005785401007387 */ /* 0x000fe20000100800 */
[----:B------:R-:W-:Y:S01]  /*19a0*/  IABS R117, R28 ;  /* 0x0000001c00757213 */ /* 0x000fe20000000000 */
[----:B------:R-:W-:Y:S01]  /*19b0*/  IMAD.MOV R8, RZ, RZ, -R8 ;  /* 0x000000ffff087224 */ /* 0x000fe200078e0a08 */
[----:B------:R-:W-:Y:S01]  /*19c0*/  IABS R119, R26 ;  /* 0x0000001a00777213 */ /* 0x000fe20000000000 */
[----:B------:R-:W-:Y:S01]  /*19d0*/  IMAD.MOV R10, RZ, RZ, -R10 ;  /* 0x000000ffff0a7224 */ /* 0x000fe200078e0a0a */
[----:B------:R-:W-:Y:S01]  /*19e0*/  IADD3 R24, R0, 0x39, RZ ;  /* 0x0000003900187810 */ /* 0x000fe20007ffe0ff */
[----:B------:R-:W-:Y:S01]  /*19f0*/  IMAD R57, R2, R8, R57 ;  /* 0x0000000802397224 */ /* 0x000fe200078e0239 */
[----:B------:R-:W-:Y:S01]  /*1a00*/  IADD3 R14, R0, 0x3f, RZ ;  /* 0x0000003f000e7810 */ /* 0x000fe20007ffe0ff */
[C---:B------:R-:W-:Y:S01]  /*1a10*/  IMAD.HI.U32 R8, R3.reuse, R61, RZ ;  /* 0x0000003d03087227 */ /* 0x040fe200078e00ff */
[----:B------:R-:W-:Y:S01]  /*1a20*/  IABS R121, R24 ;  /* 0x0000001800797213 */ /* 0x000fe20000000000 */
[----:B------:R-:W-:Y:S01]  /*1a30*/  STL [R1+0x574], R82 ;  /* 0x0005745201007387 */ /* 0x000fe20000100800 */
[----:B------:R-:W-:Y:S01]  /*1a40*/  IABS R133, R14 ;  /* 0x0000000e00857213 */ /* 0x000fe20000000000 */
[C---:B------:R-:W-:Y:S01]  /*1a50*/  IMAD R55, R2.reuse, R10, R55 ;  /* 0x0000000a02377224 */ /* 0x040fe200078e0237 */
[C---:B------:R-:W-:Y:S01]  /*1a60*/  ISETP.GT.U32.AND P0, PT, R2.reuse, R7, PT ;  /* 0x000000070200720c */ /* 0x040fe20003f04070 */
[C---:B------:R-:W-:Y:S01]  /*1a70*/  IMAD.HI.U32 R10, R3.reuse, R59, RZ ;  /* 0x0000003b030a7227 */ /* 0x040fe200078e00ff */
[C---:B------:R-:W-:Y:S01]  /*1a80*/  ISETP.GT.U32.AND P2, PT, R2.reuse, R9, PT ;  /* 0x000000090200720c */ /* 0x040fe20003f44070 */
[----:B------:R-:W-:Y:S01]  /*1a90*/  STL [R1+0x570], R80 ;  /* 0x0005705001007387 */ /* 0x000fe20000100800 */
[C---:B------:R-:W-:Y:S01]  /*1aa0*/  ISETP.GT.U32.AND P3, PT, R2.reuse, R11, PT ;  /* 0x0000000b0200720c */ /* 0x040fe20003f64070 */
[C---:B------:R-:W-:Y:S01]  /*1ab0*/  IMAD R53, R2.reuse, R12, R53 ;  /* 0x0000000c02357224 */ /* 0x040fe200078e0235 */
[C---:B------:R-:W-:Y:S01]  /*1ac0*/  ISETP.GT.U32.AND P5, PT, R2.reuse, R13, PT ;  /* 0x0000000d0200720c */ /* 0x040fe20003fa4070 */
[----:B------:R-:W-:Y:S01]  /*1ad0*/  IMAD.MOV R12, RZ, RZ, -R8 ;  /* 0x000000ffff0c7224 */ /* 0x000fe200078e0a08 */
[C---:B------:R-:W-:Y:S01]  /*1ae0*/  ISETP.GT.U32.AND P1, PT, R2.reuse, R17, PT ;  /* 0x000000110200720c */ /* 0x040fe20003f24070 */
[C---:B------:R-:W-:Y:S01]  /*1af0*/  IMAD.HI.U32 R8, R3.reuse, R63, RZ ;  /* 0x0000003f03087227 */ /* 0x040fe200078e00ff */
[----:B------:R-:W-:Y:S01]  /*1b00*/  ISETP.GT.U32.AND P6, PT, R2, R15, PT ;  /* 0x0000000f0200720c */ /* 0x000fe20003fc4070 */
[----:B------:R-:W-:Y:S01]  /*1b10*/  STL [R1+0x56c], R78 ;  /* 0x00056c4e01007387 */ /* 0x000fe20000100800 */
[C---:B------:R-:W-:Y:S01]  /*1b20*/  IADD3 R22, R0.reuse, 0x3a, RZ ;  /* 0x0000003a00167810 */ /* 0x040fe20007ffe0ff */
[----:B------:R-:W-:Y:S01]  /*1b30*/  IMAD.MOV R10, RZ, RZ, -R10 ;  /* 0x000000ffff0a7224 */ /* 0x000fe200078e0a0a */
[----:B------:R-:W-:Y:S01]  /*1b40*/  IADD3 R20, R0, 0x3b, RZ ;  /* 0x0000003b00147810 */ /* 0x000fe20007ffe0ff */
[C---:B------:R-:W-:Y:S01]  /*1b50*/  IMAD R61, R2.reuse, R12, R61 ;  /* 0x0000000c023d7224 */ /* 0x040fe200078e023d */
[----:B------:R-:W-:Y:S01]  /*1b60*/  IABS R123, R22 ;  /* 0x00000016007b7213 */ /* 0x000fe20000000000 */
[----:B------:R-:W-:Y:S01]  /*1b70*/  IMAD.MOV R12, RZ, RZ, -R8 ;  /* 0x000000ffff0c7224 */ /* 0x000fe200078e0a08 */
[----:B------:R-:W-:Y:S01]  /*1b80*/  IABS R125, R20 ;  /* 0x00000014007d7213 */ /* 0x000fe20000000000 */
[----:B------:R-:W-:Y:S01]  /*1b90*/  IMAD R59, R2, R10, R59 ;  /* 0x0000000a023b7224 */ /* 0x000fe200078e023b */
[C---:B------:R-:W-:Y:S01]  /*1ba0*/  IADD3 R16, R0.reuse, 0x3d, RZ ;  /* 0x0000003d00107810 */ /* 0x040fe20007ffe0ff */
[C---:B------:R-:W-:Y:S01]  /*1bb0*/  IMAD.HI.U32 R8, R3.reuse, R67, RZ ;  /* 0x0000004303087227 */ /* 0x040fe200078e00ff */
[----:B------:R-:W-:Y:S01]  /*1bc0*/  IADD3 R18, R0, 0x3c, RZ ;  /* 0x0000003c00127810 */ /* 0x000fe20007ffe0ff */
[----:B------:R-:W-:Y:S01]  /*1bd0*/  STL [R1+0x568], R76 ;  /* 0x0005684c01007387 */ /* 0x000fe20000100800 */
[----:B------:R-:W-:Y:S01]  /*1be0*/  IABS R129, R16 ;  /* 0x0000001000817213 */ /* 0x000fe20000000000 */
[----:B------:R-:W-:Y:S01]  /*1bf0*/  IMAD.HI.U32 R10, R3, R65, RZ ;  /* 0x00000041030a7227 */ /* 0x000fe200078e00ff */
[----:B------:R-:W-:Y:S01]  /*1c00*/  IABS R127, R18 ;  /* 0x00000012007f7213 */ /* 0x000fe20000000000 */
[----:B------:R-:W-:Y:S02]  /*1c10*/  STL [R1+0x564], R74 ;  /* 0x0005644a01007387 */ /* 0x000fe40000100800 */
[----:B------:R-:W-:-:S02]  /*1c20*/  IMAD.MOV R8, RZ, RZ, -R8 ;  /* 0x000000ffff087224 */ /* 0x000fc400078e0a08 */
[----:B------:R-:W-:Y:S01]  /*1c30*/  IMAD.MOV R10, RZ, RZ, -R10 ;  /* 0x000000ffff0a7224 */ /* 0x000fe200078e0a0a */
[----:B------:R-:W-:Y:S01]  /*1c40*/  STL [R1+0x560], R72 ;  /* 0x0005604801007387 */ /* 0x000fe20000100800 */
[C---:B------:R-:W-:Y:S02]  /*1c50*/  IMAD R67, R2.reuse, R8, R67 ;  /* 0x0000000802437224 */ /* 0x040fe400078e0243 */
[----:B------:R-:W-:Y:S01]  /*1c60*/  IMAD R65, R2, R10, R65 ;  /* 0x0000000a02417224 */ /* 0x000fe200078e0241 */
[----:B------:R-:W-:Y:S01]  /*1c70*/  STL [R1+0x55c], R70 ;  /* 0x00055c4601007387 */ /* 0x000fe20000100800 */
[----:B------:R-:W-:-:S03]  /*1c80*/  IMAD.HI.U32 R8, R3, R71, RZ ;  /* 0x0000004703087227 */ /* 0x000fc600078e00ff */
[----:B------:R-:W-:Y:S01]  /*1c90*/  STL [R1+0x558], R68 ;  /* 0x0005584401007387 */ /* 0x000fe20000100800 */
[----:B------:R-:W-:-:S03]  /*1ca0*/  IMAD.HI.U32 R10, R3, R69, RZ ;  /* 0x00000045030a7227 */ /* 0x000fc600078e00ff */
[----:B------:R-:W-:Y:S01]  /*1cb0*/  STL [R1+0x554], R66 ;  /* 0x0005544201007387 */ /* 0x000fe20000100800 */
[C---:B------:R-:W-:Y:S02]  /*1cc0*/  IMAD R63, R2.reuse, R12, R63 ;  /* 0x0000000c023f7224 */ /* 0x040fe400078e023f */
[----:B------:R-:W-:Y:S01]  /*1cd0*/  IMAD.MOV R12, RZ, RZ, -R8 ;  /* 0x000000ffff0c7224 */ /* 0x000fe200078e0a08 */
[----:B------:R-:W-:Y:S01]  /*1ce0*/  STL [R1+0x550], R64 ;  /* 0x0005504001007387 */ /* 0x000fe20000100800 */
[----:B------:R-:W-:Y:S02]  /*1cf0*/  IMAD.MOV R10, RZ, RZ, -R10 ;  /* 0x000000ffff0a7224 */ /* 0x000fe400078e0a0a */
[----:B------:R-:W-:Y:S01]  /*1d00*/  IMAD.HI.U32 R8, R3, R73, RZ ;  /* 0x0000004903087227 */ /* 0x000fe200078e00ff */
[----:B------:R-:W-:Y:S03]  /*1d10*/  STL [R1+0x54c], R62 ;  /* 0x00054c3e01007387 */ /* 0x000fe60000100800 */
[C---:B------:R-:W-:Y:S01]  /*1d20*/  IMAD R71, R2.reuse, R12, R71 ;  /* 0x0000000c02477224 */ /* 0x040fe200078e0247 */
[----:B------:R-:W-:Y:S01]  /*1d30*/  STL [R1+0x548], R60 ;  /* 0x0005483c01007387 */ /* 0x000fe20000100800 */
[----:B------:R-:W-:-:S02]  /*1d40*/  IMAD R69, R2, R10, R69 ;  /* 0x0000000a02457224 */ /* 0x000fc400078e0245 */
[----:B------:R-:W-:Y:S01]  /*1d50*/  IMAD.MOV R12, RZ, RZ, -R8 ;  /* 0x000000ffff0c7224 */ /* 0x000fe200078e0a08 */
[----:B------:R-:W-:Y:S01]  /*1d60*/  STL [R1+0x544], R58 ;  /* 0x0005443a01007387 */ /* 0x000fe20000100800 */
[----:B------:R-:W-:-:S03]  /*1d70*/  IMAD.HI.U32 R10, R3, R75, RZ ;  /* 0x0000004b030a7227 */ /* 0x000fc600078e00ff */
[----:B------:R-:W-:Y:S01]  /*1d80*/  STL [R1+0x540], R56 ;  /* 0x0005403801007387 */ /* 0x000fe20000100800 */
[----:B------:R-:W-:-:S03]  /*1d90*/  IMAD.HI.U32 R8, R3, R77, RZ ;  /* 0x0000004d03087227 */ /* 0x000fc600078e00ff */
[----:B------:R-:W-:Y:S01]  /*1da0*/  STL [R1+0x53c], R54 ;  /* 0x00053c3601007387 */ /* 0x000fe20000100800 */
[----:B------:R-:W-:Y:S02]  /*1db0*/  IMAD.MOV R10, RZ, RZ, -R10 ;  /* 0x000000ffff0a7224 */ /* 0x000fe400078e0a0a */
        /* <DEDUP_REMOVED lines=18> */
[C---:B------:R-:W-:Y:S01]  /*1ee0*/  IMAD.HI.U32 R10, R3.reuse, R83, RZ ;  /* 0x00000053030a7227 */ /* 0x040fe200078e00ff */
[----:B------:R-:W-:Y:S03]  /*1ef0*/  STL [R1+0x51c], R38 ;  /* 0x00051c2601007387 */ /* 0x000fe60000100800 */
[----:B------:R-:W-:Y:S01]  /*1f00*/  IMAD.MOV R12, RZ, RZ, -R8 ;  /* 0x000000ffff0c7224 */ /* 0x000fe200078e0a08 */
[----:B------:R-:W-:Y:S01]  /*1f10*/  STL [R1+0x518], R36 ;  /* 0x0005182401007387 */ /* 0x000fe20000100800 */
[----:B------:R-:W-:-:S03]  /*1f20*/  IMAD.HI.U32 R8, R3, R87, RZ ;  /* 0x0000005703087227 */ /* 0x000fc600078e00ff */
[----:B------:R-:W-:Y:S01]  /*1f30*/  STL [R1+0x514], R34 ;  /* 0x0005142201007387 */ /* 0x000fe20000100800 */
[----:B------:R-:W-:Y:S02]  /*1f40*/  IMAD.MOV R10, RZ, RZ, -R10 ;  /* 0x000000ffff0a7224 */ /* 0x000fe400078e0a0a */
[----:B------:R-:W-:Y:S01]  /*1f50*/  IMAD.MOV R8, RZ, RZ, -R8 ;  /* 0x000000ffff087224 */ /* 0x000fe200078e0a08 */
[----:B------:R-:W-:Y:S01]  /*1f60*/  STL [R1+0x510], R32 ;  /* 0x0005102001007387 */ /* 0x000fe20000100800 */
[C---:B------:R-:W-:Y:S02]  /*1f70*/  IMAD R83, R2.reuse, R10, R83 ;  /* 0x0000000a02537224 */ /* 0x040fe400078e0253 */
[C---:B------:R-:W-:Y:S01]  /*1f80*/  IMAD.HI.U32 R10, R3.reuse, R89, RZ ;  /* 0x00000059030a7227 */ /* 0x040fe200078e00ff */
[----:B------:R-:W-:Y:S03]  /*1f90*/  STL [R1+0x50c], R30 ;  /* 0x00050c1e01007387 */ /* 0x000fe60000100800 */
[----:B------:R-:W-:Y:S01]  /*1fa0*/  IMAD R87, R2, R8, R87 ;  /* 0x0000000802577224 */ /* 0x000fe200078e0257 */
[----:B------:R-:W-:Y:S01]  /*1fb0*/  STL [R1+0x508], R28 ;  /* 0x0005081c01007387 */ /* 0x000fe20000100800 */
[----:B------:R-:W-:-:S03]  /*1fc0*/  IMAD.HI.U32 R8, R3, R91, RZ ;  /* 0x0000005b03087227 */ /* 0x000fc600078e00ff */
[----:B------:R-:W-:Y:S01]  /*1fd0*/  STL [R1+0x504], R26 ;  /* 0x0005041a01007387 */ /* 0x000fe20000100800 */
[C---:B------:R-:W-:Y:S02]  /*1fe0*/  IMAD R85, R2.reuse, R12, R85 ;  /* 0x0000000c02557224 */ /* 0x040fe400078e0255 */
[----:B------:R-:W-:Y:S01]  /*1ff0*/  IMAD.MOV R10, RZ, RZ, -R10 ;  /* 0x000000ffff0a7224 */ /* 0x000fe200078e0a0a */
[----:B------:R-:W-:Y:S01]  /*2000*/  STL [R1+0x500], R24 ;  /* 0x0005001801007387 */ /* 0x000fe20000100800 */
[----:B------:R-:W-:Y:S02]  /*2010*/  IMAD.MOV R12, RZ, RZ, -R8 ;  /* 0x000000ffff0c7224 */ /* 0x000fe400078e0a08 */
[C---:B------:R-:W-:Y:S01]  /*2020*/  IMAD.HI.U32 R8, R3.reuse, R93, RZ ;  /* 0x0000005d03087227 */ /* 0x040fe200078e00ff */
[----:B------:R-:W-:Y:S03]  /*2030*/  STL [R1+0x4fc], R22 ;  /* 0x0004fc1601007387 */ /* 0x000fe60000100800 */
[----:B------:R-:W-:Y:S01]  /*2040*/  IMAD R89, R2, R10, R89 ;  /* 0x0000000a02597224 */ /* 0x000fe200078e0259 */
[----:B------:R-:W-:Y:S01]  /*2050*/  STL [R1+0x4e8], R14 ;  /* 0x0004e80e01007387 */ /* 0x000fe20000100800 */
[----:B------:R-:W-:-:S03]  /*2060*/  IMAD.HI.U32 R10, R3, R95, RZ ;  /* 0x0000005f030a7227 */ /* 0x000fc600078e00ff */
[----:B------:R-:W-:Y:S01]  /*2070*/  STL [R1+0x4f8], R20 ;  /* 0x0004f81401007387 */ /* 0x000fe20000100800 */
[----:B------:R-:W-:Y:S02]  /*2080*/  IMAD R91, R2, R12, R91 ;  /* 0x0000000c025b7224 */ /* 0x000fe400078e025b */
[----:B------:R-:W-:Y:S01]  /*2090*/  IMAD.MOV R12, RZ, RZ, -R8 ;  /* 0x000000ffff0c7224 */ /* 0x000fe200078e0a08 */
[----:B------:R-:W-:Y:S01]  /*20a0*/  STL [R1+0x4f4], R18 ;  /* 0x0004f41201007387 */ /* 0x000fe20000100800 */
[----:B------:R-:W-:-:S03]  /*20b0*/  IMAD.HI.U32 R8, R3, R97, RZ ;  /* 0x0000006103087227 */ /* 0x000fc600078e00ff */
[----:B------:R-:W-:Y:S01]  /*20c0*/  STL [R1+0x4f0], R16 ;  /* 0x0004f01001007387 */ /* 0x000fe20000100800 */
[----:B------:R-:W-:Y:S02]  /*20d0*/  IMAD.MOV R10, RZ, RZ, -R10 ;  /* 0x000000ffff0a7224 */ /* 0x000fe400078e0a0a */
[----:B------:R-:W-:Y:S02]  /*20e0*/  IMAD.MOV R8, RZ, RZ, -R8 ;  /* 0x000000ffff087224 */ /* 0x000fe400078e0a08 */
[----:B------:R-:W-:Y:S02]  /*20f0*/  IMAD R95, R2, R10, R95 ;  /* 0x0000000a025f7224 */ /* 0x000fe400078e025f */
[----:B------:R-:W-:-:S04]  /*2100*/  IMAD.HI.U32 R10, R3, R99, RZ ;  /* 0x00000063030a7227 */ /* 0x000fc800078e00ff */
[----:B------:R-:W-:Y:S02]  /*2110*/  IMAD R97, R2, R8, R97 ;  /* 0x0000000802617224 */ /* 0x000fe400078e0261 */
[----:B------:R-:W-:-:S04]  /*2120*/  IMAD.HI.U32 R8, R3, R101, RZ ;  /* 0x0000006503087227 */ /* 0x000fc800078e00ff */
[----:B------:R-:W-:Y:S02]  /*2130*/  IMAD.MOV R10, RZ, RZ, -R10 ;  /* 0x000000ffff0a7224 */ /* 0x000fe400078e0a0a */
[----:B------:R-:W-:Y:S02]  /*2140*/  IMAD R93, R2, R12, R93 ;  /* 0x0000000c025d7224 */ /* 0x000fe400078e025d */
[----:B------:R-:W-:Y:S02]  /*2150*/  IMAD.MOV R12, RZ, RZ, -R8 ;  /* 0x000000ffff0c7224 */ /* 0x000fe400078e0a08 */
[----:B------:R-:W-:-:S04]  /*2160*/  IMAD.HI.U32 R8, R3, R103, RZ ;  /* 0x0000006703087227 */ /* 0x000fc800078e00ff */
[----:B------:R-:W-:Y:S02]  /*2170*/  IMAD R99, R2, R10, R99 ;  /* 0x0000000a02637224 */ /* 0x000fe400078e0263 */
[----:B------:R-:W-:-:S04]  /*2180*/  IMAD.HI.U32 R10, R3, R105, RZ ;  /* 0x00000069030a7227 */ /* 0x000fc800078e00ff */
[----:B------:R-:W-:Y:S02]  /*2190*/  IMAD R101, R2, R12, R101 ;  /* 0x0000000c02657224 */ /* 0x000fe400078e0265 */
[----:B------:R-:W-:Y:S02]  /*21a0*/  IMAD.MOV R12, RZ, RZ, -R8 ;  /* 0x000000ffff0c7224 */ /* 0x000fe400078e0a08 */
[----:B------:R-:W-:-:S04]  /*21b0*/  IMAD.HI.U32 R8, R3, R107, RZ ;  /* 0x0000006b03087227 */ /* 0x000fc800078e00ff */
[----:B------:R-:W-:Y:S02]  /*21c0*/  IMAD.MOV R10, RZ, RZ, -R10 ;  /* 0x000000ffff0a7224 */ /* 0x000fe400078e0a0a */
[----:B------:R-:W-:Y:S02]  /*21d0*/  IMAD.MOV R8, RZ, RZ, -R8 ;  /* 0x000000ffff087224 */ /* 0x000fe400078e0a08 */
[----:B------:R-:W-:Y:S02]  /*21e0*/  IMAD R105, R2, R10, R105 ;  /* 0x0000000a02697224 */ /* 0x000fe400078e0269 */
[----:B------:R-:W-:-:S04]  /*21f0*/  IMAD.HI.U32 R10, R3, R109, RZ ;  /* 0x0000006d030a7227 */ /* 0x000fc800078e00ff */
[----:B------:R-:W-:Y:S02]  /*2200*/  IMAD R107, R2, R8, R107 ;  /* 0x00000008026b7224 */ /* 0x000fe400078e026b */
[----:B------:R-:W-:-:S04]  /*2210*/  IMAD.HI.U32 R8, R3, R111, RZ ;  /* 0x0000006f03087227 */ /* 0x000fc800078e00ff */
[----:B------:R-:W-:Y:S02]  /*2220*/  IMAD.MOV R10, RZ, RZ, -R10 ;  /* 0x000000ffff0a7224 */ /* 0x000fe400078e0a0a */
[C---:B------:R-:W-:Y:S02]  /*2230*/  IMAD R103, R2.reuse, R12, R103 ;  /* 0x0000000c02677224 */ /* 0x040fe400078e0267 */
[----:B------:R-:W-:Y:S02]  /*2240*/  IMAD.MOV R12, RZ, RZ, -R8 ;  /* 0x000000ffff0c7224 */ /* 0x000fe400078e0a08 */
[----:B------:R-:W-:Y:S02]  /*2250*/  IMAD R109, R2, R10, R109 ;  /* 0x0000000a026d7224 */ /* 0x000fe400078e026d */
[----:B------:R-:W-:-:S04]  /*2260*/  IMAD.HI.U32 R8, R3, R113, RZ ;  /* 0x0000007103087227 */ /* 0x000fc800078e00ff */
[----:B------:R-:W-:-:S04]  /*2270*/  IMAD.HI.U32 R10, R3, R115, RZ ;  /* 0x00000073030a7227 */ /* 0x000fc800078e00ff */
[----:B------:R-:W-:Y:S02]  /*2280*/  IMAD R111, R2, R12, R111 ;  /* 0x0000000c026f7224 */ /* 0x000fe400078e026f */
[----:B------:R-:W-:Y:S02]  /*2290*/  IMAD.MOV R12, RZ, RZ, -R8 ;  /* 0x000000ffff0c7224 */ /* 0x000fe400078e0a08 */
[----:B------:R-:W-:Y:S02]  /*22a0*/  IMAD.MOV R10, RZ, RZ, -R10 ;  /* 0x000000ffff0a7224 */ /* 0x000fe400078e0a0a */
[----:B------:R-:W-:-:S04]  /*22b0*/  IMAD.HI.U32 R8, R3, R117, RZ ;  /* 0x0000007503087227 */ /* 0x000fc800078e00ff */
[----:B------:R-:W-:Y:S02]  /*22c0*/  IMAD R115, R2, R10, R115 ;  /* 0x0000000a02737224 */ /* 0x000fe400078e0273 */
[----:B------:R-:W-:Y:S02]  /*22d0*/  IMAD.MOV R8, RZ, RZ, -R8 ;  /* 0x000000ffff087224 */ /* 0x000fe400078e0a08 */
[----:B------:R-:W-:-:S04]  /*22e0*/  IMAD.HI.U32 R10, R3, R119, RZ ;  /* 0x00000077030a7227 */ /* 0x000fc800078e00ff */
[----:B------:R-:W-:Y:S02]  /*22f0*/  IMAD R117, R2, R8, R117 ;  /* 0x0000000802757224 */ /* 0x000fe400078e0275 */
[----:B------:R-:W-:Y:S02]  /*2300*/  IMAD.MOV R10, RZ, RZ, -R10 ;  /* 0x000000ffff0a7224 */ /* 0x000fe400078e0a0a */
[----:B------:R-:W-:-:S04]  /*2310*/  IMAD.HI.U32 R8, R3, R121, RZ ;  /* 0x0000007903087227 */ /* 0x000fc800078e00ff */
[C---:B------:R-:W-:Y:S02]  /*2320*/  IMAD R113, R2.reuse, R12, R113 ;  /* 0x0000000c02717224 */ /* 0x040fe400078e0271 */
[----:B------:R-:W-:Y:S02]  /*2330*/  IMAD R119, R2, R10, R119 ;  /* 0x0000000a02777224 */ /* 0x000fe400078e0277 */
[----:B------:R-:W-:Y:S02]  /*2340*/  IMAD.MOV R12, RZ, RZ, -R8 ;  /* 0x000000ffff0c7224 */ /* 0x000fe400078e0a08 */
[----:B------:R-:W-:-:S04]  /*2350*/  IMAD.HI.U32 R10, R3, R133, RZ ;  /* 0x00000085030a7227 */ /* 0x000fc800078e00ff */
[C---:B------:R-:W-:Y:S02]  /*2360*/  IMAD R121, R2.reuse, R12, R121 ;  /* 0x0000000c02797224 */ /* 0x040fe400078e0279 */
[----:B------:R-:W-:Y:S02]  /*2370*/  IMAD.MOV R12, RZ, RZ, -R10 ;  /* 0x000000ffff0c7224 */ /* 0x000fe400078e0a0a */
[--C-:B------:R-:W-:Y:S02]  /*2380*/  @!P0 IMAD.IADD R7, R7, 0x1, -R2.reuse ;  /* 0x0000000107078824 */ /* 0x100fe400078e0a02 */
[----:B------:R-:W-:Y:S01]  /*2390*/  IMAD R133, R2, R12, R133 ;  /* 0x0000000c02857224 */ /* 0x000fe200078e0285 */
[----:B------:R-:W-:Y:S01]  /*23a0*/  IADD3 R12, R0, 0x3e, RZ ;  /* 0x0000003e000c7810 */ /* 0x000fe20007ffe0ff */
[--C-:B------:R-:W-:Y:S01]  /*23b0*/  @!P2 IMAD.IADD R9, R9, 0x1, -R2.reuse ;  /* 0x000000010909a824 */ /* 0x100fe200078e0a02 */
[C---:B------:R-:W-:Y:S01]  /*23c0*/  ISETP.GT.U32.AND P0, PT, R2.reuse, R7, PT ;  /* 0x000000070200720c */ /* 0x040fe20003f04070 */
        /* <DEDUP_REMOVED lines=8> */
[----:B------:R-:W-:Y:S01]  /*2450*/  IMAD.HI.U32 R8, R3, R123, RZ ;  /* 0x0000007b03087227 */ /* 0x000fe200078e00ff */
[----:B------:R-:W-:Y:S01]  /*2460*/  ISETP.GT.U32.AND P1, PT, R2, R11, PT ;  /* 0x0000000b0200720c */ /* 0x000fe20003f24070 */
[----:B------:R2:W-:Y:S02]  /*2470*/  STL [R1+0x4ec], R12 ;  /* 0x0004ec0c01007387 */ /* 0x0005e40000100800 */
[--C-:B------:R-:W-:Y:S01]  /*2480*/  @!P0 IMAD.IADD R7, R7, 0x1, -R2.reuse ;  /* 0x0000000107078824 */ /* 0x100fe200078e0a02 */
[----:B------:R-:W-:Y:S01]  /*2490*/  ISETP.GE.AND P0, PT, R0, RZ, PT ;  /* 0x000000ff0000720c */ /* 0x000fe20003f06270 */
[--C-:B------:R-:W-:Y:S01]  /*24a0*/  @!P4 IMAD.IADD R133, R133, 0x1, -R2.reuse ;  /* 0x000000018585c824 */ /* 0x100fe200078e0a02 */
[----:B------:R-:W-:Y:S01]  /*24b0*/  ISETP.GT.U32.AND P4, PT, R2, R19, PT ;  /* 0x000000130200720c */ /* 0x000fe20003f84070 */
[--C-:B------:R-:W-:Y:S01]  /*24c0*/  @!P2 IMAD.IADD R21, R21, 0x1, -R2.reuse ;  /* 0x000000011515a824 */ /* 0x100fe200078e0a02 */
[----:B------:R-:W-:Y:S01]  /*24d0*/  ISETP.GE.AND P2, PT, R132, RZ, PT ;  /* 0x000000ff8400720c */ /* 0x000fe20003f46270 */
[--C-:B------:R-:W-:Y:S01]  /*24e0*/  @!P3 IMAD.IADD R23, R23, 0x1, -R2.reuse ;  /* 0x000000011717b824 */ /* 0x100fe200078e0a02 */
[C---:B------:R-:W-:Y:S01]  /*24f0*/  ISETP.GT.U32.AND P3, PT, R2.reuse, R13, PT ;  /* 0x0000000d0200720c */ /* 0x040fe20003f64070 */
[--C-:B------:R-:W-:Y:S01]  /*2500*/  @!P5 IMAD.IADD R9, R9, 0x1, -R2.reuse ;  /* 0x000000010909d824 */ /* 0x100fe200078e0a02 */
[C---:B------:R-:W-:Y:S01]  /*2510*/  ISETP.GT.U32.AND P5, PT, R2.reuse, R15, PT ;  /* 0x0000000f0200720c */ /* 0x040fe20003fa4070 */
[----:B------:R-:W-:Y:S01]  /*2520*/  @!P1 IMAD.IADD R11, R11, 0x1, -R2 ;  /* 0x000000010b0b9824 */ /* 0x000fe200078e0a02 */
[C---:B------:R-:W-:Y:S01]  /*2530*/  ISETP.GT.U32.AND P6, PT, R2.reuse, R133, PT ;  /* 0x000000850200720c */ /* 0x040fe20003fc4070 */
[----:B------:R-:W-:Y:S01]  /*2540*/  IMAD.MOV R10, RZ, RZ, -R8 ;  /* 0x000000ffff0a7224 */ /* 0x000fe200078e0a08 */
[----:B------:R-:W-:Y:S01]  /*2550*/  ISETP.GT.U32.AND P1, PT, R2, R17, PT ;  /* 0x000000110200720c */ /* 0x000fe20003f24070 */
[----:B------:R-:W-:-:S02]  /*2560*/  @!P0 IMAD.MOV R7, RZ, RZ, -R7 ;  /* 0x000000ffff078224 */ /* 0x000fc400078e0a07 */
[--C-:B------:R-:W-:Y:S01]  /*2570*/  @!P4 IMAD.IADD R19, R19, 0x1, -R2.reuse ;  /* 0x000000011313c824 */ /* 0x100fe200078e0a02 */
[----:B------:R-:W-:Y:S01]  /*2580*/  ISETP.GE.AND P4, PT, R134, RZ, PT ;  /* 0x000000ff8600720c */ /* 0x000fe20003f86270 */
[----:B------:R-:W-:Y:S01]  /*2590*/  @!P2 IMAD.MOV R11, RZ, RZ, -R11 ;  /* 0x000000ffff0ba224 */ /* 0x000fe200078e0a0b */
[C---:B------:R-:W-:Y:S01]  /*25a0*/  ISETP.GT.U32.AND P2, PT, R2.reuse, R25, PT ;  /* 0x000000190200720c */ /* 0x040fe20003f44070 */
[--C-:B------:R-:W-:Y:S01]  /*25b0*/  @!P3 IMAD.IADD R13, R13, 0x1, -R2.reuse ;  /* 0x000000010d0db824 */ /* 0x100fe200078e0a02 */
[C---:B------:R-:W-:Y:S01]  /*25c0*/  ISETP.GT.U32.AND P0, PT, R2.reuse, R19, PT ;  /* 0x000000130200720c */ /* 0x040fe20003f04070 */
[--C-:B------:R-:W-:Y:S01]  /*25d0*/  @!P5 IMAD.IADD R15, R15, 0x1, -R2.reuse ;  /* 0x000000010f0fd824 */ /* 0x100fe200078e0a02 */
[C---:B------:R-:W-:Y:S01]  /*25e0*/  ISETP.GT.U32.AND P3, PT, R2.reuse, R27, PT ;  /* 0x0000001b0200720c */ /* 0x040fe20003f64070 */
[--C-:B------:R-:W-:Y:S01]  /*25f0*/  @!P6 IMAD.IADD R133, R133, 0x1, -R2.reuse ;  /* 0x000000018585e824 */ /* 0x100fe200078e0a02 */
[C---:B------:R-:W-:Y:S01]  /*2600*/  ISETP.GT.U32.AND P5, PT, R2.reuse, R29, PT ;  /* 0x0000001d0200720c */ /* 0x040fe20003fa4070 */
[----:B------:R-:W-:Y:S01]  /*2610*/  @!P1 IMAD.IADD R17, R17, 0x1, -R2 ;  /* 0x0000000111119824 */ /* 0x000fe200078e0a02 */
[C---:B------:R-:W-:Y:S01]  /*2620*/  ISETP.GT.U32.AND P6, PT, R2.reuse, R23, PT ;  /* 0x000000170200720c */ /* 0x040fe20003fc4070 */
[----:B------:R-:W-:Y:S01]  /*2630*/  IMAD.HI.U32 R8, R3, R125, RZ ;  /* 0x0000007d03087227 */ /* 0x000fe200078e00ff */
[----:B------:R-:W-:-:S03]  /*2640*/  ISETP.GT.U32.AND P1, PT, R2, R31, PT ;  /* 0x0000001f0200720c */ /* 0x000fc60003f24070 */
[----:B------:R-:W-:Y:S01]  /*2650*/  @!P4 IMAD.MOV R9, RZ, RZ, -R9 ;  /* 0x000000ffff09c224 */ /* 0x000fe200078e0a09 */
[C---:B------:R-:W-:Y:S01]  /*2660*/  ISETP.GT.U32.AND P4, PT, R2.reuse, R21, PT ;  /* 0x000000150200720c */ /* 0x040fe20003f84070 */
[--C-:B------:R-:W-:Y:S01]  /*2670*/  @!P0 IMAD.IADD R19, R19, 0x1, -R2.reuse ;  /* 0x0000000113138824 */ /* 0x100fe200078e0a02 */
[----:B------:R-:W-:Y:S01]  /*2680*/  ISETP.GT.U32.AND P0, PT, R2, R33, PT ;  /* 0x000000210200720c */ /* 0x000fe20003f04070 */
[--C-:B------:R-:W-:Y:S01]  /*2690*/  @!P2 IMAD.IADD R25, R25, 0x1, -R2.reuse ;  /* 0x000000011919a824 */ /* 0x100fe200078e0a02 */
[----:B------:R-:W-:Y:S01]  /*26a0*/  ISETP.GE.AND P2, PT, R130, RZ, PT ;  /* 0x000000ff8200720c */ /* 0x000fe20003f46270 */
        /* <DEDUP_REMOVED lines=9> */
[----:B------:R-:W-:Y:S01]  /*2740*/  ISETP.GT.U32.AND P4, PT, R2, R35, PT ;  /* 0x000000230200720c */ /* 0x000fe20003f84070 */
[--C-:B------:R-:W-:Y:S01]  /*2750*/  @!P0 IMAD.IADD R33, R33, 0x1, -R2.reuse ;  /* 0x0000000121218824 */ /* 0x100fe200078e0a02 */
[----:B------:R-:W-:Y:S01]  /*2760*/  ISETP.GE.AND P0, PT, R122, RZ, PT ;  /* 0x000000ff7a00720c */ /* 0x000fe20003f06270 */
[----:B------:R-:W-:Y:S01]  /*2770*/  @!P2 IMAD.MOV R15, RZ, RZ, -R15 ;  /* 0x000000ffff0fa224 */ /* 0x000fe200078e0a0f */
[C---:B------:R-:W-:Y:S01]  /*2780*/  ISETP.GT.U32.AND P2, PT, R2.reuse, R27, PT ;  /* 0x0000001b0200720c */ /* 0x040fe20003f44070 */
[----:B------:R-:W-:Y:S01]  /*2790*/  @!P3 IMAD.MOV R17, RZ, RZ, -R17 ;  /* 0x000000ffff11b224 */ /* 0x000fe200078e0a11 */
[C---:B------:R-:W-:Y:S01]  /*27a0*/  ISETP.GT.U32.AND P3, PT, R2.reuse, R29, PT ;  /* 0x0000001d0200720c */ /* 0x040fe20003f64070 */
[----:B------:R-:W-:Y:S01]  /*27b0*/  @!P5 IMAD.MOV R19, RZ, RZ, -R19 ;  /* 0x000000ffff13d224 */ /* 0x000fe200078e0a13 */
[----:B-1----:R-:W-:Y:S01]  /*27c0*/  IABS R131, R12 ;  /* 0x0000000c00837213 */ /* 0x002fe20000000000 */
[----:B------:R-:W-:Y:S01]  /*27d0*/  @!P6 IMAD.MOV R13, RZ, RZ, -R13 ;  /* 0x000000ffff0de224 */ /* 0x000fe200078e0a0d */
[C---:B------:R-:W-:Y:S01]  /*27e0*/  ISETP.GT.U32.AND P6, PT, R2.reuse, R31, PT ;  /* 0x0000001f0200720c */ /* 0x040fe20003fc4070 */
[----:B------:R-:W-:Y:S01]  /*27f0*/  @!P1 IMAD.MOV R21, RZ, RZ, -R21 ;  /* 0x000000ffff159224 */ /* 0x000fe200078e0a15 */
[C---:B------:R-:W-:Y:S01]  /*2800*/  ISETP.GT.U32.AND P1, PT, R2.reuse, R33, PT ;  /* 0x000000210200720c */ /* 0x040fe20003f24070 */
[--C-:B------:R-:W-:Y:S01]  /*2810*/  @!P4 IMAD.IADD R35, R35, 0x1, -R2.reuse ;  /* 0x000000012323c824 */ /* 0x100fe200078e0a02 */
[C---:B------:R-:W-:Y:S01]  /*2820*/  ISETP.GT.U32.AND P4, PT, R2.reuse, R25, PT ;  /* 0x000000190200720c */ /* 0x040fe20003f84070 */
[----:B------:R-:W-:Y:S01]  /*2830*/  @!P0 IMAD.MOV R23, RZ, RZ, -R23 ;  /* 0x000000ffff178224 */ /* 0x000fe200078e0a17 */
[C---:B------:R-:W-:Y:S01]  /*2840*/  ISETP.GT.U32.AND P0, PT, R2.reuse, R37, PT ;  /* 0x000000250200720c */ /* 0x040fe20003f04070 */
[--C-:B------:R-:W-:Y:S01]  /*2850*/  @!P2 IMAD.IADD R27, R27, 0x1, -R2.reuse ;  /* 0x000000011b1ba824 */ /* 0x100fe200078e0a02 */
[C---:B------:R-:W-:Y:S01]  /*2860*/  ISETP.GT.U32.AND P5, PT, R2.reuse, R35, PT ;  /* 0x000000230200720c */ /* 0x040fe20003fa4070 */
[----:B------:R-:W-:Y:S01]  /*2870*/  @!P3 IMAD.IADD R29, R29, 0x1, -R2 ;  /* 0x000000011d1db824 */ /* 0x000fe200078e0a02 */
[C---:B------:R-:W-:Y:S01]  /*2880*/  ISETP.GT.U32.AND P2, PT, R2.reuse, R41, PT ;  /* 0x000000290200720c */ /* 0x040fe20003f44070 */
[----:B------:R-:W-:Y:S01]  /*2890*/  IMAD.MOV R8, RZ, RZ, -R8 ;  /* 0x000000ffff087224 */ /* 0x000fe200078e0a08 */
[C---:B------:R-:W-:Y:S01]  /*28a0*/  ISETP.GT.U32.AND P3, PT, R2.reuse, R43, PT ;  /* 0x0000002b0200720c */ /* 0x040fe20003f64070 */
[--C-:B------:R-:W-:Y:S01]  /*28b0*/  @!P6 IMAD.IADD R31, R31, 0x1, -R2.reuse ;  /* 0x000000011f1fe824 */ /* 0x100fe200078e0a02 */
[C---:B------:R-:W-:Y:S01]  /*28c0*/  ISETP.GT.U32.AND P6, PT, R2.reuse, R45, PT ;  /* 0x0000002d0200720c */ /* 0x040fe20003fc4070 */
[--C-:B------:R-:W-:Y:S01]  /*28d0*/  @!P1 IMAD.IADD R33, R33, 0x1, -R2.reuse ;  /* 0x0000000121219824 */ /* 0x100fe200078e0a02 */
        /* <DEDUP_REMOVED lines=15> */
[----:B------:R-:W-:Y:S01]  /*29d0*/  @!P4 IMAD.IADD R39, R39, 0x1, -R2 ;  /* 0x000000012727c824 */ /* 0x000fe200078e0a02 */
[----:B------:R-:W-:Y:S01]  /*29e0*/  ISETP.GE.AND P4, PT, R116, RZ, PT ;  /* 0x000000ff7400720c */ /* 0x000fe20003f86270 */
[----:B------:R-:W-:-:S02]  /*29f0*/  @!P0 IMAD.MOV R27, RZ, RZ, -R27 ;  /* 0x000000ffff1b8224 */ /* 0x000fc400078e0a1b */
[----:B------:R-:W-:Y:S01]  /*2a00*/  @!P5 IMAD.MOV R25, RZ, RZ, -R25 ;  /* 0x000000ffff19d224 */ /* 0x000fe200078e0a19 */
[C---:B------:R-:W-:Y:S01]  /*2a10*/  ISETP.GT.U32.AND P0, PT, R2.reuse, R39, PT ;  /* 0x000000270200720c */ /* 0x040fe20003f04070 */
[----:B------:R-:W-:Y:S01]  /*2a20*/  @!P2 IMAD.MOV R31, RZ, RZ, -R31 ;  /* 0x000000ffff1fa224 */ /* 0x000fe200078e0a1f */
[C---:B------:R-:W-:Y:S01]  /*2a30*/  ISETP.GT.U32.AND P5, PT, R2.reuse, R41, PT ;  /* 0x000000290200720c */ /* 0x040fe20003fa4070 */
        /* <DEDUP_REMOVED lines=8> */
[----:B------:R-:W-:Y:S01]  /*2ac0*/  IMAD R125, R2, R8, R125 ;  /* 0x00000008027d7224 */ /* 0x000fe200078e027d */
[----:B------:R-:W-:Y:S01]  /*2ad0*/  ISETP.GE.AND P1, PT, R108, RZ, PT ;  /* 0x000000ff6c00720c */ /* 0x000fe20003f26270 */
        /* <DEDUP_REMOVED lines=12> */
[----:B------:R-:W-:Y:S01]  /*2ba0*/  @!P1 IMAD.MOV R37, RZ, RZ, -R37 ;  /* 0x000000ffff259224 */ /* 0x000fe200078e0a25 */
        /* <DEDUP_REMOVED lines=9> */
[----:B------:R-:W-:-:S02]  /*2c40*/  @!P6 IMAD.IADD R59, R59, 0x1, -R2 ;  /* 0x000000013b3be824 */ /* 0x000fc400078e0a02 */
[----:B------:R-:W-:Y:S01]  /*2c50*/  @!P4 IMAD.MOV R39, RZ, RZ, -R39 ;  /* 0x000000ffff27c224 */ /* 0x000fe200078e0a27 */
[C---:B------:R-:W-:Y:S01]  /*2c60*/  ISETP.GT.U32.AND P4, PT, R2.reuse, R51, PT ;  /* 0x000000330200720c */ /* 0x040fe20003f84070 */
[----:B------:R-:W-:Y:S01]  /*2c70*/  @!P1 IMAD.IADD R47, R47, 0x1, -R2 ;  /* 0x000000012f2f9824 */ /* 0x000fe200078e0a02 */
[C---:B------:R-:W-:Y:S01]  /*2c80*/  ISETP.GT.U32.AND P1, PT, R2.reuse, R63, PT ;  /* 0x0000003f0200720c */ /* 0x040fe20003f24070 */
        /* <DEDUP_REMOVED lines=8> */
[----:B------:R-:W-:Y:S01]  /*2d10*/  IMAD.HI.U32 R8, R3, R129, RZ ;  /* 0x0000008103087227 */ /* 0x000fe200078e00ff */
[----:B------:R-:W-:-:S03]  /*2d20*/  ISETP.GT.U32.AND P6, PT, R2, R59, PT ;  /* 0x0000003b0200720c */ /* 0x000fc60003fc4070 */
        /* <DEDUP_REMOVED lines=52> */
[----:B------:R-:W-:Y:S01]  /*3070*/  @!P1 IMAD.IADD R79, R79, 0x1, -R2 ;  /* 0x000000014f4f9824 */ /* 0x000fe200078e0a02 */
[----:B------:R-:W-:Y:S01]  /*3080*/  ISETP.GE.AND P1, PT, R76, RZ, PT ;  /* 0x000000ff4c00720c */ /* 0x000fe20003f26270 */
[----:B------:R-:W-:-:S02]  /*3090*/  @!P6 IMAD.MOV R61, RZ, RZ, -R61 ;  /* 0x000000ffff3de224 */ /* 0x000fc400078e0a3d */
[--C-:B------:R-:W-:Y:S01]  /*30a0*/  @!P4 IMAD.IADD R81, R81, 0x1, -R2.reuse ;  /* 0x000000015151c824 */ /* 0x100fe200078e0a02 */
[----:B------:R-:W-:Y:S01]  /*30b0*/  ISETP.GE.AND P4, PT, R74, RZ, PT ;  /* 0x000000ff4a00720c */ /* 0x000fe20003f86270 */
        /* <DEDUP_REMOVED lines=10> */
[----:B------:R-:W-:Y:S01]  /*3160*/  IMAD.MOV R8, RZ, RZ, -R8 ;  /* 0x000000ffff087224 */ /* 0x000fe200078e0a08 */
        /* <DEDUP_REMOVED lines=25> */
[----:B------:R-:W-:Y:S01]  /*3300*/  @!P1 IMAD.IADD R95, R95, 0x1, -R2 ;  /* 0x000000015f5f9824 */ /* 0x000fe200078e0a02 */
[----:B------:R-:W-:Y:S01]  /*3310*/  ISETP.GT.U32.AND P1, PT, R2, R83, PT ;  /* 0x000000530200720c */ /* 0x000fe20003f24070 */
        /* <DEDUP_REMOVED lines=13> */
[C---:B------:R-:W-:Y:S01]  /*33f0*/  IMAD R129, R2.reuse, R8, R129 ;  /* 0x0000000802817224 */ /* 0x040fe200078e0281 */
        /* <DEDUP_REMOVED lines=55> */
[----:B------:R-:W1:Y:S01]  /*3770*/  S2R R8, SR_TID.X ;  /* 0x0000000000087919 */ /* 0x000e620000002100 */
[----:B------:R-:W-:-:S02]  /*3780*/  IMAD R123, R2, R10, R123 ;  /* 0x0000000a027b7224 */ /* 0x000fc400078e027b */
        /* <DEDUP_REMOVED lines=9> */
[----:B------:R-:W-:Y:S01]  /*3820*/  ISETP.GT.U32.AND P3, PT, R2, R115, PT ;  /* 0x000000730200720c */ /* 0x000fe20003f64070 */
[----:B------:R-:W-:-:S04]  /*3830*/  IMAD.HI.U32 R10, R3, R127, RZ ;  /* 0x0000007f030a7227 */ /* 0x000fc800078e00ff */
[----:B------:R-:W-:Y:S01]  /*3840*/  @!P1 IMAD.MOV R105, RZ, RZ, -R105 ;  /* 0x000000ffff699224 */ /* 0x000fe200078e0a69 */
[C---:B------:R-:W-:Y:S01]  /*3850*/  ISETP.GT.U32.AND P1, PT, R2.reuse, R117, PT ;  /* 0x000000750200720c */ /* 0x040fe20003f24070 */
[----:B------:R-:W-:Y:S01]  /*3860*/  @!P0 IMAD.IADD R109, R109, 0x1, -R2 ;  /* 0x000000016d6d8824 */ /* 0x000fe200078e0a02 */
[C---:B------:R-:W-:Y:S01]  /*3870*/  ISETP.GT.U32.AND P0, PT, R2.reuse, R121, PT ;  /* 0x000000790200720c */ /* 0x040fe20003f04070 */
[----:B------:R-:W-:Y:S02]  /*3880*/  IMAD.MOV R10, RZ, RZ, -R10 ;  /* 0x000000ffff0a7224 */ /* 0x000fe400078e0a0a */
[----:B------:R-:W-:Y:S01]  /*3890*/  @!P6 IMAD.MOV R97, RZ, RZ, -R97 ;  /* 0x000000ffff61e224 */ /* 0x000fe200078e0a61 */
[C---:B------:R-:W-:Y:S01]  /*38a0*/  ISETP.GT.U32.AND P6, PT, R2.reuse, R119, PT ;  /* 0x000000770200720c */ /* 0x040fe20003fc4070 */
[--C-:B------:R-:W-:Y:S01]  /*38b0*/  @!P5 IMAD.IADD R111, R111, 0x1, -R2.reuse ;  /* 0x000000016f6fd824 */ /* 0x100fe200078e0a02 */
[C---:B------:R-:W-:Y:S01]  /*38c0*/  ISETP.GT.U32.AND P5, PT, R2.reuse, R123, PT ;  /* 0x0000007b0200720c */ /* 0x040fe20003fa4070 */
[----:B------:R-:W-:Y:S01]  /*38d0*/  IMAD R127, R2, R10, R127 ;  /* 0x0000000a027f7224 */ /* 0x000fe200078e027f */
[----:B-1----:R-:W-:Y:S01]  /*38e0*/  LOP3.LUT R10, R8, 0x7f, RZ, 0xc0, !PT ;  /* 0x0000007f080a7812 */ /* 0x002fe200078ec0ff */
        /* <DEDUP_REMOVED lines=12> */
[----:B------:R-:W-:-:S02]  /*39b0*/  IMAD R251, R6, 0x80, R10 ;  /* 0x0000008006fb7824 */ /* 0x000fc400078e020a */
[--C-:B------:R-:W-:Y:S01]  /*39c0*/  @!P2 IMAD.IADD R125, R125, 0x1, -R2.reuse ;  /* 0x000000017d7da824 */ /* 0x100fe200078e0a02 */
[----:B------:R-:W-:Y:S01]  /*39d0*/  ISETP.GE.AND P2, PT, R28, RZ, PT ;  /* 0x000000ff1c00720c */ /* 0x000fe20003f46270 */
[----:B------:R-:W-:Y:S01]  /*39e0*/  @!P3 IMAD.IADD R127, R127, 0x1, -R2 ;  /* 0x000000017f7fb824 */ /* 0x000fe200078e0a02 */
[----:B------:R-:W-:Y:S01]  /*39f0*/  ISETP.GE.AND P3, PT, R26, RZ, PT ;  /* 0x000000ff1a00720c */ /* 0x000fe20003f66270 */
[----:B------:R-:W-:Y:S01]  /*3a00*/  IMAD.HI.U32 R3, R3, R131, RZ ;  /* 0x0000008303037227 */ /* 0x000fe200078e00ff */
[----:B------:R-:W-:Y:S01]  /*3a10*/  IABS R6, R251 ;  /* 0x000000fb00067213 */ /* 0x000fe20000000000 */
[----:B------:R-:W-:Y:S02]  /*3a20*/  STL [R1+0x4e4], R251 ;  /* 0x0004e4fb01007387 */ /* 0x000fe40000100800 */
[----:B------:R-:W-:Y:S01]  /*3a30*/  @!P4 IMAD.MOV R107, RZ, RZ, -R107 ;  /* 0x000000ffff6bc224 */ /* 0x000fe200078e0a6b */
[----:B------:R-:W-:Y:S01]  /*3a40*/  ISETP.GE.AND P4, PT, R36, RZ, PT ;  /* 0x000000ff2400720c */ /* 0x000fe20003f86270 */
[----:B------:R-:W-:Y:S01]  /*3a50*/  @!P1 IMAD.MOV R111, RZ, RZ, -R111 ;  /* 0x000000ffff6f9224 */ /* 0x000fe200078e0a6f */
[C---:B------:R-:W-:Y:S01]  /*3a60*/  ISETP.GT.U32.AND P1, PT, R2.reuse, R123, PT ;  /* 0x0000007b0200720c */ /* 0x040fe20003f24070 */
[----:B------:R-:W-:Y:S01]  /*3a70*/  @!P0 IMAD.MOV R113, RZ, RZ, -R113 ;  /* 0x000000ffff718224 */ /* 0x000fe200078e0a71 */
[----:B------:R-:W-:Y:S01]  /*3a80*/  ISETP.GT.U32.AND P0, PT, R2, R125, PT ;  /* 0x0000007d0200720c */ /* 0x000fe20003f04070 */
[----:B------:R-:W-:-:S02]  /*3a90*/  IMAD.MOV R3, RZ, RZ, -R3 ;  /* 0x000000ffff037224 */ /* 0x000fc400078e0a03 */
[----:B------:R-:W-:Y:S02]  /*3aa0*/  @!P6 IMAD.IADD R129, R129, 0x1, -R2 ;  /* 0x000000018181e824 */ /* 0x000fe400078e0a02 */
[----:B------:R-:W-:Y:S01]  /*3ab0*/  @!P5 IMAD.MOV R115, RZ, RZ, -R115 ;  /* 0x000000ffff73d224 */ /* 0x000fe200078e0a73 */
[C---:B------:R-:W-:Y:S01]  /*3ac0*/  ISETP.GT.U32.AND P5, PT, R2.reuse, R127, PT ;  /* 0x0000007f0200720c */ /* 0x040fe20003fa4070 */
[C---:B------:R-:W-:Y:S01]  /*3ad0*/  IMAD R131, R2.reuse, R3, R131 ;  /* 0x0000000302837224 */ /* 0x040fe200078e0283 */
[----:B------:R-:W-:Y:S01]  /*3ae0*/  ISETP.GT.U32.AND P6, PT, R2, R129, PT ;  /* 0x000000810200720c */ /* 0x000fe20003fc4070 */
[----:B------:R-:W-:-:S04]  /*3af0*/  IMAD.HI.U32 R5, R5, R6, RZ ;  /* 0x0000000605057227 */ /* 0x000fc800078e00ff */
[----:B------:R-:W-:Y:S01]  /*3b00*/  @!P3 IMAD.MOV R119, RZ, RZ, -R119 ;  /* 0x000000ffff77b224 */ /* 0x000fe200078e0a77 */
[C---:B------:R-:W-:Y:S01]  /*3b10*/  ISETP.GT.U32.AND P3, PT, R2.reuse, R131, PT ;  /* 0x000000830200720c */ /* 0x040fe20003f64070 */
[----:B------:R-:W-:Y:S02]  /*3b20*/  IMAD.MOV R5, RZ, RZ, -R5 ;  /* 0x000000ffff057224 */ /* 0x000fe400078e0a05 */
[----:B------:R-:W-:Y:S01]  /*3b30*/  @!P4 IMAD.MOV R109, RZ, RZ, -R109 ;  /* 0x000000ffff6dc224 */ /* 0x000fe200078e0a6d */
[----:B------:R-:W-:Y:S01]  /*3b40*/  ISETP.GT.U32.AND P4, PT, R2, R121, PT ;  /* 0x000000790200720c */ /* 0x000fe20003f84070 */
[--C-:B------:R-:W-:Y:S01]  /*3b50*/  @!P1 IMAD.IADD R123, R123, 0x1, -R2.reuse ;  /* 0x000000017b7b9824 */ /* 0x100fe200078e0a02 */
[----:B------:R-:W-:Y:S01]  /*3b60*/  ISETP.GE.AND P1, PT, R22, RZ, PT ;  /* 0x000000ff1600720c */ /* 0x000fe20003f26270 */
[----:B------:R-:W-:Y:S01]  /*3b70*/  @!P0 IMAD.IADD R125, R125, 0x1, -R2 ;  /* 0x000000017d7d8824 */ /* 0x000fe200078e0a02 */
[----:B------:R-:W-:Y:S01]  /*3b80*/  ISETP.GE.AND P0, PT, R20, RZ, PT ;  /* 0x000000ff1400720c */ /* 0x000fe20003f06270 */
[----:B------:R-:W-:-:S02]  /*3b90*/  IMAD R5, R4, R5, R6 ;  /* 0x0000000504057224 */ /* 0x000fc400078e0206 */
[--C-:B------:R-:W-:Y:S02]  /*3ba0*/  @!P5 IMAD.IADD R127, R127, 0x1, -R2.reuse ;  /* 0x000000017f7fd824 */ /* 0x100fe400078e0a02 */
[--C-:B------:R-:W-:Y:S01]  /*3bb0*/  @!P6 IMAD.IADD R129, R129, 0x1, -R2.reuse ;  /* 0x000000018181e824 */ /* 0x100fe200078e0a02 */
[----:B------:R-:W-:Y:S01]  /*3bc0*/  ISETP.GT.U32.AND P5, PT, R4, R5, PT ;  /* 0x000000050400720c */ /* 0x000fe20003fa4070 */
[--C-:B------:R-:W-:Y:S01]  /*3bd0*/  @!P3 IMAD.IADD R131, R131, 0x1, -R2.reuse ;  /* 0x000000018383b824 */ /* 0x100fe200078e0a02 */
[----:B------:R-:W-:Y:S01]  /*3be0*/  ISETP.GE.AND P6, PT, R18, RZ, PT ;  /* 0x000000ff1200720c */ /* 0x000fe20003fc6270 */
[----:B------:R-:W-:Y:S01]  /*3bf0*/  @!P4 IMAD.IADD R121, R121, 0x1, -R2 ;  /* 0x000000017979c824 */ /* 0x000fe200078e0a02 */
[----:B------:R-:W-:Y:S01]  /*3c00*/  ISETP.GE.AND P4, PT, R24, RZ, PT ;  /* 0x000000ff1800720c */ /* 0x000fe20003f86270 */
[----:B------:R-:W-:Y:S01]  /*3c10*/  @!P1 IMAD.MOV R123, RZ, RZ, -R123 ;  /* 0x000000ffff7b9224 */ /* 0x000fe200078e0a7b */
[----:B------:R-:W-:Y:S01]  /*3c20*/  ISETP.GT.U32.AND P1, PT, R2, R131, PT ;  /* 0x000000830200720c */ /* 0x000fe20003f24070 */
[----:B------:R-:W-:Y:S01]  /*3c30*/  @!P0 IMAD.MOV R125, RZ, RZ, -R125 ;  /* 0x000000ffff7d8224 */ /* 0x000fe200078e0a7d */
[----:B------:R-:W-:Y:S01]  /*3c40*/  ISETP.GE.AND P0, PT, R14, RZ, PT ;  /* 0x000000ff0e00720c */ /* 0x000fe20003f06270 */
[----:B------:R-:W-:Y:S01]  /*3c50*/  IMAD.MOV.U32 R3, RZ, RZ, c[0x0][0x180] ;  /* 0x00006000ff037624 */ /* 0x000fe200078e00ff */
[----:B------:R-:W-:Y:S01]  /*3c60*/  ISETP.GE.AND P3, PT, R16, RZ, PT ;  /* 0x000000ff1000720c */ /* 0x000fe20003f66270 */
[----:B------:R-:W-:-:S02]  /*3c70*/  @!P2 IMAD.MOV R117, RZ, RZ, -R117 ;  /* 0x000000ffff75a224 */ /* 0x000fc400078e0a75 */
[----:B------:R-:W-:Y:S01]  /*3c80*/  @!P5 IMAD.IADD R5, R5, 0x1, -R4 ;  /* 0x000000010505d824 */ /* 0x000fe200078e0a04 */
[----:B------:R-:W-:Y:S01]  /*3c90*/  IADD3 R6, R3, -0x5, RZ ;  /* 0xfffffffb03067810 */ /* 0x000fe20007ffe0ff */
[----:B------:R-:W-:Y:S01]  /*3ca0*/  @!P6 IMAD.MOV R127, RZ, RZ, -R127 ;  /* 0x000000ffff7fe224 */ /* 0x000fe200078e0a7f */
[----:B------:R-:W-:Y:S01]  /*3cb0*/  ISETP.GE.AND P6, PT, R12, RZ, PT ;  /* 0x000000ff0c00720c */ /* 0x000fe20003fc6270 */
[----:B------:R-:W-:Y:S01]  /*3cc0*/  @!P4 IMAD.MOV R121, RZ, RZ, -R121 ;  /* 0x000000ffff79c224 */ /* 0x000fe200078e0a79 */
[----:B------:R-:W-:Y:S01]  /*3cd0*/  ISETP.GT.U32.AND P5, PT, R4, R5, PT ;  /* 0x000000050400720c */ /* 0x000fe20003fa4070 */
[----:B------:R-:W-:Y:S01]  /*3ce0*/  @!P1 IMAD.IADD R131, R131, 0x1, -R2 ;  /* 0x0000000183839824 */ /* 0x000fe200078e0a02 */
[----:B------:R-:W-:Y:S01]  /*3cf0*/  ISETP.GE.U32.AND P4, PT, R6, 0x7fffff7c, PT ;  /* 0x7fffff7c0600780c */ /* 0x000fe20003f86070 */
[----:B------:R-:W-:Y:S01]  /*3d00*/  @!P0 IMAD.MOV R133, RZ, RZ, -R133 ;  /* 0x000000ffff858224 */ /* 0x000fe200078e0a85 */
[C---:B------:R-:W-:Y:S01]  /*3d10*/  IADD3 R6, R3.reuse, -0x9, RZ ;  /* 0xfffffff703067810 */ /* 0x040fe20007ffe0ff */
[----:B------:R-:W-:Y:S01]  /*3d20*/  @!P3 IMAD.MOV R129, RZ, RZ, -R129 ;  /* 0x000000ffff81b224 */ /* 0x000fe200078e0a81 */
[----:B------:R-:W-:Y:S01]  /*3d30*/  ISETP.NE.AND P0, PT, RZ, c[0x0][0x17c], PT ;  /* 0x00005f00ff007a0c */ /* 0x000fe20003f05270 */
[C---:B------:R-:W-:Y:S01]  /*3d40*/  IMAD R134, R252.reuse, 0x24, RZ ;  /* 0x00000024fc867824 */ /* 0x040fe200078e02ff */
[----:B------:R-:W-:Y:S01]  /*3d50*/  LOP3.LUT R2, RZ, c[0x0][0x17c], RZ, 0x33, !PT ;  /* 0x00005f00ff027a12 */ /* 0x000fe200078e33ff */
[----:B------:R-:W-:Y:S01]  /*3d60*/  IMAD R237, R252, 0x104, RZ ;  /* 0x00000104fced7824 */ /* 0x000fe200078e02ff */
[----:B------:R-:W-:Y:S01]  /*3d70*/  IADD3 R8, R3, -0x1, RZ ;  /* 0xffffffff03087810 */ /* 0x000fe20007ffe0ff */
[----:B------:R-:W-:Y:S01]  /*3d80*/  @!P6 IMAD.MOV R131, RZ, RZ, -R131 ;  /* 0x000000ffff83e224 */ /* 0x000fe200078e0a83 */
[----:B------:R-:W-:Y:S01]  /*3d90*/  ISETP.GE.U32.AND P3, PT, R6, 0x7fffff78, PT ;  /* 0x7fffff780600780c */ /* 0x000fe20003f66070 */
[----:B------:R-:W-:Y:S01]  /*3da0*/  IMAD R6, R10, c[0x0][0x18c], RZ ;  /* 0x000063000a067a24 */ /* 0x000fe200078e02ff */
[----:B------:R-:W-:Y:S01]  /*3db0*/  SEL R7, R2, R7, !P0 ;  /* 0x0000000702077207 */ /* 0x000fe20004000000 */
[----:B------:R-:W-:Y:S01]  /*3dc0*/  @!P5 IMAD.IADD R5, R5, 0x1, -R4 ;  /* 0x000000010505d824 */ /* 0x000fe200078e0a04 */
[----:B------:R-:W-:Y:S01]  /*3dd0*/  ISETP.GE.U32.AND P2, PT, R8, 0x7fffff80, PT ;  /* 0x7fffff800800780c */ /* 0x000fe20003f46070 */
[----:B------:R-:W-:Y:S01]  /*3de0*/  IMAD.SHL.U32 R241, R252, 0x40, RZ ;  /* 0x00000040fcf17824 */ /* 0x000fe200078e00ff */
[----:B------:R-:W-:Y:S01]  /*3df0*/  IADD3 R8, R3, -0xd, RZ ;  /* 0xfffffff303087810 */ /* 0x000fe20007ffe0ff */
[----:B------:R-:W-:Y:S01]  /*3e00*/  IMAD R7, R7, c[0x0][0x190], RZ ;  /* 0x0000640007077a24 */ /* 0x000fe200078e02ff */
[----:B------:R-:W-:Y:S01]  /*3e10*/  LEA R132, P5, R6, c[0x0][0x168], 0x2 ;  /* 0x00005a0006847a11 */ /* 0x000fe200078a10ff */
[----:B------:R-:W-:Y:S01]  /*3e20*/  IMAD R240, R252, 0x108, RZ ;  /* 0x00000108fcf07824 */ /* 0x000fe200078e02ff */
[----:B------:R-:W-:Y:S01]  /*3e30*/  SEL R9, R2, R9, !P0 ;  /* 0x0000000902097207 */ /* 0x000fe20004000000 */
[----:B------:R-:W-:Y:S01]  /*3e40*/  IMAD R243, R252, 0x41, RZ ;  /* 0x00000041fcf37824 */ /* 0x000fe200078e02ff */
[----:B------:R-:W-:Y:S01]  /*3e50*/  SEL R11, R2, R11, !P0 ;  /* 0x0000000b020b7207 */ /* 0x000fe20004000000 */
[----:B------:R-:W-:Y:S01]  /*3e60*/  IMAD R242, R252, 0x10c, RZ ;  /* 0x0000010cfcf27824 */ /* 0x000fe200078e02ff */
[----:B------:R-:W-:Y:S01]  /*3e70*/  SEL R13, R2, R13, !P0 ;  /* 0x0000000d020d7207 */ /* 0x000fe20004000000 */
[----:B------:R-:W-:Y:S01]  /*3e80*/  IMAD R9, R9, c[0x0][0x190], RZ ;  /* 0x0000640009097a24 */ /* 0x000fe200078e02ff */
[----:B------:R-:W-:Y:S01]  /*3e90*/  ISETP.GE.U32.AND P1, PT, R8, 0x7fffff74, PT ;  /* 0x7fffff740800780c */ /* 0x000fe20003f26070 */
[----:B------:R-:W-:Y:S01]  /*3ea0*/  IMAD R11, R11, c[0x0][0x190], RZ ;  /* 0x000064000b0b7a24 */ /* 0x000fe200078e02ff */
[C---:B------:R-:W-:Y:S01]  /*3eb0*/  SEL R15, R2.reuse, R15, !P0 ;  /* 0x0000000f020f7207 */ /* 0x040fe20004000000 */
[----:B------:R-:W-:Y:S01]  /*3ec0*/  IMAD R13, R13, c[0x0][0x190], RZ ;  /* 0x000064000d0d7a24 */ /* 0x000fe200078e02ff */
[----:B------:R-:W-:Y:S01]  /*3ed0*/  SEL R17, R2, R17, !P0 ;  /* 0x0000001102117207 */ /* 0x000fe20004000000 */
[----:B------:R-:W-:Y:S01]  /*3ee0*/  IMAD R246, R252, 0x42, RZ ;  /* 0x00000042fcf67824 */ /* 0x000fe200078e02ff */
[C---:B------:R-:W-:Y:S01]  /*3ef0*/  SEL R19, R2.reuse, R19, !P0 ;  /* 0x0000001302137207 */ /* 0x040fe20004000000 */
[----:B------:R-:W-:Y:S01]  /*3f00*/  IMAD R15, R15, c[0x0][0x190], RZ ;  /* 0x000064000f0f7a24 */ /* 0x000fe200078e02ff */
        /* <DEDUP_REMOVED lines=32> */
[----:B------:R-:W-:Y:S01]  /*4110*/  SEL R53, R2, R53, !P0 ;  /* 0x0000003502357207 */ /* 0x000fe20004000000 */
        /* <DEDUP_REMOVED lines=81> */
[----:B------:R-:W-:Y:S01]  /*4630*/  LEA.HI.X.SX32 R2, R6, c[0x0][0x16c], 0x2, P5 ;  /* 0x00005b0006027a11 */ /* 0x000fe200028f16ff */
[----:B------:R-:W-:Y:S01]  /*4640*/  IMAD R131, R131, c[0x0][0x190], RZ ;  /* 0x0000640083837a24 */ /* 0x000fe200078e02ff */
[-C--:B------:R-:W-:Y:S01]  /*4650*/  LEA R6, P5, R7, R132.reuse, 0x2 ;  /* 0x0000008407067211 */ /* 0x080fe200078a10ff */
[----:B------:R-:W-:Y:S01]  /*4660*/  IMAD R133, R133, c[0x0][0x190], RZ ;  /* 0x0000640085857a24 */ /* 0x000fe200078e02ff */
[----:B------:R-:W-:Y:S01]  /*4670*/  LEA R8, P0, R9, R132, 0x2 ;  /* 0x0000008409087211 */ /* 0x000fe200078010ff */
[C---:B------:R-:W-:Y:S01]  /*4680*/  IMAD R244, R252.reuse, 0x110, RZ ;  /* 0x00000110fcf47824 */ /* 0x040fe200078e02ff */
[----:B------:R-:W-:Y:S01]  /*4690*/  LEA.HI.X.SX32 R7, R7, R2, 0x2, P5 ;  /* 0x0000000207077211 */ /* 0x000fe200028f16ff */
[C---:B------:R-:W-:Y:S01]  /*46a0*/  IMAD R248, R252.reuse, 0x43, RZ ;  /* 0x00000043fcf87824 */ /* 0x040fe200078e02ff */
[-C--:B------:R-:W-:Y:S01]  /*46b0*/  LEA R10, P5, R11, R132.reuse, 0x2 ;  /* 0x000000840b0a7211 */ /* 0x080fe200078a10ff */
[C---:B------:R-:W-:Y:S01]  /*46c0*/  IMAD R247, R252.reuse, 0x114, RZ ;  /* 0x00000114fcf77824 */ /* 0x040fe200078e02ff */
[----:B--2---:R-:W-:Y:S01]  /*46d0*/  LEA R12, P6, R13, R132, 0x2 ;  /* 0x000000840d0c7211 */ /* 0x004fe200078c10ff */
[----:B------:R-:W-:Y:S01]  /*46e0*/  STL.64 [R1+0x698], R6 ;  /* 0x0006980601007387 */ /* 0x000fe20000100a00 */
[-C--:B------:R-:W-:Y:S01]  /*46f0*/  LEA.HI.X.SX32 R9, R9, R2.reuse, 0x2, P0 ;  /* 0x0000000209097211 */ /* 0x080fe200000f16ff */
[----:B------:R-:W-:Y:S01]  /*4700*/  IMAD R249, R252, 0x118, RZ ;  /* 0x00000118fcf97824 */ /* 0x000fe200078e02ff */
[----:B------:R-:W-:-:S02]  /*4710*/  LEA.HI.X.SX32 R11, R11, R2, 0x2, P5 ;  /* 0x000000020b0b7211 */ /* 0x000fc400028f16ff */
[-C--:B------:R-:W-:Y:S01]  /*4720*/  LEA R14, P0, R15, R132.reuse, 0x2 ;  /* 0x000000840f0e7211 */ /* 0x080fe200078010ff */
[----:B------:R1:W-:Y:S01]  /*4730*/  STL.64 [R1+0x6a0], R8 ;  /* 0x0006a00801007387 */ /* 0x0003e20000100a00 */
[----:B------:R-:W-:Y:S02]  /*4740*/  LEA R16, P5, R17, R132, 0x2 ;  /* 0x0000008411107211 */ /* 0x000fe400078a10ff */
[----:B------:R-:W-:Y:S01]  /*4750*/  LEA.HI.X.SX32 R13, R13, R2, 0x2, P6 ;  /* 0x000000020d0d7211 */ /* 0x000fe200030f16ff */
[----:B------:R2:W-:Y:S01]  /*4760*/  STL.64 [R1+0x6a8], R10 ;  /* 0x0006a80a01007387 */ /* 0x0005e20000100a00 */
[----:B------:R-:W-:Y:S02]  /*4770*/  LEA R18, P6, R19, R132, 0x2 ;  /* 0x0000008413127211 */ /* 0x000fe400078c10ff */
[-C--:B------:R-:W-:Y:S01]  /*4780*/  LEA.HI.X.SX32 R15, R15, R2.reuse, 0x2, P0 ;  /* 0x000000020f0f7211 */ /* 0x080fe200000f16ff */
[----:B------:R3:W-:Y:S01]  /*4790*/  STL.64 [R1+0x6b0], R12 ;  /* 0x0006b00c01007387 */ /* 0x0007e20000100a00 */
[----:B------:R-:W-:-:S02]  /*47a0*/  LEA.HI.X.SX32 R17, R17, R2, 0x2, P5 ;  /* 0x0000000211117211 */ /* 0x000fc400028f16ff */
[-C--:B------:R-:W-:Y:S01]  /*47b0*/  LEA R20, P0, R21, R132.reuse, 0x2 ;  /* 0x0000008415147211 */ /* 0x080fe200078010ff */
[----:B------:R4:W-:Y:S01]  /*47c0*/  STL.64 [R1+0x6b8], R14 ;  /* 0x0006b80e01007387 */ /* 0x0009e20000100a00 */
[----:B------:R-:W-:Y:S01]  /*47d0*/  LEA R22, P5, R23, R132, 0x2 ;  /* 0x0000008417167211 */ /* 0x000fe200078a10ff */
[C---:B-1----:R-:W-:Y:S01]  /*47e0*/  IMAD R9, R252.reuse, 0x188, RZ ;  /* 0x00000188fc097824 */ /* 0x042fe200078e02ff */
[----:B------:R-:W-:Y:S01]  /*47f0*/  LEA.HI.X.SX32 R19, R19, R2, 0x2, P6 ;  /* 0x0000000213137211 */ /* 0x000fe200030f16ff */
[----:B------:R1:W-:Y:S01]  /*4800*/  STL.64 [R1+0x6c0], R16 ;  /* 0x0006c01001007387 */ /* 0x0003e20000100a00 */
[----:B------:R-:W-:Y:S01]  /*4810*/  LEA R24, P6, R25, R132, 0x2 ;  /* 0x0000008419187211 */ /* 0x000fe200078c10ff */
[C---:B--2---:R-:W-:Y:S01]  /*4820*/  IMAD R11, R252.reuse, 0x6b, RZ ;  /* 0x0000006bfc0b7824 */ /* 0x044fe200078e02ff */
[-C--:B------:R-:W-:Y:S01]  /*4830*/  LEA.HI.X.SX32 R21, R21, R2.reuse, 0x2, P0 ;  /* 0x0000000215157211 */ /* 0x080fe200000f16ff */
[----:B------:R2:W-:Y:S01]  /*4840*/  STL.64 [R1+0x6c8], R18 ;  /* 0x0006c81201007387 */ /* 0x0005e20000100a00 */
[----:B------:R-:W-:Y:S01]  /*4850*/  LEA.HI.X.SX32 R23, R23, R2, 0x2, P5 ;  /* 0x0000000217177211 */ /* 0x000fe200028f16ff */
[C---:B---3--:R-:W-:Y:S01]  /*4860*/  IMAD R13, R252.reuse, 0x1ac, RZ ;  /* 0x000001acfc0d7824 */ /* 0x048fe200078e02ff */
[-C--:B------:R-:W-:Y:S01]  /*4870*/  LEA R26, P0, R27, R132.reuse, 0x2 ;  /* 0x000000841b1a7211 */ /* 0x080fe200078010ff */
[----:B------:R-:W-:Y:S01]  /*4880*/  STL.64 [R1+0x6d0], R20 ;  /* 0x0006d01401007387 */ /* 0x000fe20000100a00 */
[----:B------:R-:W-:Y:S01]  /*4890*/  LEA R28, P5, R29, R132, 0x2 ;  /* 0x000000841d1c7211 */ /* 0x000fe200078a10ff */
[C---:B----4-:R-:W-:Y:S01]  /*48a0*/  IMAD R15, R252.reuse, 0x1a4, RZ ;  /* 0x000001a4fc0f7824 */ /* 0x050fe200078e02ff */
[----:B------:R-:W-:Y:S01]  /*48b0*/  LEA.HI.X.SX32 R25, R25, R2, 0x2, P6 ;  /* 0x0000000219197211 */ /* 0x000fe200030f16ff */
[----:B------:R-:W-:Y:S01]  /*48c0*/  STL.64 [R1+0x6d8], R22 ;  /* 0x0006d81601007387 */ /* 0x000fe20000100a00 */
[----:B------:R-:W-:Y:S01]  /*48d0*/  LEA R30, P6, R31, R132, 0x2 ;  /* 0x000000841f1e7211 */ /* 0x000fe200078c10ff */
[C---:B-1----:R-:W-:Y:S01]  /*48e0*/  IMAD R16, R252.reuse, 0x67, RZ ;  /* 0x00000067fc107824 */ /* 0x042fe200078e02ff */
[-C--:B------:R-:W-:Y:S01]  /*48f0*/  LEA.HI.X.SX32 R27, R27, R2.reuse, 0x2, P0 ;  /* 0x000000021b1b7211 */ /* 0x080fe200000f16ff */
[----:B------:R-:W-:Y:S01]  /*4900*/  STL.64 [R1+0x6e0], R24 ;  /* 0x0006e01801007387 */ /* 0x000fe20000100a00 */
[----:B------:R-:W-:Y:S01]  /*4910*/  LEA.HI.X.SX32 R29, R29, R2, 0x2, P5 ;  /* 0x000000021d1d7211 */ /* 0x000fe200028f16ff */
[C---:B--2---:R-:W-:Y:S01]  /*4920*/  IMAD R19, R252.reuse, 0x65, RZ ;  /* 0x00000065fc137824 */ /* 0x044fe200078e02ff */
[-C--:B------:R-:W-:Y:S01]  /*4930*/  LEA R32, P0, R33, R132.reuse, 0x2 ;  /* 0x0000008421207211 */ /* 0x080fe200078010ff */
[----:B------:R-:W-:Y:S01]  /*4940*/  STL.64 [R1+0x6e8], R26 ;  /* 0x0006e81a01007387 */ /* 0x000fe20000100a00 */
[----:B------:R-:W-:Y:S01]  /*4950*/  LEA R34, P5, R35, R132, 0x2 ;  /* 0x0000008423227211 */ /* 0x000fe200078a10ff */
[C---:B------:R-:W-:Y:S01]  /*4960*/  IMAD R18, R252.reuse, 0x19c, RZ ;  /* 0x0000019cfc127824 */ /* 0x040fe200078e02ff */
[----:B------:R-:W-:Y:S01]  /*4970*/  LEA.HI.X.SX32 R31, R31, R2, 0x2, P6 ;  /* 0x000000021f1f7211 */ /* 0x000fe200030f16ff */
[----:B------:R-:W-:Y:S01]  /*4980*/  STL.64 [R1+0x6f0], R28 ;  /* 0x0006f01c01007387 */ /* 0x000fe20000100a00 */
[----:B------:R-:W-:Y:S01]  /*4990*/  LEA R36, P6, R37, R132, 0x2 ;  /* 0x0000008425247211 */ /* 0x000fe200078c10ff */
[C---:B------:R-:W-:Y:S01]  /*49a0*/  IMAD R14, R252.reuse, 0x69, RZ ;  /* 0x00000069fc0e7824 */ /* 0x040fe200078e02ff */
[-C--:B------:R-:W-:Y:S01]  /*49b0*/  LEA.HI.X.SX32 R33, R33, R2.reuse, 0x2, P0 ;  /* 0x0000000221217211 */ /* 0x080fe200000f16ff */
[----:B------:R-:W-:Y:S01]  /*49c0*/  STL.64 [R1+0x6f8], R30 ;  /* 0x0006f81e01007387 */ /* 0x000fe20000100a00 */
[----:B------:R-:W-:Y:S01]  /*49d0*/  LEA.HI.X.SX32 R35, R35, R2, 0x2, P5 ;  /* 0x0000000223237211 */ /* 0x000fe200028f16ff */
[C---:B------:R-:W-:Y:S01]  /*49e0*/  IMAD R17, R252.reuse, 0x1a0, RZ ;  /* 0x000001a0fc117824 */ /* 0x040fe200078e02ff */
        /* <DEDUP_REMOVED lines=11> */
[----:B------:R-:W-:Y:S01]  /*4aa0*/  IMAD R10, R252, 0x6f, RZ ;  /* 0x0000006ffc0a7824 */ /* 0x000fe200078e02ff */
[-C--:B------:R-:W-:Y:S01]  /*4ab0*/  LEA R44, P0, R45, R132.reuse, 0x2 ;  /* 0x000000842d2c7211 */ /* 0x080fe200078010ff */
[----:B------:R-:W-:Y:S01]  /*4ac0*/  STL.64 [R1+0x718], R38 ;  /* 0x0007182601007387 */ /* 0x000fe20000100a00 */
[----:B------:R-:W-:-:S02]  /*4ad0*/  LEA R46, P5, R47, R132, 0x2 ;  /* 0x000000842f2e7211 */ /* 0x000fc400078a10ff */
[----:B------:R-:W-:Y:S01]  /*4ae0*/  LEA.HI.X.SX32 R43, R43, R2, 0x2, P6 ;  /* 0x000000022b2b7211 */ /* 0x000fe200030f16ff */
[----:B------:R-:W-:Y:S01]  /*4af0*/  STL.64 [R1+0x720], R40 ;  /* 0x0007202801007387 */ /* 0x000fe20000100a00 */
[----:B------:R-:W-:Y:S02]  /*4b00*/  LEA R48, P6, R49, R132, 0x2 ;  /* 0x0000008431307211 */ /* 0x000fe400078c10ff */
[-C--:B------:R-:W-:Y:S01]  /*4b10*/  LEA.HI.X.SX32 R45, R45, R2.reuse, 0x2, P0 ;  /* 0x000000022d2d7211 */ /* 0x080fe200000f16ff */
[----:B------:R-:W-:Y:S01]  /*4b20*/  STL.64 [R1+0x728], R42 ;  /* 0x0007282a01007387 */ /* 0x000fe20000100a00 */
[----:B------:R-:W-:Y:S02]  /*4b30*/  LEA.HI.X.SX32 R47, R47, R2, 0x2, P5 ;  /* 0x000000022f2f7211 */ /* 0x000fe400028f16ff */
        /* <DEDUP_REMOVED lines=52> */
[----:B------:R1:W-:Y:S01]  /*4e80*/  STL.64 [R1+0x7b8], R78 ;  /* 0x0007b84e01007387 */ /* 0x0003e20000100a00 */
        /* <DEDUP_REMOVED lines=47> */
[----:B------:R2:W-:Y:S01]  /*5180*/  STL.64 [R1+0x838], R110 ;  /* 0x0008386e01007387 */ /* 0x0005e20000100a00 */
        /* <DEDUP_REMOVED lines=25> */
[----:B------:R-:W-:Y:S02]  /*5320*/  ISETP.GE.AND P6, PT, R251, RZ, PT ;  /* 0x000000fffb00720c */ /* 0x000fe40003fc6270 */
[----:B------:R-:W-:-:S02]  /*5330*/  ISETP.NE.AND P5, PT, RZ, c[0x0][0x178], PT ;  /* 0x00005e00ff007a0c */ /* 0x000fc40003fa5270 */
[----:B------:R-:W-:Y:S02]  /*5340*/  IADD3 R4, R3, -0x11, RZ ;  /* 0xffffffef03047810 */ /* 0x000fe40007ffe0ff */
[----:B------:R-:W-:Y:S01]  /*5350*/  LEA.HI.X.SX32 R129, R129, R2, 0x2, P0 ;  /* 0x0000000281817211 */ /* 0x000fe200000f16ff */
[----:B------:R-:W-:Y:S01]  /*5360*/  IMAD R2, R252, 0x1c, RZ ;  /* 0x0000001cfc027824 */ /* 0x000fe200078e02ff */
[----:B------:R-:W-:-:S03]  /*5370*/  ISETP.GE.U32.AND P0, PT, R4, 0x7fffff70, PT ;  /* 0x7fffff700400780c */ /* 0x000fc60003f06070 */
[----:B------:R-:W-:Y:S02]  /*5380*/  STL.64 [R1+0x880], R128 ;  /* 0x0008808001007387 */ /* 0x000fe40000100a00 */
[----:B------:R-:W-:Y:S02]  /*5390*/  @!P6 IMAD.MOV R5, RZ, RZ, -R5 ;  /* 0x000000ffff05e224 */ /* 0x000fe400078e0a05 */
[----:B------:R-:W-:Y:S01]  /*53a0*/  @!P5 LOP3.LUT R5, RZ, c[0x0][0x178], RZ, 0x33, !PT ;  /* 0x00005e00ff05da12 */ /* 0x000fe200078e33ff */
[----:B------:R-:W-:Y:S04]  /*53b0*/  STL.64 [R1+0x888], R130 ;  /* 0x0008888201007387 */ /* 0x000fe80000100a00 */
[----:B------:R-:W-:Y:S01]  /*53c0*/  IMAD R5, R5, c[0x0][0x184], RZ ;  /* 0x0000610005057a24 */ /* 0x000fe200078e02ff */
[----:B------:R-:W-:Y:S04]  /*53d0*/  STL.64 [R1+0x890], R132 ;  /* 0x0008908401007387 */ /* 0x000fe80000100a00 */
[----:B------:R-:W-:-:S04]  /*53e0*/  LEA R4, P5, R5, c[0x0][0x160], 0x2 ;  /* 0x0000580005047a11 */ /* 0x000fc800078a10ff */
[----:B------:R-:W-:Y:S02]  /*53f0*/  LEA.HI.X.SX32 R5, R5, c[0x0][0x164], 0x2, P5 ;  /* 0x0000590005057a11 */ /* 0x000fe400028f16ff */
[-C--:B-1----:R-:W-:Y:S02]  /*5400*/  LEA R78, P5, R252, R4.reuse, 0x3 ;  /* 0x00000004fc4e7211 */ /* 0x082fe400078a18ff */
[-C--:B------:R-:W-:Y:S02]  /*5410*/  IADD3 R48, P6, R146, R4.reuse, RZ ;  /* 0x0000000492307210 */ /* 0x080fe40007fde0ff */
[-C--:B------:R-:W-:Y:S01]  /*5420*/  LEA.HI.X.SX32 R79, R171, R5.reuse, 0x2, P5 ;  /* 0x00000005ab4f7211 */ /* 0x080fe200028f16ff */
[----:B------:R-:W-:Y:S01]  /*5430*/  IMAD R171, R252, 0x120, RZ ;  /* 0x00000120fcab7824 */ /* 0x000fe200078e02ff */
[-C--:B--2---:R-:W-:Y:S02]  /*5440*/  IADD3 R110, P5, R164, R4.reuse, RZ ;  /* 0x00000004a46e7210 */ /* 0x084fe40007fbe0ff */
[-C--:B------:R-:W-:Y:S01]  /*5450*/  LEA.HI.X.SX32 R49, R168, R5.reuse, 0x2, P6 ;  /* 0x00000005a8317211 */ /* 0x080fe200030f16ff */
[----:B------:R-:W-:Y:S01]  /*5460*/  STL.64 [R1+0x1d8], R78 ;  /* 0x0001d84e01007387 */ /* 0x000fe20000100a00 */
[CC--:B------:R-:W-:Y:S01]  /*5470*/  LEA R6, P6, R252.reuse, R4.reuse, 0x4 ;  /* 0x00000004fc067211 */ /* 0x0c0fe200078c20ff */
[C---:B------:R-:W-:Y:S01]  /*5480*/  IMAD R168, R252.reuse, 0x46, RZ ;  /* 0x00000046fca87824 */ /* 0x040fe200078e02ff */
[----:B------:R-:W-:Y:S01]  /*5490*/  LEA.HI.X.SX32 R111, R252, R5, 0x2, P5 ;  /* 0x00000005fc6f7211 */ /* 0x000fe200028f16ff */
[----:B------:R-:W-:Y:S01]  /*54a0*/  STL.64 [R1+0x898], R78 ;  /* 0x0008984e01007387 */ /* 0x000fe20000100a00 */
[----:B------:R-:W-:-:S02]  /*54b0*/  IADD3 R108, P5, R142, R4, RZ ;  /* 0x000000048e6c7210 */ /* 0x000fc40007fbe0ff */
[-C--:B------:R-:W-:Y:S01]  /*54c0*/  LEA.HI.X.SX32 R7, R164, R5.reuse, 0x2, P6 ;  /* 0x00000005a4077211 */ /* 0x080fe200030f16ff */
[----:B------:R-:W-:Y:S01]  /*54d0*/  STL.64 [R1+0x1d0], R48 ;  /* 0x0001d03001007387 */ /* 0x000fe20000100a00 */
[-C--:B------:R-:W-:Y:S01]  /*54e0*/  IADD3 R76, P6, R137, R4.reuse, RZ ;  /* 0x00000004894c7210 */ /* 0x080fe20007fde0ff */
[----:B------:R-:W-:Y:S01]  /*54f0*/  IMAD R164, R252, 0x11c, RZ ;  /* 0x0000011cfca47824 */ /* 0x000fe200078e02ff */
[-C--:B------:R-:W-:Y:S01]  /*5500*/  LEA.HI.X.SX32 R109, R162, R5.reuse, 0x2, P5 ;  /* 0x00000005a26d7211 */ /* 0x080fe200028f16ff */
[----:B------:R-:W-:Y:S01]  /*5510*/  STL.64 [R1+0x8a0], R48 ;  /* 0x0008a03001007387 */ /* 0x000fe20000100a00 */
[----:B------:R-:W-:Y:S01]  /*5520*/  IADD3 R46, P5, R2, R4, RZ ;  /* 0x00000004022e7210 */ /* 0x000fe20007fbe0ff */
[----:B------:R-:W-:Y:S01]  /*5530*/  IMAD R162, R252, 0x45, RZ ;  /* 0x00000045fca27824 */ /* 0x000fe200078e02ff */
[-C--:B------:R-:W-:Y:S01]  /*5540*/  LEA.HI.X.SX32 R77, R159, R5.reuse, 0x2, P6 ;  /* 0x000000059f4d7211 */ /* 0x080fe200030f16ff */
[----:B------:R-:W-:Y:S01]  /*5550*/  STL.64 [R1+0x1e0], R110 ;  /* 0x0001e06e01007387 */ /* 0x000fe20000100a00 */
[----:B------:R-:W-:-:S02]  /*5560*/  LEA.HI.X.SX32 R47, R157, R5, 0x2, P5 ;  /* 0x000000059d2f7211 */ /* 0x000fc400028f16ff */
[-C--:B------:R-:W-:Y:S01]  /*5570*/  IADD3 R106, P5, R134, R4.reuse, RZ ;  /* 0x00000004866a7210 */ /* 0x080fe20007fbe0ff */
[----:B------:R1:W-:Y:S03]  /*5580*/  STL.64 [R1+0x8a8], R110 ;  /* 0x0008a86e01007387 */ /* 0x0003e60000100a00 */
[----:B------:R-:W-:Y:S01]  /*5590*/  LEA.HI.X.SX32 R107, R152, R5, 0x2, P5 ;  /* 0x00000005986b7211 */ /* 0x000fe200028f16ff */
[----:B------:R2:W-:Y:S01]  /*55a0*/  STL.64 [R1+0x1c8], R6 ;  /* 0x0001c80601007387 */ /* 0x0005e20000100a00 */
[----:B------:R-:W-:-:S03]  /*55b0*/  IADD3 R44, P5, R136, R4, RZ ;  /* 0x00000004882c7210 */ /* 0x000fc60007fbe0ff */
[----:B------:R-:W-:Y:S01]  /*55c0*/  STL.64 [R1+0x1c0], R108 ;  /* 0x0001c06c01007387 */ /* 0x000fe20000100a00 */
[-C--:B------:R-:W-:Y:S02]  /*55d0*/  LEA.HI.X.SX32 R45, R148, R5.reuse, 0x2, P5 ;  /* 0x00000005942d7211 */ /* 0x080fe400028f16ff */
[-C--:B------:R-:W-:Y:S01]  /*55e0*/  IADD3 R104, P5, R139, R4.reuse, RZ ;  /* 0x000000048b687210 */ /* 0x080fe20007fbe0ff */
[----:B------:R3:W-:Y:S01]  /*55f0*/  STL.64 [R1+0x8b0], R108 ;  /* 0x0008b06c01007387 */ /* 0x0007e20000100a00 */
[CC--:B-1----:R-:W-:Y:S02]  /*5600*/  LEA R110, P6, R252.reuse, R4.reuse, 0x5 ;  /* 0x00000004fc6e7211 */ /* 0x0c2fe400078c28ff */
[-C--:B------:R-:W-:Y:S01]  /*5610*/  LEA.HI.X.SX32 R105, R143, R5.reuse, 0x2, P5 ;  /* 0x000000058f697211 */ /* 0x080fe200028f16ff */
[----:B------:R-:W-:Y:S01]  /*5620*/  STL.64 [R1+0x1b8], R76 ;  /* 0x0001b84c01007387 */ /* 0x000fe20000100a00 */
[-C--:B------:R-:W-:Y:S01]  /*5630*/  LEA.HI.X.SX32 R111, R155, R5.reuse, 0x2, P6 ;  /* 0x000000059b6f7211 */ /* 0x080fe200030f16ff */
[C---:B--2---:R-:W-:Y:S01]  /*5640*/  IMAD R7, R252.reuse, 0x1a8, RZ ;  /* 0x000001a8fc077824 */ /* 0x044fe200078e02ff */
[-C--:B------:R-:W-:Y:S01]  /*5650*/  IADD3 R74, P6, R135, R4.reuse, RZ ;  /* 0x00000004874a7210 */ /* 0x080fe20007fde0ff */
[----:B------:R-:W-:Y:S01]  /*5660*/  STL.64 [R1+0x1b0], R46 ;  /* 0x0001b02e01007387 */ /* 0x000fe20000100a00 */
[-C--:B------:R-:W-:Y:S01]  /*5670*/  IADD3 R42, P5, R141, R4.reuse, RZ ;  /* 0x000000048d2a7210 */ /* 0x080fe20007fbe0ff */
[----:B------:R-:W-:Y:S01]  /*5680*/  IMAD R6, R252, 0x6d, RZ ;  /* 0x0000006dfc067824 */ /* 0x000fe200078e02ff */
[-C--:B------:R-:W-:Y:S01]  /*5690*/  LEA.HI.X.SX32 R75, R150, R5.reuse, 0x2, P6 ;  /* 0x00000005964b7211 */ /* 0x080fe200030f16ff */
[----:B------:R1:W-:Y:S01]  /*56a0*/  STL.64 [R1+0x1a8], R110 ;  /* 0x0001a86e01007387 */ /* 0x0003e20000100a00 */
[-C--:B------:R-:W-:Y:S01]  /*56b0*/  IADD3 R48, P6, R138, R4.reuse, RZ ;  /* 0x000000048a307210 */ /* 0x080fe20007fde0ff */
[----:B---3--:R-:W-:Y:S01]  /*56c0*/  IMAD R108, R252, 0x198, RZ ;  /* 0x00000198fc6c7824 */ /* 0x008fe200078e02ff */
[-C--:B------:R-:W-:Y:S01]  /*56d0*/  LEA.HI.X.SX32 R43, R147, R5.reuse, 0x2, P5 ;  /* 0x00000005932b7211 */ /* 0x080fe200028f16ff */
[----:B------:R-:W-:Y:S01]  /*56e0*/  STL.64 [R1+0x1a0], R106 ;  /* 0x0001a06a01007387 */ /* 0x000fe20000100a00 */
[----:B------:R-:W-:Y:S01]  /*56f0*/  LEA.HI.X.SX32 R49, R146, R5, 0x2, P6 ;  /* 0x0000000592317211 */ /* 0x000fe200030f16ff */
[----:B------:R-:W-:Y:S01]  /*5700*/  IMAD R109, R252, 0x66, RZ ;  /* 0x00000066fc6d7824 */ /* 0x000fe200078e02ff */
[-C--:B------:R-:W-:Y:S01]  /*5710*/  IADD3 R72, P6, R140, R4.reuse, RZ ;  /* 0x000000048c487210 */ /* 0x080fe20007fde0ff */
[----:B------:R-:W-:Y:S01]  /*5720*/  STL.64 [R1+0x198], R74 ;  /* 0x0001984a01007387 */ /* 0x000fe20000100a00 */
[----:B------:R-:W-:-:S02]  /*5730*/  IADD3 R102, P5, R145, R4, RZ ;  /* 0x0000000491667210 */ /* 0x000fc40007fbe0ff */
[-C--:B------:R-:W-:Y:S01]  /*5740*/  LEA.HI.X.SX32 R73, R144, R5.reuse, 0x2, P6 ;  /* 0x0000000590497211 */ /* 0x080fe200030f16ff */
[----:B------:R-:W-:Y:S01]  /*5750*/  STL.64 [R1+0x190], R44 ;  /* 0x0001902c01007387 */ /* 0x000fe20000100a00 */
[-C--:B------:R-:W-:Y:S02]  /*5760*/  LEA R78, P6, R252, R4.reuse, 0x6 ;  /* 0x00000004fc4e7211 */ /* 0x080fe400078c30ff */
[-C--:B------:R-:W-:Y:S01]  /*5770*/  LEA.HI.X.SX32 R103, R151, R5.reuse, 0x2, P5 ;  /* 0x0000000597677211 */ /* 0x080fe200028f16ff */
[----:B------:R2:W-:Y:S01]  /*5780*/  STL.64 [R1+0x188], R48 ;  /* 0x0001883001007387 */ /* 0x0005e20000100a00 */
[----:B------:R-:W-:Y:S02]  /*5790*/  LEA.HI.X.SX32 R79, R149, R5, 0x2, P6 ;  /* 0x00000005954f7211 */ /* 0x000fe400030f16ff */
[-C--:B------:R-:W-:Y:S01]  /*57a0*/  IADD3 R70, P6, R153, R4.reuse, RZ ;  /* 0x0000000499467210 */ /* 0x080fe20007fde0ff */
[----:B------:R-:W-:Y:S01]  /*57b0*/  STL.64 [R1+0x180], R104 ;  /* 0x0001806801007387 */ /* 0x000fe20000100a00 */
[----:B------:R-:W-:-:S02]  /*57c0*/  IADD3 R40, P5, R161, R4, RZ ;  /* 0x00000004a1287210 */ /* 0x000fc40007fbe0ff */
[-C--:B------:R-:W-:Y:S01]  /*57d0*/  LEA.HI.X.SX32 R71, R154, R5.reuse, 0x2, P6 ;  /* 0x000000059a477211 */ /* 0x080fe200030f16ff */
[----:B------:R-:W-:Y:S01]  /*57e0*/  STL.64 [R1+0x178], R72 ;  /* 0x0001784801007387 */ /* 0x000fe20000100a00 */
[-C--:B------:R-:W-:Y:S02]  /*57f0*/  IADD3 R132, P6, R169, R4.reuse, RZ ;  /* 0x00000004a9847210 */ /* 0x080fe40007fde0ff */
[-C--:B------:R-:W-:Y:S01]  /*5800*/  LEA.HI.X.SX32 R41, R156, R5.reuse, 0x2, P5 ;  /* 0x000000059c297211 */ /* 0x080fe200028f16ff */
[----:B------:R-:W-:Y:S01]  /*5810*/  STL.64 [R1+0x170], R42 ;  /* 0x0001702a01007387 */ /* 0x000fe20000100a00 */
[-C--:B------:R-:W-:Y:S02]  /*5820*/  IADD3 R100, P5, R177, R4.reuse, RZ ;  /* 0x00000004b1647210 */ /* 0x080fe40007fbe0ff */
[----:B------:R-:W-:Y:S01]  /*5830*/  LEA.HI.X.SX32 R133, R142, R5, 0x2, P6 ;  /* 0x000000058e857211 */ /* 0x000fe200030f16ff */
[----:B------:R3:W-:Y:S01]  /*5840*/  STL.64 [R1+0x168], R78 ;  /* 0x0001684e01007387 */ /* 0x0007e20000100a00 */
        /* <DEDUP_REMOVED lines=8> */
[----:B------:R-:W-:Y:S01]  /*58d0*/  STL.64 [R1+0x150], R40 ;  /* 0x0001502801007387 */ /* 0x000fe20000100a00 */
[----:B------:R-:W-:-:S02]  /*58e0*/  IADD3 R98, P5, R209, R4, RZ ;  /* 0x00000004d1627210 */ /* 0x000fc40007fbe0ff */
[-C--:B------:R-:W-:Y:S01]  /*58f0*/  LEA.HI.X.SX32 R131, R137, R5.reuse, 0x2, P6 ;  /* 0x0000000589837211 */ /* 0x080fe200030f16ff */
[----:B------:R4:W-:Y:S01]  /*5900*/  STL.64 [R1+0x148], R132 ;  /* 0x0001488401007387 */ /* 0x0009e20000100a00 */
[-C--:B------:R-:W-:Y:S02]  /*5910*/  IADD3 R66, P6, R215, R4.reuse, RZ ;  /* 0x00000004d7427210 */ /* 0x080fe40007fde0ff */
[-C--:B------:R-:W-:Y:S01]  /*5920*/  LEA.HI.X.SX32 R99, R165, R5.reuse, 0x2, P5 ;  /* 0x00000005a5637211 */ /* 0x080fe200028f16ff */
[----:B------:R-:W-:Y:S01]  /*5930*/  STL.64 [R1+0x140], R100 ;  /* 0x0001406401007387 */ /* 0x000fe20000100a00 */
[-C--:B------:R-:W-:Y:S02]  /*5940*/  IADD3 R36, P5, R221, R4.reuse, RZ ;  /* 0x00000004dd247210 */ /* 0x080fe40007fbe0ff */
[-C--:B------:R-:W-:Y:S01]  /*5950*/  LEA.HI.X.SX32 R67, R166, R5.reuse, 0x2, P6 ;  /* 0x00000005a6437211 */ /* 0x080fe200030f16ff */
[C---:B------:R-:W-:Y:S01]  /*5960*/  IMAD R166, R252.reuse, 0x13c, RZ ;  /* 0x0000013cfca67824 */ /* 0x040fe200078e02ff */
[-C--:B------:R-:W-:Y:S01]  /*5970*/  IADD3 R128, P6, R227, R4.reuse, RZ ;  /* 0x00000004e3807210 */ /* 0x080fe20007fde0ff */
[----:B------:R-:W-:Y:S01]  /*5980*/  STL.64 [R1+0x138], R68 ;  /* 0x0001384401007387 */ /* 0x000fe20000100a00 */
[-C--:B------:R-:W-:Y:S01]  /*5990*/  LEA.HI.X.SX32 R37, R167, R5.reuse, 0x2, P5 ;  /* 0x00000005a7257211 */ /* 0x080fe200028f16ff */
[----:B------:R-:W-:Y:S01]  /*59a0*/  IMAD R167, R252, 0x4d, RZ ;  /* 0x0000004dfca77824 */ /* 0x000fe200078e02ff */
[-C--:B------:R-:W-:Y:S01]  /*59b0*/  IADD3 R96, P5, R233, R4.reuse, RZ ;  /* 0x00000004e9607210 */ /* 0x080fe20007fbe0ff */
[----:B------:R-:W-:Y:S01]  /*59c0*/  STL.64 [R1+0x130], R38 ;  /* 0x0001302601007387 */ /* 0x000fe20000100a00 */
[-C--:B------:R-:W-:Y:S01]  /*59d0*/  LEA.HI.X.SX32 R129, R2, R5.reuse, 0x2, P6 ;  /* 0x0000000502817211 */ /* 0x080fe200030f16ff */
[----:B------:R-:W-:Y:S01]  /*59e0*/  IMAD R2, R252, 0x1bc, RZ ;  /* 0x000001bcfc027824 */ /* 0x000fe200078e02ff */
[-C--:B------:R-:W-:Y:S01]  /*59f0*/  IADD3 R64, P6, R239, R4.reuse, RZ ;  /* 0x00000004ef407210 */ /* 0x080fe20007fde0ff */
[----:B------:R1:W-:Y:S01]  /*5a00*/  STL.64 [R1+0x128], R130 ;  /* 0x0001288201007387 */ /* 0x0003e20000100a00 */
[-C--:B------:R-:W-:Y:S01]  /*5a10*/  LEA.HI.X.SX32 R97, R170, R5.reuse, 0x2, P5 ;  /* 0x00000005aa617211 */ /* 0x080fe200028f16ff */
[----:B------:R-:W-:Y:S01]  /*5a20*/  IMAD R170, R252, 0x4f, RZ ;  /* 0x0000004ffcaa7824 */ /* 0x000fe200078e02ff */
[-C--:B------:R-:W-:Y:S01]  /*5a30*/  IADD3 R34, P5, R245, R4.reuse, RZ ;  /* 0x00000004f5227210 */ /* 0x080fe20007fbe0ff */
[----:B------:R-:W-:Y:S01]  /*5a40*/  STL.64 [R1+0x120], R98 ;  /* 0x0001206201007387 */ /* 0x000fe20000100a00 */
[-C--:B------:R-:W-:Y:S01]  /*5a50*/  LEA.HI.X.SX32 R65, R172, R5.reuse, 0x2, P6 ;  /* 0x00000005ac417211 */ /* 0x080fe200030f16ff */
[C---:B------:R-:W-:Y:S01]  /*5a60*/  IMAD R172, R252.reuse, 0x148, RZ ;  /* 0x00000148fcac7824 */ /* 0x040fe200078e02ff */
[-C--:B------:R-:W-:Y:S01]  /*5a70*/  LEA R126, P6, R252, R4.reuse, 0x7 ;  /* 0x00000004fc7e7211 */ /* 0x080fe200078c38ff */
[----:B------:R-:W-:Y:S01]  /*5a80*/  STL.64 [R1+0x118], R66 ;  /* 0x0001184201007387 */ /* 0x000fe20000100a00 */
[-C--:B------:R-:W-:Y:S01]  /*5a90*/  LEA.HI.X.SX32 R35, R174, R5.reuse, 0x2, P5 ;  /* 0x00000005ae237211 */ /* 0x080fe200028f16ff */
[----:B------:R-:W-:Y:S01]  /*5aa0*/  IMAD R174, R252, 0x14c, RZ ;  /* 0x0000014cfcae7824 */ /* 0x000fe200078e02ff */
[-C--:B------:R-:W-:Y:S01]  /*5ab0*/  IADD3 R94, P5, R173, R4.reuse, RZ ;  /* 0x00000004ad5e7210 */ /* 0x080fe20007fbe0ff */
[----:B------:R-:W-:Y:S01]  /*5ac0*/  STL.64 [R1+0x110], R36 ;  /* 0x0001102401007387 */ /* 0x000fe20000100a00 */
[-C--:B------:R-:W-:Y:S01]  /*5ad0*/  LEA.HI.X.SX32 R127, R176, R5.reuse, 0x2, P6 ;  /* 0x00000005b07f7211 */ /* 0x080fe200030f16ff */
[C---:B------:R-:W-:Y:S01]  /*5ae0*/  IMAD R176, R252.reuse, 0x150, RZ ;  /* 0x00000150fcb07824 */ /* 0x040fe200078e02ff */
[-C--:B------:R-:W-:Y:S01]  /*5af0*/  IADD3 R62, P6, R175, R4.reuse, RZ ;  /* 0x00000004af3e7210 */ /* 0x080fe20007fde0ff */
[C---:B------:R-:W-:Y:S01]  /*5b00*/  IMAD R175, R252.reuse, 0x51, RZ ;  /* 0x00000051fcaf7824 */ /* 0x040fe200078e02ff */
[-C--:B------:R-:W-:Y:S01]  /*5b10*/  LEA.HI.X.SX32 R95, R179, R5.reuse, 0x2, P5 ;  /* 0x00000005b35f7211 */ /* 0x080fe200028f16ff */
[----:B------:R-:W-:Y:S01]  /*5b20*/  IMAD R179, R252, 0x52, RZ ;  /* 0x00000052fcb37824 */ /* 0x000fe200078e02ff */
[-C--:B------:R-:W-:Y:S01]  /*5b30*/  IADD3 R32, P5, R178, R4.reuse, RZ ;  /* 0x00000004b2207210 */ /* 0x080fe20007fbe0ff */
[C---:B------:R-:W-:Y:S01]  /*5b40*/  IMAD R178, R252.reuse, 0x53, RZ ;  /* 0x00000053fcb27824 */ /* 0x040fe200078e02ff */
[-C--:B------:R-:W-:Y:S01]  /*5b50*/  LEA.HI.X.SX32 R63, R181, R5.reuse, 0x2, P6 ;  /* 0x00000005b53f7211 */ /* 0x080fe200030f16ff */
[----:B------:R-:W-:Y:S01]  /*5b60*/  IMAD R181, R252, 0x158, RZ ;  /* 0x00000158fcb57824 */ /* 0x000fe200078e02ff */
[-C--:B------:R-:W-:Y:S01]  /*5b70*/  IADD3 R124, P6, R180, R4.reuse, RZ ;  /* 0x00000004b47c7210 */ /* 0x080fe20007fde0ff */
[----:B------:R1:W-:Y:S01]  /*5b80*/  STL.64 [R1+0x108], R128 ;  /* 0x0001088001007387 */ /* 0x0003e20000100a00 */
[-C--:B------:R-:W-:Y:S01]  /*5b90*/  LEA.HI.X.SX32 R33, R183, R5.reuse, 0x2, P5 ;  /* 0x00000005b7217211 */ /* 0x080fe200028f16ff */
[----:B------:R-:W-:Y:S01]  /*5ba0*/  IMAD R183, R252, 0x15c, RZ ;  /* 0x0000015cfcb77824 */ /* 0x000fe200078e02ff */
[-C--:B------:R-:W-:Y:S01]  /*5bb0*/  IADD3 R92, P5, R182, R4.reuse, RZ ;  /* 0x00000004b65c7210 */ /* 0x080fe20007fbe0ff */
[----:B------:R-:W-:Y:S01]  /*5bc0*/  IMAD R182, R252, 0x55, RZ ;  /* 0x00000055fcb67824 */ /* 0x000fe200078e02ff */
[-C--:B------:R-:W-:Y:S01]  /*5bd0*/  LEA.HI.X.SX32 R125, R134, R5.reuse, 0x2, P6 ;  /* 0x00000005867d7211 */ /* 0x080fe200030f16ff */
[----:B------:R-:W-:Y:S01]  /*5be0*/  STL.64 [R1+0x100], R96 ;  /* 0x0001006001007387 */ /* 0x000fe20000100a00 */
        /* <DEDUP_REMOVED lines=9> */
[----:B------:R-:W-:Y:S01]  /*5c80*/  STL.64 [R1+0xf8], R64 ;  /* 0x0000f84001007387 */ /* 0x000fe20000100a00 */
        /* <DEDUP_REMOVED lines=27> */
[----:B------:R-:W-:Y:S01]  /*5e40*/  IMAD R202, R252, 0x5f, RZ ;  /* 0x0000005ffcca7824 */ /* 0x000fe200078e02ff */
[----:B------:R-:W-:Y:S01]  /*5e50*/  LEA.HI.X.SX32 R57, R205, R5, 0x2, P6 ;  /* 0x00000005cd397211 */ /* 0x000fe200030f16ff */
[----:B------:R-:W-:Y:S01]  /*5e60*/  STL.64 [R1+0xd8], R62 ;  /* 0x0000d83e01007387 */ /* 0x000fe20000100a00 */
[----:B------:R-:W-:-:S02]  /*5e70*/  IADD3 R118, P6, R204, R4, RZ ;  /* 0x00000004cc767210 */ /* 0x000fc40007fde0ff */
        /* <DEDUP_REMOVED lines=26> */
[-C--:B------:R-:W-:Y:S01]  /*6020*/  IADD3 R114, P6, R220, R4.reuse, RZ ;  /* 0x00000004dc727210 */ /* 0x080fe20007fde0ff */
[----:B------:R-:W-:Y:S01]  /*6030*/  IMAD R222, R252, 0x1b4, RZ ;  /* 0x000001b4fcde7824 */ /* 0x000fe200078e02ff */
[-C--:B------:R-:W-:Y:S01]  /*6040*/  LEA.HI.X.SX32 R23, R224, R5.reuse, 0x2, P5 ;  /* 0x00000005e0177211 */ /* 0x080fe200028f16ff */
[----:B------:R-:W-:Y:S01]  /*6050*/  STL.64 [R1+0xa0], R90 ;  /* 0x0000a05a01007387 */ /* 0x000fe20000100a00 */
        /* <DEDUP_REMOVED lines=28> */
[CC--:B------:R-:W-:Y:S01]  /*6220*/  LEA R136, P6, R252.reuse, R4.reuse, 0x8 ;  /* 0x00000004fc887211 */ /* 0x0c0fe200078c40ff */
        /* <DEDUP_REMOVED lines=20> */
[C---:B------:R-:W-:Y:S01]  /*6370*/  IMAD R236, R252.reuse, 0x1d8, RZ ;  /* 0x000001d8fcec7824 */ /* 0x040fe200078e02ff */
[-C--:B------:R-:W-:Y:S01]  /*6380*/  LEA.HI.X.SX32 R145, R145, R5.reuse, 0x2, P6 ;  /* 0x0000000591917211 */ /* 0x080fe200030f16ff */
[----:B------:R-:W-:Y:S01]  /*6390*/  STL.64 [R1+0x38], R52 ;  /* 0x0000383401007387 */ /* 0x000fe20000100a00 */
[-C--:B------:R-:W-:Y:S01]  /*63a0*/  IADD3 R148, P6, R249, R4.reuse, RZ ;  /* 0x00000004f9947210 */ /* 0x080fe20007fde0ff */
[----:B------:R-:W-:Y:S01]  /*63b0*/  IMAD R238, R252, 0x1dc, RZ ;  /* 0x000001dcfcee7824 */ /* 0x000fe200078e02ff */
[-C--:B------:R-:W-:Y:S01]  /*63c0*/  LEA.HI.X.SX32 R147, R162, R5.reuse, 0x2, P5 ;  /* 0x00000005a2937211 */ /* 0x080fe200028f16ff */
[----:B------:R-:W-:Y:S01]  /*63d0*/  IMAD R162, R252, 0x49, RZ ;  /* 0x00000049fca27824 */ /* 0x000fe200078e02ff */
[-C--:B------:R-:W-:Y:S01]  /*63e0*/  IADD3 R150, P5, R164, R4.reuse, RZ ;  /* 0x00000004a4967210 */ /* 0x080fe20007fbe0ff */
[----:B------:R-:W-:Y:S01]  /*63f0*/  IMAD R164, R252, 0x47, RZ ;  /* 0x00000047fca47824 */ /* 0x000fe200078e02ff */
[-C--:B------:R-:W-:Y:S01]  /*6400*/  LEA.HI.X.SX32 R149, R168, R5.reuse, 0x2, P6 ;  /* 0x00000005a8957211 */ /* 0x080fe200030f16ff */
[C---:B------:R-:W-:Y:S01]  /*6410*/  IMAD R168, R252.reuse, 0x124, RZ ;  /* 0x00000124fca87824 */ /* 0x040fe200078e02ff */
[-C--:B------:R-:W-:Y:S01]  /*6420*/  IADD3 R152, P6, R171, R4.reuse, RZ ;  /* 0x00000004ab987210 */ /* 0x080fe20007fde0ff */
[----:B------:R-:W-:Y:S01]  /*6430*/  IMAD R171, R252, 0x128, RZ ;  /* 0x00000128fcab7824 */ /* 0x000fe200078e02ff */
[-C--:B------:R-:W-:Y:S01]  /*6440*/  LEA.HI.X.SX32 R151, R164, R5.reuse, 0x2, P5 ;  /* 0x00000005a4977211 */ /* 0x080fe200028f16ff */
[----:B------:R-:W-:Y:S01]  /*6450*/  IMAD R164, R252, 0x12c, RZ ;  /* 0x0000012cfca47824 */ /* 0x000fe200078e02ff */
[-C--:B------:R-:W-:Y:S01]  /*6460*/  IADD3 R154, P5, R168, R4.reuse, RZ ;  /* 0x00000004a89a7210 */ /* 0x080fe20007fbe0ff */
[C---:B------:R-:W-:Y:S01]  /*6470*/  IMAD R168, R252.reuse, 0x4a, RZ ;  /* 0x0000004afca87824 */ /* 0x040fe200078e02ff */
        /* <DEDUP_REMOVED lines=9> */
[C---:B------:R-:W-:Y:S01]  /*6510*/  IMAD R168, R252.reuse, 0x134, RZ ;  /* 0x00000134fca87824 */ /* 0x040fe200078e02ff */
        /* <DEDUP_REMOVED lines=11> */
[----:B------:R-:W-:Y:S01]  /*65d0*/  STL.64 [R1+0x10], R20 ;  /* 0x0000101401007387 */ /* 0x000fe20000100a00 */
[-C--:B------:R-:W-:Y:S01]  /*65e0*/  LEA.HI.X.SX32 R165, R168, R5.reuse, 0x2, P6 ;  /* 0x00000005a8a57211 */ /* 0x080fe200030f16ff */
[C---:B------:R-:W-:Y:S01]  /*65f0*/  IMAD R243, R252.reuse, 0x76, RZ ;  /* 0x00000076fcf37824 */ /* 0x040fe200078e02ff */
[-C--:B------:R-:W-:Y:S01]  /*6600*/  IADD3 R168, P6, R171, R4.reuse, RZ ;  /* 0x00000004aba87210 */ /* 0x080fe20007fde0ff */
[----:B------:R-:W-:Y:S01]  /*6610*/  IMAD R171, R252, 0x144, RZ ;  /* 0x00000144fcab7824 */ /* 0x000fe200078e02ff */
[-C--:B------:R-:W-:Y:S01]  /*6620*/  IADD3 R166, P5, R166, R4.reuse, RZ ;  /* 0x00000004a6a67210 */ /* 0x080fe20007fbe0ff */
[----:B------:R1:W-:Y:S01]  /*6630*/  STL.64 [R1+0x8], R112 ;  /* 0x0000087001007387 */ /* 0x0003e20000100a00 */
[-C--:B------:R-:W-:Y:S01]  /*6640*/  LEA.HI.X.SX32 R169, R169, R5.reuse, 0x2, P6 ;  /* 0x00000005a9a97211 */ /* 0x080fe200030f16ff */
[----:B------:R-:W-:Y:S01]  /*6650*/  IMAD R247, R252, 0x77, RZ ;  /* 0x00000077fcf77824 */ /* 0x000fe200078e02ff */
[-C--:B------:R-:W-:Y:S01]  /*6660*/  LEA.HI.X.SX32 R167, R170, R5.reuse, 0x2, P5 ;  /* 0x00000005aaa77211 */ /* 0x080fe200028f16ff */
[----:B------:R-:W-:Y:S01]  /*6670*/  STL.64 [R1], R80 ;  /* 0x0000005001007387 */ /* 0x000fe20000100a00 */
[-C--:B------:R-:W-:Y:S01]  /*6680*/  IADD3 R170, P5, R171, R4.reuse, RZ ;  /* 0x00000004abaa7210 */ /* 0x080fe20007fbe0ff */
[----:B------:R-:W-:Y:S01]  /*6690*/  IMAD R240, R252, 0x1e0, RZ ;  /* 0x000001e0fcf07824 */ /* 0x000fe200078e02ff */
[-C--:B------:R-:W-:Y:S01]  /*66a0*/  IADD3 R172, P6, R172, R4.reuse, RZ ;  /* 0x00000004acac7210 */ /* 0x080fe20007fde0ff */
[C---:B------:R-:W-:Y:S01]  /*66b0*/  IMAD R242, R252.reuse, 0x1e4, RZ ;  /* 0x000001e4fcf27824 */ /* 0x040fe200078e02ff */
[-C--:B------:R-:W-:Y:S01]  /*66c0*/  LEA.HI.X.SX32 R171, R175, R5.reuse, 0x2, P5 ;  /* 0x00000005afab7211 */ /* 0x080fe200028f16ff */
[C---:B------:R-:W-:Y:S01]  /*66d0*/  IMAD R244, R252.reuse, 0x1e8, RZ ;  /* 0x000001e8fcf47824 */ /* 0x040fe200078e02ff */
[-C--:B------:R-:W-:Y:S01]  /*66e0*/  LEA.HI.X.SX32 R173, R179, R5.reuse, 0x2, P6 ;  /* 0x00000005b3ad7211 */ /* 0x080fe200030f16ff */
[----:B------:R-:W-:Y:S01]  /*66f0*/  IMAD R179, R252, 0x154, RZ ;  /* 0x00000154fcb37824 */ /* 0x000fe200078e02ff */
[-C--:B------:R-:W-:Y:S01]  /*6700*/  IADD3 R174, P5, R174, R4.reuse, RZ ;  /* 0x00000004aeae7210 */ /* 0x080fe20007fbe0ff */
[----:B------:R-:W-:Y:S01]  /*6710*/  IMAD R246, R252, 0x1f4, RZ ;  /* 0x000001f4fcf67824 */ /* 0x000fe200078e02ff */
[----:B------:R-:W-:Y:S01]  /*6720*/  IADD3 R176, P6, R176, R4, RZ ;  /* 0x00000004b0b07210 */ /* 0x000fe20007fde0ff */
[----:B------:R-:W-:Y:S01]  /*6730*/  ULDC.64 UR8, c[0x0][0x118] ;  /* 0x0000460000087ab9 */ /* 0x000fe20000000a00 */
[-C--:B------:R-:W-:Y:S01]  /*6740*/  LEA.HI.X.SX32 R175, R178, R5.reuse, 0x2, P5 ;  /* 0x00000005b2af7211 */ /* 0x080fe200028f16ff */
[----:B------:R-:W-:Y:S01]  /*6750*/  IMAD R249, R252, 0x1f0, RZ ;  /* 0x000001f0fcf97824 */ /* 0x000fe200078e02ff */
[----:B------:R-:W-:-:S02]  /*6760*/  LEA.HI.X.SX32 R177, R177, R5, 0x2, P6 ;  /* 0x00000005b1b17211 */ /* 0x000fc400030f16ff */
[-C--:B------:R-:W-:Y:S02]  /*6770*/  IADD3 R178, P5, R179, R4.reuse, RZ ;  /* 0x00000004b3b27210 */ /* 0x080fe40007fbe0ff */
[-C--:B------:R-:W-:Y:S02]  /*6780*/  IADD3 R180, P6, R181, R4.reuse, RZ ;  /* 0x00000004b5b47210 */ /* 0x080fe40007fde0ff */
[-C--:B------:R-:W-:Y:S02]  /*6790*/  LEA.HI.X.SX32 R179, R182, R5.reuse, 0x2, P5 ;  /* 0x00000005b6b37211 */ /* 0x080fe400028f16ff */
[----:B------:R-:W-:Y:S01]  /*67a0*/  LEA.HI.X.SX32 R181, R187, R5, 0x2, P6 ;  /* 0x00000005bbb57211 */ /* 0x000fe200030f16ff */
[----:B------:R-:W-:Y:S01]  /*67b0*/  IMAD R187, R252, 0x164, RZ ;  /* 0x00000164fcbb7824 */ /* 0x000fe200078e02ff */
[-C--:B------:R-:W-:Y:S02]  /*67c0*/  IADD3 R182, P5, R183, R4.reuse, RZ ;  /* 0x00000004b7b67210 */ /* 0x080fe40007fbe0ff */
[----:B------:R-:W-:-:S02]  /*67d0*/  IADD3 R184, P6, R184, R4, RZ ;  /* 0x00000004b8b87210 */ /* 0x000fc40007fde0ff */
[-C--:B------:R-:W-:Y:S02]  /*67e0*/  LEA.HI.X.SX32 R183, R186, R5.reuse, 0x2, P5 ;  /* 0x00000005bab77211 */ /* 0x080fe400028f16ff */
[-C--:B------:R-:W-:Y:S02]  /*67f0*/  LEA.HI.X.SX32 R185, R185, R5.reuse, 0x2, P6 ;  /* 0x00000005b9b97211 */ /* 0x080fe400030f16ff */
[-C--:B------:R-:W-:Y:S02]  /*6800*/  IADD3 R186, P5, R187, R4.reuse, RZ ;  /* 0x00000004bbba7210 */ /* 0x080fe40007fbe0ff */
[-C--:B------:R-:W-:Y:S02]  /*6810*/  IADD3 R188, P6, R189, R4.reuse, RZ ;  /* 0x00000004bdbc7210 */ /* 0x080fe40007fde0ff */
[-C--:B------:R-:W-:Y:S02]  /*6820*/  LEA.HI.X.SX32 R187, R190, R5.reuse, 0x2, P5 ;  /* 0x00000005bebb7211 */ /* 0x080fe400028f16ff */
[----:B------:R-:W-:Y:S01]  /*6830*/  LEA.HI.X.SX32 R189, R195, R5, 0x2, P6 ;  /* 0x00000005c3bd7211 */ /* 0x000fe200030f16ff */
[----:B------:R-:W-:Y:S01]  /*6840*/  IMAD R195, R252, 0x174, RZ ;  /* 0x00000174fcc37824 */ /* 0x000fe200078e02ff */
[----:B------:R-:W-:-:S02]  /*6850*/  IADD3 R190, P5, R191, R4, RZ ;  /* 0x00000004bfbe7210 */ /* 0x000fc40007fbe0ff */
[-C--:B------:R-:W-:Y:S02]  /*6860*/  IADD3 R192, P6, R192, R4.reuse, RZ ;  /* 0x00000004c0c07210 */ /* 0x080fe40007fde0ff */
[-C--:B------:R-:W-:Y:S02]  /*6870*/  LEA.HI.X.SX32 R191, R194, R5.reuse, 0x2, P5 ;  /* 0x00000005c2bf7211 */ /* 0x080fe400028f16ff */
[-C--:B------:R-:W-:Y:S02]  /*6880*/  LEA.HI.X.SX32 R193, R193, R5.reuse, 0x2, P6 ;  /* 0x00000005c1c17211 */ /* 0x080fe400030f16ff */
[-C--:B------:R-:W-:Y:S02]  /*6890*/  IADD3 R194, P5, R195, R4.reuse, RZ ;  /* 0x00000004c3c27210 */ /* 0x080fe40007fbe0ff */
[----:B------:R-:W-:Y:S02]  /*68a0*/  IADD3 R196, P6, R197, R4, RZ ;  /* 0x00000004c5c47210 */ /* 0x000fe40007fde0ff */
[----:B------:R-:W-:-:S02]  /*68b0*/  LEA.HI.X.SX32 R195, R198, R5, 0x2, P5 ;  /* 0x00000005c6c37211 */ /* 0x000fc400028f16ff */
[-C--:B------:R-:W-:Y:S01]  /*68c0*/  LEA.HI.X.SX32 R197, R203, R5.reuse, 0x2, P6 ;  /* 0x00000005cbc57211 */ /* 0x080fe200030f16ff */
[----:B------:R-:W-:Y:S01]  /*68d0*/  IMAD R203, R252, 0x184, RZ ;  /* 0x00000184fccb7824 */ /* 0x000fe200078e02ff */
[-C--:B------:R-:W-:Y:S02]  /*68e0*/  IADD3 R198, P5, R199, R4.reuse, RZ ;  /* 0x00000004c7c67210 */ /* 0x080fe40007fbe0ff */
[-C--:B------:R-:W-:Y:S02]  /*68f0*/  IADD3 R200, P6, R200, R4.reuse, RZ ;  /* 0x00000004c8c87210 */ /* 0x080fe40007fde0ff */
[-C--:B------:R-:W-:Y:S02]  /*6900*/  LEA.HI.X.SX32 R199, R202, R5.reuse, 0x2, P5 ;  /* 0x00000005cac77211 */ /* 0x080fe400028f16ff */
[----:B------:R-:W-:Y:S02]  /*6910*/  LEA.HI.X.SX32 R201, R201, R5, 0x2, P6 ;  /* 0x00000005c9c97211 */ /* 0x000fe400030f16ff */
[----:B------:R-:W-:-:S02]  /*6920*/  IADD3 R202, P5, R203, R4, RZ ;  /* 0x00000004cbca7210 */ /* 0x000fc40007fbe0ff */
[-C--:B------:R-:W-:Y:S01]  /*6930*/  IADD3 R204, P6, R9, R4.reuse, RZ ;  /* 0x0000000409cc7210 */ /* 0x080fe20007fde0ff */
[----:B------:R-:W-:Y:S01]  /*6940*/  IMAD R9, R252, 0x79, RZ ;  /* 0x00000079fc097824 */ /* 0x000fe200078e02ff */
[-C--:B------:R-:W-:Y:S02]  /*6950*/  LEA.HI.X.SX32 R203, R206, R5.reuse, 0x2, P5 ;  /* 0x00000005cecb7211 */ /* 0x080fe400028f16ff */
[-C--:B------:R-:W-:Y:S01]  /*6960*/  LEA.HI.X.SX32 R205, R211, R5.reuse, 0x2, P6 ;  /* 0x00000005d3cd7211 */ /* 0x080fe200030f16ff */
[----:B------:R-:W-:Y:S01]  /*6970*/  IMAD R211, R252, 0x194, RZ ;  /* 0x00000194fcd37824 */ /* 0x000fe200078e02ff */
[-C--:B------:R-:W-:Y:S02]  /*6980*/  IADD3 R206, P5, R207, R4.reuse, RZ ;  /* 0x00000004cfce7210 */ /* 0x080fe40007fbe0ff */
[----:B------:R-:W-:Y:S02]  /*6990*/  IADD3 R208, P6, R208, R4, RZ ;  /* 0x00000004d0d07210 */ /* 0x000fe40007fde0ff */
[----:B------:R-:W-:-:S02]  /*69a0*/  LEA.HI.X.SX32 R207, R210, R5, 0x2, P5 ;  /* 0x00000005d2cf7211 */ /* 0x000fc400028f16ff */
[-C--:B------:R-:W-:Y:S02]  /*69b0*/  IADD3 R210, P5, R211, R4.reuse, RZ ;  /* 0x00000004d3d27210 */ /* 0x080fe40007fbe0ff */
[-C--:B------:R-:W-:Y:S02]  /*69c0*/  LEA.HI.X.SX32 R209, R209, R5.reuse, 0x2, P6 ;  /* 0x00000005d1d17211 */ /* 0x080fe400030f16ff */
[-C--:B------:R-:W-:Y:S02]  /*69d0*/  LEA.HI.X.SX32 R211, R19, R5.reuse, 0x2, P5 ;  /* 0x0000000513d37211 */ /* 0x080fe400028f16ff */
[-C--:B------:R-:W-:Y:S02]  /*69e0*/  IADD3 R18, P5, R18, R4.reuse, RZ ;  /* 0x0000000412127210 */ /* 0x080fe40007fbe0ff */
[----:B------:R-:W-:Y:S02]  /*69f0*/  IADD3 R212, P6, R108, R4, RZ ;  /* 0x000000046cd47210 */ /* 0x000fe40007fde0ff */
[----:B------:R-:W-:-:S02]  /*6a00*/  LEA.HI.X.SX32 R19, R16, R5, 0x2, P5 ;  /* 0x0000000510137211 */ /* 0x000fc400028f16ff */
[-C--:B------:R-:W-:Y:S02]  /*6a10*/  IADD3 R216, P5, R15, R4.reuse, RZ ;  /* 0x000000040fd87210 */ /* 0x080fe40007fbe0ff */
[-C--:B------:R-:W-:Y:S01]  /*6a20*/  LEA.HI.X.SX32 R213, R109, R5.reuse, 0x2, P6 ;  /* 0x000000056dd57211 */ /* 0x080fe200030f16ff */
[----:B------:R-:W-:Y:S01]  /*6a30*/  STL.64 [R1+0x1e8], R18 ;  /* 0x0001e81201007387 */ /* 0x000fe20000100a00 */
[-C--:B------:R-:W-:Y:S02]  /*6a40*/  LEA.HI.X.SX32 R217, R14, R5.reuse, 0x2, P5 ;  /* 0x000000050ed97211 */ /* 0x080fe400028f16ff */
[-C--:B------:R-:W-:Y:S02]  /*6a50*/  IADD3 R16, P5, R13, R4.reuse, RZ ;  /* 0x000000040d107210 */ /* 0x080fe40007fbe0ff */
[----:B------:R-:W-:Y:S02]  /*6a60*/  IADD3 R214, P6, R17, R4, RZ ;  /* 0x0000000411d67210 */ /* 0x000fe40007fde0ff */
[----:B------:R-:W-:-:S02]  /*6a70*/  LEA.HI.X.SX32 R17, R11, R5, 0x2, P5 ;  /* 0x000000050b117211 */ /* 0x000fc400028f16ff */
[-C--:B------:R-:W-:Y:S02]  /*6a80*/  LEA.HI.X.SX32 R215, R215, R5.reuse, 0x2, P6 ;  /* 0x00000005d7d77211 */ /* 0x080fe400030f16ff */
[-C--:B------:R-:W-:Y:S01]  /*6a90*/  IADD3 R218, P6, R7, R4.reuse, RZ ;  /* 0x0000000407da7210 */ /* 0x080fe20007fde0ff */
[----:B------:R-:W-:Y:S01]  /*6aa0*/  STL.64 [R1+0x1f0], R16 ;  /* 0x0001f01001007387 */ /* 0x000fe20000100a00 */
[-C--:B------:R-:W-:Y:S01]  /*6ab0*/  IADD3 R222, P5, R222, R4.reuse, RZ ;  /* 0x00000004dede7210 */ /* 0x080fe20007fbe0ff */
[----:B------:R-:W-:Y:S01]  /*6ac0*/  IMAD R7, R252, 0x7b, RZ ;  /* 0x0000007bfc077824 */ /* 0x000fe200078e02ff */
[-C--:B------:R-:W-:Y:S01]  /*6ad0*/  LEA.HI.X.SX32 R219, R12, R5.reuse, 0x2, P6 ;  /* 0x000000050cdb7211 */ /* 0x080fe200030f16ff */
[----:B------:R-:W2:Y:S01]  /*6ae0*/  LDL.64 R108, [R1+0x1c8] ;  /* 0x0001c800016c7983 */ /* 0x000ea20000100a00 */
[----:B------:R-:W-:Y:S01]  /*6af0*/  IADD3 R220, P6, R8, R4, RZ ;  /* 0x0000000408dc7210 */ /* 0x000fe20007fde0ff */
[----:B------:R-:W-:Y:S01]  /*6b00*/  IMAD R8, R252, 0x1ec, RZ ;  /* 0x000001ecfc087824 */ /* 0x000fe200078e02ff */
[-C--:B------:R-:W-:Y:S01]  /*6b10*/  LEA.HI.X.SX32 R223, R6, R5.reuse, 0x2, P5 ;  /* 0x0000000506df7211 */ /* 0x080fe200028f16ff */
[----:B------:R-:W-:Y:S01]  /*6b20*/  IMAD R6, R252, 0x7d, RZ ;  /* 0x0000007dfc067824 */ /* 0x000fe200078e02ff */
[----:B------:R-:W-:-:S02]  /*6b30*/  LEA.HI.X.SX32 R221, R221, R5, 0x2, P6 ;  /* 0x00000005dddd7211 */ /* 0x000fc400030f16ff */
[-C--:B------:R-:W-:Y:S02]  /*6b40*/  IADD3 R224, P6, R224, R4.reuse, RZ ;  /* 0x00000004e0e07210 */ /* 0x080fe40007fde0ff */
[-C--:B------:R-:W-:Y:S02]  /*6b50*/  IADD3 R14, P5, R2, R4.reuse, RZ ;  /* 0x00000004020e7210 */ /* 0x080fe40007fbe0ff */
[-C--:B------:R-:W-:Y:S02]  /*6b60*/  LEA.HI.X.SX32 R225, R225, R5.reuse, 0x2, P6 ;  /* 0x00000005e1e17211 */ /* 0x080fe400030f16ff */
[-C--:B------:R-:W-:Y:S02]  /*6b70*/  IADD3 R226, P6, R226, R4.reuse, RZ ;  /* 0x00000004e2e27210 */ /* 0x080fe40007fde0ff */
[----:B------:R-:W-:Y:S02]  /*6b80*/  LEA.HI.X.SX32 R15, R10, R5, 0x2, P5 ;  /* 0x000000050a0f7211 */ /* 0x000fe400028f16ff */
[----:B------:R-:W-:-:S02]  /*6b90*/  IADD3 R228, P5, R228, R4, RZ ;  /* 0x00000004e4e47210 */ /* 0x000fc40007fbe0ff */
[-C--:B------:R-:W-:Y:S02]  /*6ba0*/  LEA.HI.X.SX32 R227, R227, R5.reuse, 0x2, P6 ;  /* 0x00000005e3e37211 */ /* 0x080fe400030f16ff */
        /* <DEDUP_REMOVED lines=13> */
[----:B------:R-:W-:Y:S02]  /*6c80*/  LEA.HI.X.SX32 R11, R247, R5, 0x2, P5 ;  /* 0x00000005f70b7211 */ /* 0x000fe400028f16ff */
[----:B------:R-:W-:-:S04]  /*6c90*/  IADD3 R240, P5, R242, R4, RZ ;  /* 0x00000004f2f07210 */ /* 0x000fc80007fbe0ff */
[-C--:B------:R-:W-:Y:S02]  /*6ca0*/  LEA.HI.X.SX32 R241, R9, R5.reuse, 0x2, P5 ;  /* 0x0000000509f17211 */ /* 0x080fe400028f16ff */
[-C--:B------:R-:W-:Y:S01]  /*6cb0*/  IADD3 R8, P5, R8, R4.reuse, RZ ;  /* 0x0000000408087210 */ /* 0x080fe20007fbe0ff */
[C---:B------:R-:W-:Y:S01]  /*6cc0*/  IMAD R247, R252.reuse, 0x7a, RZ ;  /* 0x0000007afcf77824 */ /* 0x040fe200078e02ff */
[-C--:B------:R-:W-:Y:S01]  /*6cd0*/  LEA.HI.X.SX32 R239, R239, R5.reuse, 0x2, P6 ;  /* 0x00000005efef7211 */ /* 0x080fe200030f16ff */
[----:B------:R-:W-:Y:S01]  /*6ce0*/  IMAD R2, R252, 0x1fc, RZ ;  /* 0x000001fcfc027824 */ /* 0x000fe200078e02ff */
[-C--:B------:R-:W-:Y:S02]  /*6cf0*/  IADD3 R242, P6, R244, R4.reuse, RZ ;  /* 0x00000004f4f27210 */ /* 0x080fe40007fde0ff */
[----:B------:R-:W-:Y:S02]  /*6d00*/  LEA.HI.X.SX32 R9, R7, R5, 0x2, P5 ;  /* 0x0000000507097211 */ /* 0x000fe400028f16ff */
[----:B------:R-:W-:-:S02]  /*6d10*/  IADD3 R246, P5, R246, R4, RZ ;  /* 0x00000004f6f67210 */ /* 0x000fc40007fbe0ff */
[-C--:B------:R-:W-:Y:S02]  /*6d20*/  LEA.HI.X.SX32 R243, R247, R5.reuse, 0x2, P6 ;  /* 0x00000005f7f37211 */ /* 0x080fe400030f16ff */
[----:B------:R-:W-:Y:S02]  /*6d30*/  LEA.HI.X.SX32 R247, R6, R5, 0x2, P5 ;  /* 0x0000000506f77211 */ /* 0x000fe400028f16ff */
[----:B------:R-:W-:Y:S02]  /*6d40*/  IADD3 R6, P5, R2, R4, RZ ;  /* 0x0000000402067210 */ /* 0x000fe40007fbe0ff */
[----:B------:R-:W1:Y:S01]  /*6d50*/  S2R R2, SR_TID.X ;  /* 0x0000000000027919 */ /* 0x000e620000002100 */
[----:B------:R-:W-:-:S04]  /*6d60*/  IMAD.MOV.U32 R7, RZ, RZ, c[0x0][0x188] ;  /* 0x00006200ff077624 */ /* 0x000fc800078e00ff */
[----:B------:R-:W-:Y:S01]  /*6d70*/  IMAD R7, R7, 0x7f, RZ ;  /* 0x0000007f07077824 */ /* 0x000fe200078e02ff */
[----:B------:R-:W-:Y:S04]  /*6d80*/  STL.64 [R1+0x218], R14 ;  /* 0x0002180e01007387 */ /* 0x000fe80000100a00 */
[----:B------:R-:W-:Y:S01]  /*6d90*/  LEA.HI.X.SX32 R7, R7, R5, 0x2, P5 ;  /* 0x0000000507077211 */ /* 0x000fe200028f16ff */
[----:B------:R-:W-:Y:S04]  /*6da0*/  STL.64 [R1+0x210], R12 ;  /* 0x0002100c01007387 */ /* 0x000fe80000100a00 */
[----:B------:R-:W-:Y:S01]  /*6db0*/  STL.64 [R1+0x208], R10 ;  /* 0x0002080a01007387 */ /* 0x000fe20000100a00 */
[----:B-1----:R-:W-:-:S05]  /*6dc0*/  LOP3.LUT R2, R2, 0x7f, RZ, 0xc0, !PT ;  /* 0x0000007f02027812 */ /* 0x002fca00078ec0ff */
[----:B------:R-:W-:Y:S01]  /*6dd0*/  IMAD.SHL.U32 R2, R2, 0x4, RZ ;  /* 0x0000000402027824 */ /* 0x000fe200078e00ff */
[----:B------:R-:W-:Y:S04]  /*6de0*/  STL.64 [R1+0x200], R8 ;  /* 0x0002000801007387 */ /* 0x000fe80000100a00 */
[----:B------:R1:W-:Y:S04]  /*6df0*/  LDGSTS.E [R2], [R4.64], !P2 ;  /* 0x0000000004027fae */ /* 0x0003e8000d121848 */
[----:B------:R-:W-:Y:S01]  /*6e00*/  STL.64 [R1+0x1f8], R6 ;  /* 0x0001f80601007387 */ /* 0x000fe20000100a00 */
[----:B------:R-:W-:Y:S01]  /*6e10*/  IADD3 R244, P6, R249, R4, RZ ;  /* 0x00000004f9f47210 */ /* 0x000fe20007fde0ff */
[----:B------:R-:W-:-:S02]  /*6e20*/  IMAD R248, R252, 0x1f8, RZ ;  /* 0x000001f8fcf87824 */ /* 0x000fc400078e02ff */
[----:B------:R-:W-:Y:S01]  /*6e30*/  IMAD.MOV.U32 R249, RZ, RZ, c[0x0][0x188] ;  /* 0x00006200fff97624 */ /* 0x000fe200078e00ff */
[-C--:B------:R-:W-:Y:S02]  /*6e40*/  LEA.HI.X.SX32 R245, R245, R5.reuse, 0x2, P6 ;  /* 0x00000005f5f57211 */ /* 0x080fe400030f16ff */
[----:B------:R-:W-:Y:S01]  /*6e50*/  IADD3 R248, P6, R248, R4, RZ ;  /* 0x00000004f8f87210 */ /* 0x000fe20007fde0ff */
[----:B------:R-:W-:Y:S01]  /*6e60*/  IMAD R249, R249, 0x7e, RZ ;  /* 0x0000007ef9f97824 */ /* 0x000fe200078e02ff */
[C---:B------:R-:W-:Y:S02]  /*6e70*/  IADD3 R252, R3.reuse, -0x19, RZ ;  /* 0xffffffe703fc7810 */ /* 0x040fe40007ffe0ff */
[----:B------:R-:W-:Y:S02]  /*6e80*/  IADD3 R3, R3, -0x15, RZ ;  /* 0xffffffeb03037810 */ /* 0x000fe40007ffe0ff */
[----:B------:R-:W-:Y:S02]  /*6e90*/  LEA.HI.X.SX32 R249, R249, R5, 0x2, P6 ;  /* 0x00000005f9f97211 */ /* 0x000fe400030f16ff */
[----:B------:R-:W-:Y:S01]  /*6ea0*/  ISETP.GE.U32.AND P6, PT, R3, 0x7fffff6c, PT ;  /* 0x7fffff6c0300780c */ /* 0x000fe20003fc6070 */
[----:B------:R-:W-:Y:S01]  /*6eb0*/  IMAD.MOV.U32 R3, RZ, RZ, c[0x0][0x180] ;  /* 0x00006000ff037624 */ /* 0x000fe200078e00ff */
[----:B--2---:R2:W-:Y:S04]  /*6ec0*/  LDGSTS.E [R2+0x800], [R108.64], !P4 ;  /* 0x008000006c027fae */ /* 0x0045e8000e121848 */
[----:B------:R1:W-:Y:S04]  /*6ed0*/  LDGSTS.E [R2+0x1000], [R110.64], !P3 ;  /* 0x010000006e027fae */ /* 0x0003e8000d921848 */
[----:B------:R3:W-:Y:S04]  /*6ee0*/  LDGSTS.E [R2+0x1800], [R48.64], !P1 ;  /* 0x0180000030027fae */ /* 0x0007e8000c921848 */
[----:B--2---:R-:W2:Y:S04]  /*6ef0*/  LDL.LU.64 R108, [R1+0x8b0] ;  /* 0x0008b000016c7983 */ /* 0x004ea80000300a00 */
[----:B-1----:R-:W2:Y:S04]  /*6f00*/  LDL.LU.64 R110, [R1+0x8a8] ;  /* 0x0008a800016e7983 */ /* 0x002ea80000300a00 */
[----:B---3--:R-:W3:Y:S04]  /*6f10*/  LDL.LU.64 R48, [R1+0x8a0] ;  /* 0x0008a00001307983 */ /* 0x008ee80000300a00 */
[----:B------:R1:W-:Y:S01]  /*6f20*/  LDGSTS.E [R2+0x2000], [R78.64], !P0 ;  /* 0x020000004e027fae */ /* 0x0003e2000c121848 */
[----:B------:R-:W-:-:S03]  /*6f30*/  ISETP.GE.U32.AND P5, PT, R252, 0x7fffff68, PT ;  /* 0x7fffff68fc00780c */ /* 0x000fc60003fa6070 */
[----:B-1----:R-:W3:Y:S01]  /*6f40*/  LDL.LU.64 R78, [R1+0x898] ;  /* 0x00089800014e7983 */ /* 0x002ee20000300a00 */
[----:B------:R-:W-:-:S03]  /*6f50*/  IADD3 R252, R3, -0x1d, RZ ;  /* 0xffffffe303fc7810 */ /* 0x000fc60007ffe0ff */
[----:B------:R4:W-:Y:S01]  /*6f60*/  LDGSTS.E [R2+0x2800], [R132.64], !P6 ;  /* 0x0280000084027fae */ /* 0x0009e2000f121848 */
[----:B------:R-:W-:Y:S02]  /*6f70*/  ISETP.GE.U32.AND P2, PT, R252, 0x7fffff64, PT ;  /* 0x7fffff64fc00780c */ /* 0x000fe40003f46070 */
[----:B------:R-:W-:-:S03]  /*6f80*/  IADD3 R252, R3, -0x25, RZ ;  /* 0xffffffdb03fc7810 */ /* 0x000fc60007ffe0ff */
[----:B------:R1:W-:Y:S01]  /*6f90*/  LDGSTS.E [R2+0x3000], [R130.64], !P5 ;  /* 0x0300000082027fae */ /* 0x0003e2000e921848 */
[----:B------:R-:W-:-:S04]  /*6fa0*/  IADD3 R3, R3, -0x21, RZ ;  /* 0xffffffdf03037810 */ /* 0x000fc80007ffe0ff */
[----:B------:R-:W-:Y:S01]  /*6fb0*/  ISETP.GE.U32.AND P4, PT, R3, 0x7fffff60, PT ;  /* 0x7fffff600300780c */ /* 0x000fe20003f86070 */
[----:B------:R-:W-:Y:S01]  /*6fc0*/  IMAD.MOV.U32 R3, RZ, RZ, c[0x0][0x180] ;  /* 0x00006000ff037624 */ /* 0x000fe200078e00ff */
[----:B------:R-:W-:Y:S01]  /*6fd0*/  ISETP.GE.U32.AND P3, PT, R252, 0x7fffff5c, PT ;  /* 0x7fffff5cfc00780c */ /* 0x000fe20003f66070 */
[----:B----4-:R-:W4:Y:S03]  /*6fe0*/  LDL.LU.64 R132, [R1+0x890] ;  /* 0x0008900001847983 */ /* 0x010f260000300a00 */
[C---:B------:R-:W-:Y:S01]  /*6ff0*/  IADD3 R252, R3.reuse, -0x2d, RZ ;  /* 0xffffffd303fc7810 */ /* 0x040fe20007ffe0ff */
[----:B------:R1:W-:Y:S01]  /*7000*/  LDGSTS.E [R2+0x3800], [R128.64], !P2 ;  /* 0x0380000080027fae */ /* 0x0003e2000d121848 */
[----:B------:R-:W-:-:S03]  /*7010*/  IADD3 R3, R3, -0x29, RZ ;  /* 0xffffffd703037810 */ /* 0x000fc60007ffe0ff */
[----:B-1----:R-:W3:Y:S01]  /*7020*/  LDL.LU.64 R130, [R1+0x888] ;  /* 0x0008880001827983 */ /* 0x002ee20000300a00 */
[----:B------:R-:W-:Y:S01]  /*7030*/  ISETP.GE.U32.AND P1, PT, R3, 0x7fffff58, PT ;  /* 0x7fffff580300780c */ /* 0x000fe20003f26070 */
[----:B------:R-:W-:Y:S01]  /*7040*/  IMAD.MOV.U32 R3, RZ, RZ, c[0x0][0x180] ;  /* 0x00006000ff037624 */ /* 0x000fe200078e00ff */
[----:B------:R-:W-:Y:S01]  /*7050*/  ISETP.GE.U32.AND P0, PT, R252, 0x7fffff54, PT ;  /* 0x7fffff54fc00780c */ /* 0x000fe20003f06070 */
[----:B------:R1:W-:Y:S03]  /*7060*/  LDGSTS.E [R2+0x4000], [R126.64], !P4 ;  /* 0x040000007e027fae */ /* 0x0003e6000e121848 */
[C---:B------:R-:W-:Y:S01]  /*7070*/  IADD3 R252, R3.reuse, -0x35, RZ ;  /* 0xffffffcb03fc7810 */ /* 0x040fe20007ffe0ff */
[----:B------:R1:W-:Y:S01]  /*7080*/  LDGSTS.E [R2+0x4800], [R124.64], !P3 ;  /* 0x048000007c027fae */ /* 0x0003e2000d921848 */
[----:B------:R-:W-:-:S03]  /*7090*/  IADD3 R3, R3, -0x31, RZ ;  /* 0xffffffcf03037810 */ /* 0x000fc60007ffe0ff */
[----:B------:R-:W3:Y:S01]  /*70a0*/  LDL.LU.64 R128, [R1+0x880] ;  /* 0x0008800001807983 */ /* 0x000ee20000300a00 */
[----:B------:R-:W-:Y:S01]  /*70b0*/  ISETP.GE.U32.AND P6, PT, R3, 0x7fffff50, PT ;  /* 0x7fffff500300780c */ /* 0x000fe20003fc6070 */
[----:B------:R-:W-:Y:S01]  /*70c0*/  IMAD.MOV.U32 R3, RZ, RZ, c[0x0][0x180] ;  /* 0x00006000ff037624 */ /* 0x000fe200078e00ff */
[----:B------:R-:W-:Y:S01]  /*70d0*/  ISETP.GE.U32.AND P5, PT, R252, 0x7fffff4c, PT ;  /* 0x7fffff4cfc00780c */ /* 0x000fe20003fa6070 */
[----:B------:R1:W-:Y:S03]  /*70e0*/  LDGSTS.E [R2+0x5000], [R122.64], !P1 ;  /* 0x050000007a027fae */ /* 0x0003e6000c921848 */
        /* <DEDUP_REMOVED lines=9> */
[----:B------:R-:W3:Y:S01]  /*7180*/  LDL.LU.64 R124, [R1+0x870] ;  /* 0x00087000017c7983 */ /* 0x000ee20000300a00 */
[----:B------:R-:W-:Y:S02]  /*7190*/  IADD3 R3, R3, -0x41, RZ ;  /* 0xffffffbf03037810 */ /* 0x000fe40007ffe0ff */
[----:B------:R-:W-:Y:S01]  /*71a0*/  ISETP.GE.U32.AND P1, PT, R252, 0x7fffff3c, PT ;  /* 0x7fffff3cfc00780c */ /* 0x000fe20003f26070 */
[----:B------:R-:W3:Y:S01]  /*71b0*/  LDL.LU.64 R122, [R1+0x868] ;  /* 0x00086800017a7983 */ /* 0x000ee20000300a00 */
[----:B------:R-:W-:Y:S01]  /*71c0*/  ISETP.GE.U32.AND P3, PT, R3, 0x7fffff40, PT ;  /* 0x7fffff400300780c */ /* 0x000fe20003f66070 */
[----:B------:R-:W-:-:S02]  /*71d0*/  IMAD.MOV.U32 R3, RZ, RZ, c[0x0][0x180] ;  /* 0x00006000ff037624 */ /* 0x000fc400078e00ff */
[----:B------:R1:W-:Y:S03]  /*71e0*/  LDGSTS.E [R2+0x6800], [R116.64], !P5 ;  /* 0x0680000074027fae */ /* 0x0003e6000e921848 */
[C---:B------:R-:W-:Y:S01]  /*71f0*/  IADD3 R252, R3.reuse, -0x4d, RZ ;  /* 0xffffffb303fc7810 */ /* 0x040fe20007ffe0ff */
[----:B------:R-:W3:Y:S01]  /*7200*/  LDL.LU.64 R120, [R1+0x860] ;  /* 0x0008600001787983 */ /* 0x000ee20000300a00 */
[----:B------:R-:W-:Y:S02]  /*7210*/  IADD3 R3, R3, -0x49, RZ ;  /* 0xffffffb703037810 */ /* 0x000fe40007ffe0ff */
[----:B------:R-:W-:Y:S01]  /*7220*/  ISETP.GE.U32.AND P6, PT, R252, 0x7fffff34, PT ;  /* 0x7fffff34fc00780c */ /* 0x000fe20003fc6070 */
[----:B-1----:R-:W3:Y:S01]  /*7230*/  LDL.LU.64 R118, [R1+0x858] ;  /* 0x0008580001767983 */ /* 0x002ee20000300a00 */
[----:B------:R-:W-:Y:S01]  /*7240*/  ISETP.GE.U32.AND P0, PT, R3, 0x7fffff38, PT ;  /* 0x7fffff380300780c */ /* 0x000fe20003f06070 */
[----:B------:R-:W-:-:S02]  /*7250*/  IMAD.MOV.U32 R3, RZ, RZ, c[0x0][0x180] ;  /* 0x00006000ff037624 */ /* 0x000fc400078e00ff */
[----:B------:R-:W3:Y:S03]  /*7260*/  LDL.LU.64 R116, [R1+0x850] ;  /* 0x0008500001747983 */ /* 0x000ee60000300a00 */
[C---:B------:R-:W-:Y:S01]  /*7270*/  IADD3 R252, R3.reuse, -0x55, RZ ;  /* 0xffffffab03fc7810 */ /* 0x040fe20007ffe0ff */
[----:B------:R1:W-:Y:S01]  /*7280*/  LDGSTS.E [R2+0x7000], [R114.64], !P2 ;  /* 0x0700000072027fae */ /* 0x0003e2000d121848 */
[----:B------:R-:W-:-:S03]  /*7290*/  IADD3 R3, R3, -0x51, RZ ;  /* 0xffffffaf03037810 */ /* 0x000fc60007ffe0ff */
[----:B------:R1:W-:Y:S01]  /*72a0*/  LDGSTS.E [R2+0x7800], [R112.64], !P4 ;  /* 0x0780000070027fae */ /* 0x0003e2000e121848 */
[----:B------:R-:W-:Y:S01]  /*72b0*/  ISETP.GE.U32.AND P5, PT, R3, 0x7fffff30, PT ;  /* 0x7fffff300300780c */ /* 0x000fe20003fa6070 */
[----:B------:R-:W-:Y:S01]  /*72c0*/  IMAD.MOV.U32 R3, RZ, RZ, c[0x0][0x180] ;  /* 0x00006000ff037624 */ /* 0x000fe200078e00ff */
[----:B------:R-:W-:Y:S01]  /*72d0*/  ISETP.GE.U32.AND P2, PT, R252, 0x7fffff2c, PT ;  /* 0x7fffff2cfc00780c */ /* 0x000fe20003f46070 */
[----:B------:R1:W-:Y:S04]  /*72e0*/  LDGSTS.E [R2+0x8000], [R136.64], !P3 ;  /* 0x0800000088027fae */ /* 0x0003e8000d921848 */
[----:B-1----:R-:W3:Y:S01]  /*72f0*/  LDL.LU.64 R114, [R1+0x848] ;  /* 0x0008480001727983 */ /* 0x002ee20000300a00 */
[----:B------:R-:W-:-:S03]  /*7300*/  IADD3 R252, R3, -0x59, RZ ;  /* 0xffffffa703fc7810 */ /* 0x000fc60007ffe0ff */
[----:B------:R-:W3:Y:S04]  /*7310*/  LDL.LU.64 R112, [R1+0x840] ;  /* 0x0008400001707983 */ /* 0x000ee80000300a00 */
[----:B------:R1:W-:Y:S01]  /*7320*/  STL.64 [R1+0x658], R136 ;  /* 0x0006588801007387 */ /* 0x0003e20000100a00 */
[----:B------:R-:W-:-:S03]  /*7330*/  ISETP.GE.U32.AND P4, PT, R252, 0x7fffff28, PT ;  /* 0x7fffff28fc00780c */ /* 0x000fc60003f86070 */
[----:B------:R2:W-:Y:S04]  /*7340*/  LDGSTS.E [R2+0x8800], [R144.64], !P1 ;  /* 0x0880000090027fae */ /* 0x0005e8000c921848 */
[----:B------:R2:W-:Y:S01]  /*7350*/  LDGSTS.E [R2+0x9000], [R152.64], !P0 ;  /* 0x0900000098027fae */ /* 0x0005e2000c121848 */
[----:B-1----:R-:W-:-:S03]  /*7360*/  IADD3 R137, R3, -0x5d, RZ ;  /* 0xffffffa303897810 */ /* 0x002fc60007ffe0ff */
[----:B------:R1:W-:Y:S01]  /*7370*/  LDGSTS.E [R2+0x9800], [R160.64], !P6 ;  /* 0x09800000a0027fae */ /* 0x0003e2000f121848 */
[----:B------:R-:W-:Y:S02]  /*7380*/  IADD3 R136, R3, -0x65, RZ ;  /* 0xffffff9b03887810 */ /* 0x000fe40007ffe0ff */
[----:B------:R-:W-:Y:S01]  /*7390*/  ISETP.GE.U32.AND P3, PT, R137, 0x7fffff24, PT ;  /* 0x7fffff248900780c */ /* 0x000fe20003f66070 */
[----:B------:R1:W-:Y:S01]  /*73a0*/  LDGSTS.E [R2+0xa000], [R168.64], !P5 ;  /* 0x0a000000a8027fae */ /* 0x0003e2000e921848 */
[----:B------:R-:W-:Y:S02]  /*73b0*/  IADD3 R137, R3, -0x61, RZ ;  /* 0xffffff9f03897810 */ /* 0x000fe40007ffe0ff */
[----:B------:R-:W-:Y:S01]  /*73c0*/  ISETP.GE.U32.AND P0, PT, R136, 0x7fffff1c, PT ;  /* 0x7fffff1c8800780c */ /* 0x000fe20003f06070 */
[----:B------:R1:W-:Y:S01]  /*73d0*/  LDGSTS.E [R2+0xa800], [R176.64], !P2 ;  /* 0x0a800000b0027fae */ /* 0x0003e2000d121848 */
[----:B------:R-:W-:Y:S02]  /*73e0*/  ISETP.GE.U32.AND P1, PT, R137, 0x7fffff20, PT ;  /* 0x7fffff208900780c */ /* 0x000fe40003f26070 */
[C---:B------:R-:W-:Y:S01]  /*73f0*/  IADD3 R136, R3.reuse, -0x6d, RZ ;  /* 0xffffff9303887810 */ /* 0x040fe20007ffe0ff */
[----:B------:R1:W-:Y:S01]  /*7400*/  LDGSTS.E [R2+0xb000], [R184.64], !P4 ;  /* 0x0b000000b8027fae */ /* 0x0003e2000e121848 */
[----:B------:R-:W-:-:S02]  /*7410*/  IADD3 R137, R3, -0x69, RZ ;  /* 0xffffff9703897810 */ /* 0x000fc40007ffe0ff */
[----:B------:R-:W-:Y:S01]  /*7420*/  ISETP.GE.U32.AND P5, PT, R136, 0x7fffff14, PT ;  /* 0x7fffff148800780c */ /* 0x000fe20003fa6070 */
[----:B------:R1:W-:Y:S01]  /*7430*/  LDGSTS.E [R2+0xb800], [R192.64], !P3 ;  /* 0x0b800000c0027fae */ /* 0x0003e2000d921848 */
[----:B------:R-:W-:Y:S02]  /*7440*/  ISETP.GE.U32.AND P6, PT, R137, 0x7fffff18, PT ;  /* 0x7fffff188900780c */ /* 0x000fe40003fc6070 */
[C---:B------:R-:W-:Y:S02]  /*7450*/  IADD3 R136, R3.reuse, -0x75, RZ ;  /* 0xffffff8b03887810 */ /* 0x040fe40007ffe0ff */
[----:B------:R-:W-:Y:S01]  /*7460*/  IADD3 R137, R3, -0x71, RZ ;  /* 0xffffff8f03897810 */ /* 0x000fe20007ffe0ff */
[----:B------:R1:W-:Y:S01]  /*7470*/  LDGSTS.E [R2+0xc000], [R200.64], !P1 ;  /* 0x0c000000c8027fae */ /* 0x0003e2000c921848 */
[----:B------:R-:W-:Y:S02]  /*7480*/  ISETP.GE.U32.AND P4, PT, R136, 0x7fffff0c, PT ;  /* 0x7fffff0c8800780c */ /* 0x000fe40003f86070 */
[----:B------:R-:W-:Y:S01]  /*7490*/  ISETP.GE.U32.AND P2, PT, R137, 0x7fffff10, PT ;  /* 0x7fffff108900780c */ /* 0x000fe20003f46070 */
[----:B------:R1:W-:Y:S01]  /*74a0*/  LDGSTS.E [R2+0xc800], [R208.64], !P0 ;  /* 0x0c800000d0027fae */ /* 0x0003e2000c121848 */
[----:B------:R-:W-:-:S02]  /*74b0*/  IADD3 R136, R3, -0x7d, RZ ;  /* 0xffffff8303887810 */ /* 0x000fc40007ffe0ff */
[----:B------:R-:W-:Y:S01]  /*74c0*/  IADD3 R137, R3, -0x79, RZ ;  /* 0xffffff8703897810 */ /* 0x000fe20007ffe0ff */
[----:B------:R1:W-:Y:S01]  /*74d0*/  LDGSTS.E [R2+0xd000], [R214.64], !P6 ;  /* 0x0d000000d6027fae */ /* 0x0003e2000f121848 */
[----:B------:R-:W-:Y:S02]  /*74e0*/  ISETP.GE.U32.AND P1, PT, R136, 0x7fffff04, PT ;  /* 0x7fffff048800780c */ /* 0x000fe40003f26070 */
[----:B------:R-:W-:Y:S01]  /*74f0*/  ISETP.GE.U32.AND P3, PT, R137, 0x7fffff08, PT ;  /* 0x7fffff088900780c */ /* 0x000fe20003f66070 */
[----:B------:R1:W-:Y:S01]  /*7500*/  LDGSTS.E [R2+0xd800], [R220.64], !P5 ;  /* 0x0d800000dc027fae */ /* 0x0003e2000e921848 */
[C---:B------:R-:W-:Y:S02]  /*7510*/  IADD3 R136, R3.reuse, -0x6, RZ ;  /* 0xfffffffa03887810 */ /* 0x040fe40007ffe0ff */
[----:B------:R-:W-:Y:S01]  /*7520*/  IADD3 R137, R3, -0x2, RZ ;  /* 0xfffffffe03897810 */ /* 0x000fe20007ffe0ff */
[----:B------:R1:W-:Y:S01]  /*7530*/  LDGSTS.E [R2+0xe000], [R226.64], !P2 ;  /* 0x0e000000e2027fae */ /* 0x0003e2000d121848 */
[----:B------:R-:W-:-:S02]  /*7540*/  ISETP.GE.U32.AND P6, PT, R136, 0x7fffff7b, PT ;  /* 0x7fffff7b8800780c */ /* 0x000fc40003fc6070 */
[----:B------:R-:W-:Y:S01]  /*7550*/  ISETP.GE.U32.AND P0, PT, R137, 0x7fffff7f, PT ;  /* 0x7fffff7f8900780c */ /* 0x000fe20003f06070 */
[----:B------:R-:W-:Y:S01]  /*7560*/  STL.64 [R1+0x650], R144 ;  /* 0x0006509001007387 */ /* 0x000fe20000100a00 */
[C---:B------:R-:W-:Y:S02]  /*7570*/  IADD3 R136, R3.reuse, -0xe, RZ ;  /* 0xfffffff203887810 */ /* 0x040fe40007ffe0ff */
[----:B------:R-:W-:Y:S01]  /*7580*/  IADD3 R137, R3, -0xa, RZ ;  /* 0xfffffff603897810 */ /* 0x000fe20007ffe0ff */
[----:B------:R-:W-:Y:S01]  /*7590*/  STL.64 [R1+0x648], R152 ;  /* 0x0006489801007387 */ /* 0x000fe20000100a00 */
[----:B------:R-:W-:Y:S02]  /*75a0*/  ISETP.GE.U32.AND P2, PT, R136, 0x7fffff73, PT ;  /* 0x7fffff738800780c */ /* 0x000fe40003f46070 */
[----:B------:R-:W-:Y:S01]  /*75b0*/  ISETP.GE.U32.AND P5, PT, R137, 0x7fffff77, PT ;  /* 0x7fffff778900780c */ /* 0x000fe20003fa6070 */
[----:B------:R-:W-:Y:S01]  /*75c0*/  STL.64 [R1+0x660], R160 ;  /* 0x000660a001007387 */ /* 0x000fe20000100a00 */
[----:B------:R-:W-:-:S02]  /*75d0*/  IADD3 R136, R3, -0x16, RZ ;  /* 0xffffffea03887810 */ /* 0x000fc40007ffe0ff */
[----:B------:R-:W-:Y:S01]  /*75e0*/  IADD3 R137, R3, -0x12, RZ ;  /* 0xffffffee03897810 */ /* 0x000fe20007ffe0ff */
[----:B------:R1:W-:Y:S04]  /*75f0*/  STL.64 [R1+0x668], R168 ;  /* 0x000668a801007387 */ /* 0x0003e80000100a00 */
[----:B------:R2:W-:Y:S01]  /*7600*/  LDGSTS.E [R2+0xe800], [R232.64], !P4 ;  /* 0x0e800000e8027fae */ /* 0x0005e2000e121848 */
[----:B------:R-:W-:-:S03]  /*7610*/  ISETP.GE.U32.AND P4, PT, R137, 0x7fffff6f, PT ;  /* 0x7fffff6f8900780c */ /* 0x000fc60003f86070 */
[----:B------:R2:W-:Y:S01]  /*7620*/  LDGSTS.E [R2+0xf000], [R238.64], !P3 ;  /* 0x0f000000ee027fae */ /* 0x0005e2000d921848 */
[----:B------:R-:W-:Y:S02]  /*7630*/  ISETP.GE.U32.AND P3, PT, R136, 0x7fffff6b, PT ;  /* 0x7fffff6b8800780c */ /* 0x000fe40003f66070 */
[----:B-1----:R-:W-:Y:S01]  /*7640*/  LOP3.LUT R168, R2, 0x20, RZ, 0x3c, !PT ;  /* 0x0000002002a87812 */ /* 0x002fe200078e3cff */
[----:B------:R1:W-:Y:S01]  /*7650*/  LDGSTS.E [R2+0xf800], [R244.64], !P1 ;  /* 0x0f800000f4027fae */ /* 0x0003e2000c921848 */
[C---:B------:R-:W-:Y:S02]  /*7660*/  IADD3 R136, R3.reuse, -0x1e, RZ ;  /* 0xffffffe203887810 */ /* 0x040fe40007ffe0ff */
[----:B------:R-:W-:-:S04]  /*7670*/  IADD3 R137, R3, -0x1a, RZ ;  /* 0xffffffe603897810 */ /* 0x000fc80007ffe0ff */
[----:B------:R-:W-:Y:S02]  /*7680*/  ISETP.GE.U32.AND P1, PT, R137, 0x7fffff67, PT ;  /* 0x7fffff678900780c */ /* 0x000fe40003f26070 */
[C---:B------:R-:W-:Y:S02]  /*7690*/  IADD3 R137, R3.reuse, -0x22, RZ ;  /* 0xffffffde03897810 */ /* 0x040fe40007ffe0ff */
[----:B------:R-:W-:Y:S01]  /*76a0*/  LOP3.LUT R160, R2, 0x40, RZ, 0x3c, !PT ;  /* 0x0000004002a07812 */ /* 0x000fe200078e3cff */
[----:B--2---:R2:W-:Y:S01]  /*76b0*/  LDGSTS.E [R168+0x200], [R110.64], !P0 ;  /* 0x002000006ea87fae */ /* 0x0045e2000c121848 */
[----:B------:R-:W-:Y:S02]  /*76c0*/  ISETP.GE.U32.AND P0, PT, R136, 0x7fffff63, PT ;  /* 0x7fffff638800780c */ /* 0x000fe40003f06070 */
[----:B------:R-:W-:Y:S01]  /*76d0*/  IADD3 R136, R3, -0x26, RZ ;  /* 0xffffffda03887810 */ /* 0x000fe20007ffe0ff */
[----:B------:R1:W-:Y:S01]  /*76e0*/  LDGSTS.E [R168+0xa00], [R108.64], !P6 ;  /* 0x00a000006ca87fae */ /* 0x0003e2000f121848 */
[----:B------:R-:W-:-:S03]  /*76f0*/  ISETP.GE.U32.AND P6, PT, R137, 0x7fffff5f, PT ;  /* 0x7fffff5f8900780c */ /* 0x000fc60003fc6070 */
[----:B------:R1:W-:Y:S01]  /*7700*/  LDGSTS.E [R168+0x1200], [R106.64], !P5 ;  /* 0x012000006aa87fae */ /* 0x0003e2000e921848 */
[----:B------:R-:W-:Y:S02]  /*7710*/  ISETP.GE.U32.AND P5, PT, R136, 0x7fffff5b, PT ;  /* 0x7fffff5b8800780c */ /* 0x000fe40003fa6070 */
[C---:B------:R-:W-:Y:S01]  /*7720*/  IADD3 R136, R3.reuse, -0x2e, RZ ;  /* 0xffffffd203887810 */ /* 0x040fe20007ffe0ff */
[----:B------:R1:W-:Y:S01]  /*7730*/  LDGSTS.E [R168+0x1a00], [R104.64], !P2 ;  /* 0x01a0000068a87fae */ /* 0x0003e2000d121848 */
[----:B------:R-:W-:-:S03]  /*7740*/  IADD3 R137, R3, -0x2a, RZ ;  /* 0xffffffd603897810 */ /* 0x000fc60007ffe0ff */
[----:B------:R1:W-:Y:S01]  /*7750*/  LDGSTS.E [R168+0x2200], [R102.64], !P4 ;  /* 0x0220000066a87fae */ /* 0x0003e2000e121848 */
[----:B------:R-:W-:Y:S02]  /*7760*/  ISETP.GE.U32.AND P4, PT, R136, 0x7fffff53, PT ;  /* 0x7fffff538800780c */ /* 0x000fe40003f86070 */
[----:B------:R-:W-:Y:S01]  /*7770*/  ISETP.GE.U32.AND P2, PT, R137, 0x7fffff57, PT ;  /* 0x7fffff578900780c */ /* 0x000fe20003f46070 */
[----:B------:R1:W-:Y:S01]  /*7780*/  LDGSTS.E [R168+0x2a00], [R100.64], !P3 ;  /* 0x02a0000064a87fae */ /* 0x0003e2000d921848 */
        /* <DEDUP_REMOVED lines=80> */
[----:B---3--:R3:W-:Y:S01]  /*7c90*/  LDGSTS.E [R160+0x400], [R78.64], !P4 ;  /* 0x004000004ea07fae */ /* 0x0087e2000e121848 */
        /* <DEDUP_REMOVED lines=79> */
[----:B------:R-:W-:Y:S01]  /*8190*/  IADD3 R136, R3, -0x10, RZ ;  /* 0xfffffff003887810 */ /* 0x000fe20007ffe0ff */
[----:B------:R1:W-:Y:S01]  /*81a0*/  LDGSTS.E [R160+0xdc00], [R224.64], !P2 ;  /* 0x0dc00000e0a07fae */ /* 0x0003e2000d121848 */
[----:B------:R-:W-:Y:S02]  /*81b0*/  ISETP.GE.U32.AND P6, PT, R137, 0x7fffff7d, PT ;  /* 0x7fffff7d8900780c */ /* 0x000fe40003fc6070 */
[C---:B------:R-:W-:Y:S01]  /*81c0*/  IADD3 R137, R3.reuse, -0xc, RZ ;  /* 0xfffffff403897810 */ /* 0x040fe20007ffe0ff */
[----:B------:R1:W-:Y:S01]  /*81d0*/  LDGSTS.E [R160+0xe400], [R230.64], !P4 ;  /* 0x0e400000e6a07fae */ /* 0x0003e2000e121848 */
[----:B------:R-:W-:Y:S02]  /*81e0*/  ISETP.GE.U32.AND P4, PT, R136, 0x7fffff71, PT ;  /* 0x7fffff718800780c */ /* 0x000fe40003f86070 */
[----:B------:R-:W-:Y:S01]  /*81f0*/  IADD3 R136, R3, -0x18, RZ ;  /* 0xffffffe803887810 */ /* 0x000fe20007ffe0ff */
[----:B------:R1:W-:Y:S01]  /*8200*/  LDGSTS.E [R160+0xec00], [R236.64], !P3 ;  /* 0x0ec00000eca07fae */ /* 0x0003e2000d921848 */
[----:B------:R-:W-:-:S02]  /*8210*/  ISETP.GE.U32.AND P2, PT, R137, 0x7fffff75, PT ;  /* 0x7fffff758900780c */ /* 0x000fc40003f46070 */
[C---:B------:R-:W-:Y:S01]  /*8220*/  IADD3 R137, R3.reuse, -0x14, RZ ;  /* 0xffffffec03897810 */ /* 0x040fe20007ffe0ff */
[----:B------:R1:W-:Y:S01]  /*8230*/  LDGSTS.E [R160+0xf400], [R242.64], !P1 ;  /* 0x0f400000f2a07fae */ /* 0x0003e2000c921848 */
[----:B------:R-:W-:Y:S02]  /*8240*/  ISETP.GE.U32.AND P1, PT, R136, 0x7fffff69, PT ;  /* 0x7fffff698800780c */ /* 0x000fe40003f26070 */
[----:B------:R-:W-:Y:S01]  /*8250*/  IADD3 R136, R3, -0x1c, RZ ;  /* 0xffffffe403887810 */ /* 0x000fe20007ffe0ff */
[----:B------:R1:W-:Y:S01]  /*8260*/  LDGSTS.E [R160+0xfc00], [R248.64], !P0 ;  /* 0x0fc00000f8a07fae */ /* 0x0003e2000c121848 */
[----:B------:R-:W-:Y:S02]  /*8270*/  ISETP.GE.U32.AND P3, PT, R137, 0x7fffff6d, PT ;  /* 0x7fffff6d8900780c */ /* 0x000fe40003f66070 */
[----:B------:R-:W-:Y:S02]  /*8280*/  LOP3.LUT R137, R2, 0x60, RZ, 0x3c, !PT ;  /* 0x0000006002897812 */ /* 0x000fe400078e3cff */
[----:B------:R-:W-:-:S02]  /*8290*/  ISETP.GE.U32.AND P0, PT, R136, 0x7fffff65, PT ;  /* 0x7fffff658800780c */ /* 0x000fc40003f06070 */
[C---:B------:R-:W-:Y:S01]  /*82a0*/  IADD3 R144, R3.reuse, -0x20, RZ ;  /* 0xffffffe003907810 */ /* 0x040fe20007ffe0ff */
[----:B------:R1:W-:Y:S01]  /*82b0*/  LDGSTS.E [R137+0x600], [R48.64], !P6 ;  /* 0x0060000030897fae */ /* 0x0003e2000f121848 */
[C---:B------:R-:W-:Y:S02]  /*82c0*/  IADD3 R136, R3.reuse, -0x24, RZ ;  /* 0xffffffdc03887810 */ /* 0x040fe40007ffe0ff */
        /* <DEDUP_REMOVED lines=9> */
[C---:B------:R-:W-:Y:S01]  /*8360*/  IADD3 R144, R3.reuse, -0x30, RZ ;  /* 0xffffffd003907810 */ /* 0x040fe20007ffe0ff */
[----:B------:R1:W-:Y:S01]  /*8370*/  LDGSTS.E [R137+0x2600], [R40.64], !P3 ;  /* 0x0260000028897fae */ /* 0x0003e2000d921848 */
[----:B------:R-:W-:Y:S02]  /*8380*/  IADD3 R136, R3, -0x34, RZ ;  /* 0xffffffcc03887810 */ /* 0x000fe40007ffe0ff */
[----:B------:R-:W-:Y:S01]  /*8390*/  ISETP.GE.U32.AND P3, PT, R144, 0x7fffff51, PT ;  /* 0x7fffff519000780c */ /* 0x000fe20003f66070 */
[----:B------:R1:W-:Y:S01]  /*83a0*/  LDGSTS.E [R137+0x2e00], [R38.64], !P1 ;  /* 0x02e0000026897fae */ /* 0x0003e2000c921848 */
[----:B------:R-:W-:-:S02]  /*83b0*/  ISETP.GE.U32.AND P1, PT, R136, 0x7fffff4d, PT ;  /* 0x7fffff4d8800780c */ /* 0x000fc40003f26070 */
[C---:B------:R-:W-:Y:S01]  /*83c0*/  IADD3 R144, R3.reuse, -0x38, RZ ;  /* 0xffffffc803907810 */ /* 0x040fe20007ffe0ff */
[----:B------:R-:W-:Y:S01]  /*83d0*/  STL.64 [R1+0x670], R176 ;  /* 0x000670b001007387 */ /* 0x000fe20000100a00 */
[----:B------:R-:W-:-:S03]  /*83e0*/  IADD3 R136, R3, -0x3c, RZ ;  /* 0xffffffc403887810 */ /* 0x000fc60007ffe0ff */
[----:B------:R1:W-:Y:S01]  /*83f0*/  LDGSTS.E [R137+0x3600], [R36.64], !P0 ;  /* 0x0360000024897fae */ /* 0x0003e2000c121848 */
[----:B------:R-:W-:Y:S02]  /*8400*/  ISETP.GE.U32.AND P0, PT, R144, 0x7fffff49, PT ;  /* 0x7fffff499000780c */ /* 0x000fe40003f06070 */
[C---:B------:R-:W-:Y:S01]  /*8410*/  IADD3 R144, R3.reuse, -0x40, RZ ;  /* 0xffffffc003907810 */ /* 0x040fe20007ffe0ff */
[----:B------:R1:W-:Y:S04]  /*8420*/  STL.64 [R1+0x678], R184 ;  /* 0x000678b801007387 */ /* 0x0003e80000100a00 */
[----:B------:R1:W-:Y:S01]  /*8430*/  LDGSTS.E [R137+0x3e00], [R34.64], !P6 ;  /* 0x03e0000022897fae */ /* 0x0003e2000f121848 */
[----:B------:R-:W-:Y:S02]  /*8440*/  ISETP.GE.U32.AND P6, PT, R136, 0x7fffff45, PT ;  /* 0x7fffff458800780c */ /* 0x000fe40003fc6070 */
[----:B------:R-:W-:Y:S01]  /*8450*/  IADD3 R136, R3, -0x44, RZ ;  /* 0xffffffbc03887810 */ /* 0x000fe20007ffe0ff */
[----:B------:R1:W-:Y:S04]  /*8460*/  STL.64 [R1+0x680], R192 ;  /* 0x000680c001007387 */ /* 0x0003e80000100a00 */
[----:B------:R-:W-:Y:S04]  /*8470*/  STL.64 [R1+0x688], R200 ;  /* 0x000688c801007387 */ /* 0x000fe80000100a00 */
[----:B------:R1:W-:Y:S04]  /*8480*/  STL.64 [R1+0x690], R208 ;  /* 0x000690d001007387 */ /* 0x0003e80000100a00 */
[----:B--2---:R-:W2:Y:S04]  /*8490*/  LDL.LU.64 R110, [R1+0x838] ;  /* 0x00083800016e7983 */ /* 0x004ea80000300a00 */
[----:B------:R3:W-:Y:S01]  /*84a0*/  LDGSTS.E [R137+0x4600], [R32.64], !P5 ;  /* 0x0460000020897fae */ /* 0x0007e2000e921848 */
[----:B------:R-:W-:-:S02]  /*84b0*/  ISETP.GE.U32.AND P5, PT, R144, 0x7fffff41, PT ;  /* 0x7fffff419000780c */ /* 0x000fc40003fa6070 */
[C---:B------:R-:W-:Y:S01]  /*84c0*/  IADD3 R144, R3.reuse, -0x48, RZ ;  /* 0xffffffb803907810 */ /* 0x040fe20007ffe0ff */
[----:B-1----:R-:W2:Y:S04]  /*84d0*/  LDL.LU.64 R108, [R1+0x830] ;  /* 0x00083000016c7983 */ /* 0x002ea80000300a00 */
[----:B------:R1:W-:Y:S01]  /*84e0*/  LDGSTS.E [R137+0x4e00], [R30.64], !P2 ;  /* 0x04e000001e897fae */ /* 0x0003e2000d121848 */
[----:B------:R-:W-:Y:S02]  /*84f0*/  ISETP.GE.U32.AND P2, PT, R136, 0x7fffff3d, PT ;  /* 0x7fffff3d8800780c */ /* 0x000fe40003f46070 */
[----:B------:R-:W-:Y:S01]  /*8500*/  IADD3 R136, R3, -0x4c, RZ ;  /* 0xffffffb403887810 */ /* 0x000fe20007ffe0ff */
[----:B------:R-:W2:Y:S04]  /*8510*/  LDL.LU.64 R106, [R1+0x828] ;  /* 0x00082800016a7983 */ /* 0x000ea80000300a00 */
[----:B------:R-:W2:Y:S04]  /*8520*/  LDL.LU.64 R104, [R1+0x820] ;  /* 0x0008200001687983 */ /* 0x000ea80000300a00 */
[----:B------:R-:W2:Y:S04]  /*8530*/  LDL.LU.64 R102, [R1+0x818] ;  /* 0x0008180001667983 */ /* 0x000ea80000300a00 */
[----:B------:R-:W2:Y:S04]  /*8540*/  LDL.LU.64 R100, [R1+0x810] ;  /* 0x0008100001647983 */ /* 0x000ea80000300a00 */
[----:B------:R1:W-:Y:S01]  /*8550*/  LDGSTS.E [R137+0x5600], [R28.64], !P4 ;  /* 0x056000001c897fae */ /* 0x0003e2000e121848 */
[----:B------:R-:W-:-:S02]  /*8560*/  ISETP.GE.U32.AND P4, PT, R144, 0x7fffff39, PT ;  /* 0x7fffff399000780c */ /* 0x000fc40003f86070 */
[C---:B------:R-:W-:Y:S01]  /*8570*/  IADD3 R144, R3.reuse, -0x50, RZ ;  /* 0xffffffb003907810 */ /* 0x040fe20007ffe0ff */
[----:B------:R-:W2:Y:S04]  /*8580*/  LDL.LU.64 R98, [R1+0x808] ;  /* 0x0008080001627983 */ /* 0x000ea80000300a00 */
        /* <DEDUP_REMOVED lines=21> */
[----:B---3--:R-:W3:Y:S04]  /*86e0*/  LDL.LU.64 R78, [R1+0x7b8] ;  /* 0x0007b800014e7983 */ /* 0x008ee80000300a00 */
        /* <DEDUP_REMOVED lines=32> */
[----:B------:R-:W2:Y:S01]  /*88f0*/  LDL.LU.64 R48, [R1+0x740] ;  /* 0x0007400001307983 */ /* 0x000ea20000300a00 */
[----:B------:R-:W-:-:S03]  /*8900*/  IADD3 R145, R3, -0x80, RZ ;  /* 0xffffff8003917810 */ /* 0x000fc60007ffe0ff */
        /* <DEDUP_REMOVED lines=8> */
[----:B------:R-:W-:-:S03]  /*8990*/  ISETP.GE.U32.AND P5, PT, R144, 0x7fffff09, PT ;  /* 0x7fffff099000780c */ /* 0x000fc60003fa6070 */
[----:B------:R-:W2:Y:S04]  /*89a0*/  LDL.LU.64 R38, [R1+0x718] ;  /* 0x0007180001267983 */ /* 0x000ea80000300a00 */
[----:B------:R1:W-:Y:S01]  /*89b0*/  LDGSTS.E [R137+0xbe00], [R198.64], !P2 ;  /* 0x0be00000c6897fae */ /* 0x0003e2000d121848 */
[----:B------:R-:W-:-:S03]  /*89c0*/  ISETP.GE.U32.AND P2, PT, R136, 0x7fffff05, PT ;  /* 0x7fffff058800780c */ /* 0x000fc60003f46070 */
[----:B------:R-:W2:Y:S04]  /*89d0*/  LDL.LU.64 R36, [R1+0x710] ;  /* 0x0007100001247983 */ /* 0x000ea80000300a00 */
[----:B------:R1:W-:Y:S01]  /*89e0*/  LDGSTS.E [R137+0xc600], [R206.64], !P4 ;  /* 0x0c600000ce897fae */ /* 0x0003e2000e121848 */
[----:B------:R-:W-:-:S03]  /*89f0*/  ISETP.GE.U32.AND P4, PT, R145, 0x7fffff01, PT ;  /* 0x7fffff019100780c */ /* 0x000fc60003f86070 */
[----:B------:R-:W2:Y:S04]  /*8a00*/  LDL.LU.64 R34, [R1+0x708] ;  /* 0x0007080001227983 */ /* 0x000ea80000300a00 */
[----:B------:R-:W2:Y:S04]  /*8a10*/  LDL.LU.64 R32, [R1+0x700] ;  /* 0x0007000001207983 */ /* 0x000ea80000300a00 */
[----:B-1----:R-:W2:Y:S04]  /*8a20*/  LDL.LU.64 R30, [R1+0x6f8] ;  /* 0x0006f800011e7983 */ /* 0x002ea80000300a00 */
[----:B------:R-:W2:Y:S04]  /*8a30*/  LDL.LU.64 R28, [R1+0x6f0] ;  /* 0x0006f000011c7983 */ /* 0x000ea80000300a00 */
[----:B------:R-:W2:Y:S04]  /*8a40*/  LDL.LU.64 R26, [R1+0x6e8] ;  /* 0x0006e800011a7983 */ /* 0x000ea80000300a00 */
[----:B------:R-:W2:Y:S04]  /*8a50*/  LDL.LU.64 R24, [R1+0x6e0] ;  /* 0x0006e00001187983 */ /* 0x000ea80000300a00 */
[----:B------:R-:W2:Y:S04]  /*8a60*/  LDL.LU.64 R22, [R1+0x6d8] ;  /* 0x0006d80001167983 */ /* 0x000ea80000300a00 */
[----:B------:R-:W2:Y:S04]  /*8a70*/  LDL.LU.64 R20, [R1+0x6d0] ;  /* 0x0006d00001147983 */ /* 0x000ea80000300a00 */
[----:B------:R1:W-:Y:S04]  /*8a80*/  LDGSTS.E [R137+0xce00], [R18.64], !P3 ;  /* 0x0ce0000012897fae */ /* 0x0003e8000d921848 */
[----:B------:R4:W-:Y:S04]  /*8a90*/  LDGSTS.E [R137+0xd600], [R16.64], !P1 ;  /* 0x0d60000010897fae */ /* 0x0009e8000c921848 */
[----:B------:R4:W-:Y:S04]  /*8aa0*/  LDGSTS.E [R137+0xde00], [R14.64], !P0 ;  /* 0x0de000000e897fae */ /* 0x0009e8000c121848 */
[----:B-1----:R-:W2:Y:S04]  /*8ab0*/  LDL.LU.64 R18, [R1+0x6c8] ;  /* 0x0006c80001127983 */ /* 0x002ea80000300a00 */
[----:B----4-:R-:W4:Y:S04]  /*8ac0*/  LDL.LU.64 R16, [R1+0x6c0] ;  /* 0x0006c00001107983 */ /* 0x010f280000300a00 */
[----:B------:R-:W2:Y:S04]  /*8ad0*/  LDL.LU.64 R14, [R1+0x6b8] ;  /* 0x0006b800010e7983 */ /* 0x000ea80000300a00 */
[----:B------:R1:W-:Y:S04]  /*8ae0*/  LDGSTS.E [R137+0xe600], [R12.64], !P6 ;  /* 0x0e6000000c897fae */ /* 0x0003e8000f121848 */
[----:B------:R1:W-:Y:S04]  /*8af0*/  LDGSTS.E [R137+0xee00], [R10.64], !P5 ;  /* 0x0ee000000a897fae */ /* 0x0003e8000e921848 */
[----:B------:R1:W-:Y:S04]  /*8b00*/  LDGSTS.E [R137+0xf600], [R8.64], !P2 ;  /* 0x0f60000008897fae */ /* 0x0003e8000d121848 */
[----:B-1----:R-:W2:Y:S04]  /*8b10*/  LDL.LU.64 R12, [R1+0x6b0] ;  /* 0x0006b000010c7983 */ /* 0x002ea80000300a00 */
[----:B------:R-:W2:Y:S04]  /*8b20*/  LDL.LU.64 R10, [R1+0x6a8] ;  /* 0x0006a800010a7983 */ /* 0x000ea80000300a00 */
[----:B------:R-:W2:Y:S04]  /*8b30*/  LDL.LU.64 R8, [R1+0x6a0] ;  /* 0x0006a00001087983 */ /* 0x000ea80000300a00 */
[----:B------:R1:W-:Y:S04]  /*8b40*/  LDGSTS.E [R137+0xfe00], [R6.64], !P4 ;  /* 0x0fe0000006897fae */ /* 0x0003e8000e121848 */
[----:B------:R-:W1:Y:S01]  /*8b50*/  S2R R144, SR_TID.X ;  /* 0x0000000000907919 */ /* 0x000e620000002100 */
[----:B------:R-:W-:-:S03]  /*8b60*/  IADD3 R136, R3, -0x81, RZ ;  /* 0xffffff7f03887810 */ /* 0x000fc60007ffe0ff */
[----:B------:R-:W0:Y:S04]  /*8b70*/  LDGDEPBAR ;  /* 0x00000000000079af */ /* 0x000e280000000000 */
[----:B-1----:R-:W2:Y:S01]  /*8b80*/  LDL.LU.64 R6, [R1+0x698] ;  /* 0x0006980001067983 */ /* 0x002ea20000300a00 */
[----:B------:R-:W-:Y:S01]  /*8b90*/  ISETP.GE.U32.AND P1, PT, R136, 0x7fffff00, PT ;  /* 0x7fffff008800780c */ /* 0x000fe20003f26070 */
[----:B------:R-:W-:Y:S01]  /*8ba0*/  IMAD.MOV.U32 R136, RZ, RZ, 0x7f ;  /* 0x0000007fff887424 */ /* 0x000fe200078e00ff */
[C---:B------:R-:W-:Y:S01]  /*8bb0*/  LOP3.LUT R169, R2.reuse, 0x10, RZ, 0x3c, !PT ;  /* 0x0000001002a97812 */ /* 0x040fe200078e3cff */
[----:B------:R-:W-:Y:S01]  /*8bc0*/  IMAD.MOV.U32 R252, RZ, RZ, c[0x0][0x188] ;  /* 0x00006200fffc7624 */ /* 0x000fe200078e00ff */
[----:B------:R-:W-:Y:S01]  /*8bd0*/  LOP3.LUT R161, R2, 0x30, RZ, 0x3c, !PT ;  /* 0x0000003002a17812 */ /* 0x000fe200078e3cff */
[----:B------:R-:W3:Y:S01]  /*8be0*/  LDL.LU.64 R184, [R1+0x1c8] ;  /* 0x0001c80001b87983 */ /* 0x000ee20000300a00 */
[----:B------:R-:W-:-:S02]  /*8bf0*/  IADD3 R136, R136, c[0x0][0x180], RZ ;  /* 0x0000600088887a10 */ /* 0x000fc40007ffe0ff */
[----:B------:R-:W-:Y:S01]  /*8c00*/  LOP3.LUT R153, R2, 0x50, RZ, 0x3c, !PT ;  /* 0x0000005002997812 */ /* 0x000fe200078e3cff */
[----:B------:R-:W3:Y:S01]  /*8c10*/  LDL.LU.64 R176, [R1+0x1a8] ;  /* 0x0001a80001b07983 */ /* 0x000ee20000300a00 */
[----:B------:R-:W-:Y:S02]  /*8c20*/  ISETP.GT.AND P6, PT, R136, 0x7f, PT ;  /* 0x0000007f8800780c */ /* 0x000fe40003fc4270 */
[----:B------:R-:W-:-:S04]  /*8c30*/  LOP3.LUT R144, R144, 0x7f, RZ, 0xc0, !PT ;  /* 0x0000007f90907812 */ /* 0x000fc800078ec0ff */
[C---:B------:R-:W-:Y:S02]  /*8c40*/  ISETP.GE.AND P3, PT, R144.reuse, R145, PT ;  /* 0x000000919000720c */ /* 0x040fe40003f66270 */
[----:B------:R-:W-:Y:S02]  /*8c50*/  ISETP.GE.AND P5, PT, R144, c[0x0][0x180], PT ;  /* 0x0000600090007a0c */ /* 0x000fe40003fa6270 */
[----:B------:R-:W-:-:S04]  /*8c60*/  SEL R144, RZ, 0x4, !P6 ;  /* 0x00000004ff907807 */ /* 0x000fc80007000000 */
[----:B------:R-:W-:-:S04]  /*8c70*/  SEL R144, R144, RZ, !P5 ;  /* 0x000000ff90907207 */ /* 0x000fc80006800000 */
[----:B------:R-:W-:Y:S02]  /*8c80*/  ISETP.NE.U32.AND P5, PT, R144, RZ, PT ;  /* 0x000000ff9000720c */ /* 0x000fe40003fa5070 */
[----:B------:R-:W-:-:S04]  /*8c90*/  IADD3 R152, R3, -0x89, RZ ;  /* 0xffffff7703987810 */ /* 0x000fc80007ffe0ff */
[----:B------:R-:W-:Y:S01]  /*8ca0*/  ISETP.GE.U32.AND P6, PT, R152, 0x7ffffef8, PT ;  /* 0x7ffffef89800780c */ /* 0x000fe20003fc6070 */
[----:B------:R-:W-:Y:S01]  /*8cb0*/  IMAD.SHL.U32 R152, R252, 0x80, RZ ;  /* 0x00000080fc987824 */ /* 0x000fe200078e00ff */
[----:B------:R-:W-:Y:S02]  /*8cc0*/  SEL R252, RZ, 0x4, P3 ;  /* 0x00000004fffc7807 */ /* 0x000fe40001800000 */
[----:B------:R-:W-:Y:S02]  /*8cd0*/  ISETP.GT.AND P3, PT, R136, 0xff, PT ;  /* 0x000000ff8800780c */ /* 0x000fe40003f64270 */
[----:B------:R-:W-:Y:S01]  /*8ce0*/  LOP3.LUT R136, R2, 0x70, RZ, 0x3c, !PT ;  /* 0x0000007002887812 */ /* 0x000fe200078e3cff */
[----:B--2---:R1:W-:Y:S04]  /*8cf0*/  LDGSTS.E [R2+0x20000], [R6.64], P5 ;  /* 0x2000000006027fae */ /* 0x0043e8000a921848 */
[----:B------:R2:W-:Y:S04]  /*8d00*/  LDGSTS.E [R2+0x21000], [R22.64], P5 ;  /* 0x2100000016027fae */ /* 0x0005e8000a921848 */
        /* <DEDUP_REMOVED lines=34> */
[----:B---3--:R3:W-:Y:S04]  /*8f30*/  LDGSTS.E [R160+0x24800], [R78.64], P5 ;  /* 0x248000004ea07fae */ /* 0x0087e8000a921848 */
[----:B------:R3:W-:Y:S04]  /*8f40*/  LDGSTS.E [R160+0x25800], [R94.64], P5 ;  /* 0x258000005ea07fae */ /* 0x0007e8000a921848 */
[----:B------:R3:W-:Y:S04]  /*8f50*/  LDGSTS.E [R160+0x26800], [R110.64], P5 ;  /* 0x268000006ea07fae */ /* 0x0007e8000a921848 */
[----:B------:R3:W-:Y:S04]  /*8f60*/  LDGSTS.E [R160+0x27800], [R126.64], P5 ;  /* 0x278000007ea07fae */ /* 0x0007e8000a921848 */
[----:B----4-:R4:W-:Y:S04]  /*8f70*/  LDGSTS.E [R153+0x20a00], [R16.64], P5 ;  /* 0x20a0000010997fae */ /* 0x0109e8000a921848 */
        /* <DEDUP_REMOVED lines=17> */
[----:B-1----:R-:W4:Y:S04]  /*9090*/  LDL.LU.64 R168, [R1+0x188] ;  /* 0x0001880001a87983 */ /* 0x002f280000300a00 */
[----:B------:R2:W-:Y:S04]  /*90a0*/  LDGSTS.E [R136+0x22e00], [R52.64], P5 ;  /* 0x22e0000034887fae */ /* 0x0005e8000a921848 */
[----:B------:R2:W-:Y:S04]  /*90b0*/  LDGSTS.E [R136+0x23e00], [R68.64], P5 ;  /* 0x23e0000044887fae */ /* 0x0005e8000a921848 */
[----:B------:R2:W-:Y:S04]  /*90c0*/  LDGSTS.E [R136+0x24e00], [R84.64], P5 ;  /* 0x24e0000054887fae */ /* 0x0005e8000a921848 */
[----:B------:R2:W-:Y:S04]  /*90d0*/  LDGSTS.E [R136+0x25e00], [R100.64], P5 ;  /* 0x25e0000064887fae */ /* 0x0005e8000a921848 */
[----:B---3--:R-:W3:Y:S04]  /*90e0*/  LDL.LU.64 R160, [R1+0x168] ;  /* 0x0001680001a07983 */ /* 0x008ee80000300a00 */
[----:B------:R2:W-:Y:S04]  /*90f0*/  LDGSTS.E [R136+0x26e00], [R116.64], P5 ;  /* 0x26e0000074887fae */ /* 0x0005e8000a921848 */
[----:B------:R2:W-:Y:S01]  /*9100*/  LDGSTS.E [R136+0x27e00], [R132.64], P5 ;  /* 0x27e0000084887fae */ /* 0x0005e2000a921848 */
[----:B------:R-:W-:-:S03]  /*9110*/  IADD3 R145, R3, -0x85, RZ ;  /* 0xffffff7b03917810 */ /* 0x000fc60007ffe0ff */
[----:B------:R-:W0:Y:S04]  /*9120*/  LDGDEPBAR ;  /* 0x00000000000079af */ /* 0x000e280000000000 */
[----:B--2---:R-:W4:Y:S01]  /*9130*/  LDL.LU.64 R136, [R1+0x148] ;  /* 0x0001480001887983 */ /* 0x004f220000300a00 */
[----:B------:R-:W-:Y:S02]  /*9140*/  ISETP.GE.U32.AND P0, PT, R145, 0x7ffffefc, PT ;  /* 0x7ffffefc9100780c */ /* 0x000fe40003f06070 */
[----:B------:R-:W-:-:S04]  /*9150*/  IADD3 R145, R3, -0x8d, RZ ;  /* 0xffffff7303917810 */ /* 0x000fc80007ffe0ff */
[----:B------:R-:W-:Y:S02]  /*9160*/  ISETP.GE.U32.AND P2, PT, R145, 0x7ffffef4, PT ;  /* 0x7ffffef49100780c */ /* 0x000fe40003f46070 */
[C---:B------:R-:W-:Y:S02]  /*9170*/  IADD3 R145, R3.reuse, -0x91, RZ ;  /* 0xffffff6f03917810 */ /* 0x040fe40007ffe0ff */
[----:B------:R-:W-:Y:S02]  /*9180*/  IADD3 R144, R3, -0x99, RZ ;  /* 0xffffff6703907810 */ /* 0x000fe40007ffe0ff */
[----:B------:R-:W-:Y:S02]  /*9190*/  ISETP.GE.U32.AND P4, PT, R145, 0x7ffffef0, PT ;  /* 0x7ffffef09100780c */ /* 0x000fe40003f86070 */
[----:B------:R-:W-:Y:S01]  /*91a0*/  IADD3 R145, R3, -0x95, RZ ;  /* 0xffffff6b03917810 */ /* 0x000fe20007ffe0ff */
[----:B------:R-:W-:Y:S01]  /*91b0*/  IMAD.WIDE R192, R152, 0x4, R4 ;  /* 0x0000000498c07825 */ /* 0x000fe200078e0204 */
[----:B------:R-:W-:Y:S01]  /*91c0*/  BAR.SYNC.DEFER_BLOCKING 0x0 ;  /* 0x0000000000007b1d */ /* 0x000fe20000010000 */
[----:B------:R-:W-:-:S02]  /*91d0*/  SEL R252, R252, RZ, P3 ;  /* 0x000000fffcfc7207 */ /* 0x000fc40001800000 */
[----:B------:R-:W-:Y:S01]  /*91e0*/  IMAD.WIDE R184, R152, 0x4, R184 ;  /* 0x0000000498b87825 */ /* 0x000fe200078e02b8 */
[----:B------:R-:W-:Y:S02]  /*91f0*/  ISETP.GE.U32.AND P5, PT, R145, 0x7ffffeec, PT ;  /* 0x7ffffeec9100780c */ /* 0x000fe40003fa6070 */
[----:B------:R-:W-:Y:S01]  /*9200*/  ISETP.GE.U32.AND P3, PT, R144, 0x7ffffee8, PT ;  /* 0x7ffffee89000780c */ /* 0x000fe20003f66070 */
[C---:B------:R-:W-:Y:S01]  /*9210*/  IMAD.WIDE R176, R152.reuse, 0x4, R176 ;  /* 0x0000000498b07825 */ /* 0x040fe200078e02b0 */
[----:B------:R-:W4:Y:S04]  /*9220*/  LDL.LU.64 R144, [R1+0x128] ;  /* 0x0001280001907983 */ /* 0x000f280000300a00 */
[----:B------:R-:W4:Y:S04]  /*9230*/  LDL.LU.64 R208, [R1+0x108] ;  /* 0x0001080001d07983 */ /* 0x000f280000300a00 */
[----:B------:R1:W-:Y:S04]  /*9240*/  STL.64 [R1+0x220], R192 ;  /* 0x000220c001007387 */ /* 0x0003e80000100a00 */
[----:B------:R1:W-:Y:S04]  /*9250*/  STL.64 [R1+0x1c8], R184 ;  /* 0x0001c8b801007387 */ /* 0x0003e80000100a00 */
[----:B------:R-:W4:Y:S04]  /*9260*/  LDL.LU.64 R200, [R1+0xe8] ;  /* 0x0000e80001c87983 */ /* 0x000f280000300a00 */
[----:B------:R-:W-:Y:S01]  /*9270*/  @!PT LDS RZ, [RZ] ;  /* 0x00000000fffff984 */ /* 0x000fe20000000800 */
[----:B------:R-:W-:Y:S01]  /*9280*/  @!PT LDS RZ, [RZ] ;  /* 0x00000000fffff984 */ /* 0x000fe20000000800 */
[----:B------:R-:W-:Y:S01]  /*9290*/  @!PT LDS RZ, [RZ] ;  /* 0x00000000fffff984 */ /* 0x000fe20000000800 */
[----:B------:R1:W-:Y:S04]  /*92a0*/  LDGSTS.E [R2+0x10000], [R192.64], !P1 ;  /* 0x10000000c0027fae */ /* 0x0003e8000c921848 */
[----:B------:R4:W-:Y:S04]  /*92b0*/  STL.64 [R1+0x1a8], R176 ;  /* 0x0001a8b001007387 */ /* 0x0009e80000100a00 */
[----:B------:R4:W-:Y:S04]  /*92c0*/  LDGSTS.E [R2+0x10800], [R184.64], !P0 ;  /* 0x10800000b8027fae */ /* 0x0009e8000c121848 */
[----:B-1----:R-:W4:Y:S04]  /*92d0*/  LDL.LU.64 R192, [R1+0xc8] ;  /* 0x0000c80001c07983 */ /* 0x002f280000300a00 */
[----:B------:R1:W-:Y:S01]  /*92e0*/  LDGSTS.E [R2+0x11000], [R176.64], !P6 ;  /* 0x11000000b0027fae */ /* 0x0003e2000f121848 */
[----:B----4-:R-:W-:-:S05]  /*92f0*/  IMAD.WIDE R168, R152, 0x4, R168 ;  /* 0x0000000498a87825 */ /* 0x010fca00078e02a8 */
[----:B------:R4:W-:Y:S04]  /*9300*/  STL.64 [R1+0x188], R168 ;  /* 0x000188a801007387 */ /* 0x0009e80000100a00 */
[----:B------:R-:W2:Y:S04]  /*9310*/  LDL.LU.64 R184, [R1+0xa8] ;  /* 0x0000a80001b87983 */ /* 0x000ea80000300a00 */
[----:B-1----:R-:W2:Y:S04]  /*9320*/  LDL.LU.64 R176, [R1+0x88] ;  /* 0x0000880001b07983 */ /* 0x002ea80000300a00 */
[----:B------:R4:W-:Y:S01]  /*9330*/  LDGSTS.E [R2+0x11800], [R168.64], !P2 ;  /* 0x11800000a8027fae */ /* 0x0009e2000d121848 */
[----:B---3--:R-:W-:-:S05]  /*9340*/  IMAD.WIDE R160, R152, 0x4, R160 ;  /* 0x0000000498a07825 */ /* 0x008fca00078e02a0 */
[----:B------:R1:W-:Y:S04]  /*9350*/  STL.64 [R1+0x168], R160 ;  /* 0x000168a001007387 */ /* 0x0003e80000100a00 */
[----:B----4-:R-:W3:Y:S04]  /*9360*/  LDL.LU.64 R168, [R1+0x68] ;  /* 0x0000680001a87983 */ /* 0x010ee80000300a00 */
[----:B------:R1:W-:Y:S01]  /*9370*/  LDGSTS.E [R2+0x12000], [R160.64], !P4 ;  /* 0x12000000a0027fae */ /* 0x0003e2000e121848 */
[----:B------:R-:W-:-:S05]  /*9380*/  IMAD.WIDE R136, R152, 0x4, R136 ;  /* 0x0000000498887825 */ /* 0x000fca00078e0288 */
[----:B------:R4:W-:Y:S04]  /*9390*/  STL.64 [R1+0x148], R136 ;  /* 0x0001488801007387 */ /* 0x0009e80000100a00 */
[----:B-1----:R-:W3:Y:S04]  /*93a0*/  LDL.LU.64 R160, [R1+0x48] ;  /* 0x0000480001a07983 */ /* 0x002ee80000300a00 */
[----:B------:R4:W-:Y:S04]  /*93b0*/  LDGSTS.E [R2+0x12800], [R136.64], !P5 ;  /* 0x1280000088027fae */ /* 0x0009e8000e921848 */
[----:B----4-:R-:W4:Y:S01]  /*93c0*/  LDL.LU.64 R136, [R1+0x28] ;  /* 0x0000280001887983 */ /* 0x010f220000300a00 */
[----:B------:R-:W-:-:S02]  /*93d0*/  IADD3 R4, R3, -0xa1, RZ ;  /* 0xffffff5f03047810 */ /* 0x000fc40007ffe0ff */
[C---:B------:R-:W-:Y:S02]  /*93e0*/  IADD3 R153, R3.reuse, -0x9d, RZ ;  /* 0xffffff6303997810 */ /* 0x040fe40007ffe0ff */
[----:B------:R-:W-:Y:S02]  /*93f0*/  IADD3 R5, R3, -0xa5, RZ ;  /* 0xffffff5b03057810 */ /* 0x000fe40007ffe0ff */
[----:B------:R-:W-:Y:S02]  /*9400*/  ISETP.GE.U32.AND P0, PT, R4, 0x7ffffee0, PT ;  /* 0x7ffffee00400780c */ /* 0x000fe40003f06070 */
[----:B------:R-:W-:Y:S02]  /*9410*/  ISETP.GE.U32.AND P1, PT, R153, 0x7ffffee4, PT ;  /* 0x7ffffee49900780c */ /* 0x000fe40003f26070 */
[----:B------:R-:W-:Y:S02]  /*9420*/  IADD3 R4, R3, -0xa9, RZ ;  /* 0xffffff5703047810 */ /* 0x000fe40007ffe0ff */
[----:B------:R-:W-:-:S02]  /*9430*/  ISETP.GE.U32.AND P6, PT, R5, 0x7ffffedc, PT ;  /* 0x7ffffedc0500780c */ /* 0x000fc40003fc6070 */
[C---:B------:R-:W-:Y:S02]  /*9440*/  IADD3 R5, R3.reuse, -0xad, RZ ;  /* 0xffffff5303057810 */ /* 0x040fe40007ffe0ff */
[----:B------:R-:W-:Y:S01]  /*9450*/  ISETP.GE.U32.AND P2, PT, R4, 0x7ffffed8, PT ;  /* 0x7ffffed80400780c */ /* 0x000fe20003f46070 */
[C---:B------:R-:W-:Y:S01]  /*9460*/  IMAD.WIDE R144, R152.reuse, 0x4, R144 ;  /* 0x0000000498907825 */ /* 0x040fe200078e0290 */
[----:B------:R-:W-:Y:S02]  /*9470*/  IADD3 R4, R3, -0xb1, RZ ;  /* 0xffffff4f03047810 */ /* 0x000fe40007ffe0ff */
[----:B------:R-:W-:Y:S01]  /*9480*/  ISETP.GE.U32.AND P4, PT, R5, 0x7ffffed4, PT ;  /* 0x7ffffed40500780c */ /* 0x000fe20003f86070 */
[----:B------:R-:W-:Y:S01]  /*9490*/  IMAD.WIDE R208, R152, 0x4, R208 ;  /* 0x0000000498d07825 */ /* 0x000fe200078e02d0 */
[C---:B------:R-:W-:Y:S01]  /*94a0*/  IADD3 R5, R3.reuse, -0xb5, RZ ;  /* 0xffffff4b03057810 */ /* 0x040fe20007ffe0ff */
[----:B------:R1:W-:Y:S01]  /*94b0*/  LDGSTS.E [R2+0x13000], [R144.64], !P3 ;  /* 0x1300000090027fae */ /* 0x0003e2000d921848 */
[----:B------:R-:W-:Y:S01]  /*94c0*/  ISETP.GE.U32.AND P5, PT, R4, 0x7ffffed0, PT ;  /* 0x7ffffed00400780c */ /* 0x000fe20003fa6070 */
[C---:B------:R-:W-:Y:S01]  /*94d0*/  IMAD.WIDE R200, R152.reuse, 0x4, R200 ;  /* 0x0000000498c87825 */ /* 0x040fe200078e02c8 */
[----:B------:R-:W-:Y:S01]  /*94e0*/  IADD3 R4, R3, -0xb9, RZ ;  /* 0xffffff4703047810 */ /* 0x000fe20007ffe0ff */
[----:B------:R1:W-:Y:S01]  /*94f0*/  STL.64 [R1+0x128], R144 ;  /* 0x0001289001007387 */ /* 0x0003e20000100a00 */
[----:B------:R-:W-:Y:S01]  /*9500*/  ISETP.GE.U32.AND P3, PT, R5, 0x7ffffecc, PT ;  /* 0x7ffffecc0500780c */ /* 0x000fe20003f66070 */
[----:B------:R-:W-:-:S02]  /*9510*/  IMAD.WIDE R192, R152, 0x4, R192 ;  /* 0x0000000498c07825 */ /* 0x000fc400078e02c0 */
[----:B------:R1:W-:Y:S01]  /*9520*/  LDGSTS.E [R2+0x13800], [R208.64], !P1 ;  /* 0x13800000d0027fae */ /* 0x0003e2000c921848 */
[----:B------:R-:W-:-:S03]  /*9530*/  ISETP.GE.U32.AND P1, PT, R4, 0x7ffffec8, PT ;  /* 0x7ffffec80400780c */ /* 0x000fc60003f26070 */
[----:B------:R1:W-:Y:S04]  /*9540*/  LDGSTS.E [R2+0x14000], [R200.64], !P0 ;  /* 0x14000000c8027fae */ /* 0x0003e8000c121848 */
[----:B-1----:R-:W4:Y:S04]  /*9550*/  LDL.LU.64 R144, [R1+0x8] ;  /* 0x0000080001907983 */ /* 0x002f280000300a00 */
[----:B------:R1:W-:Y:S04]  /*9560*/  STL.64 [R1+0x108], R208 ;  /* 0x000108d001007387 */ /* 0x0003e80000100a00 */
[----:B------:R1:W-:Y:S04]  /*9570*/  LDGSTS.E [R2+0x14800], [R192.64], !P6 ;  /* 0x14800000c0027fae */ /* 0x0003e8000f121848 */
[----:B-1----:R-:W4:Y:S04]  /*9580*/  LDL.LU.64 R208, [R1+0x690] ;  /* 0x0006900001d07983 */ /* 0x002f280000300a00 */
[----:B------:R1:W-:Y:S04]  /*9590*/  STL.64 [R1+0xe8], R200 ;  /* 0x0000e8c801007387 */ /* 0x0003e80000100a00 */
[----:B-1----:R-:W4:Y:S04]  /*95a0*/  LDL.LU.64 R200, [R1+0x688] ;  /* 0x0006880001c87983 */ /* 0x002f280000300a00 */
[----:B------:R1:W-:Y:S04]  /*95b0*/  STL.64 [R1+0xc8], R192 ;  /* 0x0000c8c001007387 */ /* 0x0003e80000100a00 */
[----:B-1----:R-:W4:Y:S01]  /*95c0*/  LDL.LU.64 R192, [R1+0x680] ;  /* 0x0006800001c07983 */ /* 0x002f220000300a00 */
[----:B--2---:R-:W-:-:S04]  /*95d0*/  IMAD.WIDE R184, R152, 0x4, R184 ;  /* 0x0000000498b87825 */ /* 0x004fc800078e02b8 */
[C---:B------:R-:W-:Y:S01]  /*95e0*/  IMAD.WIDE R176, R152.reuse, 0x4, R176 ;  /* 0x0000000498b07825 */ /* 0x040fe200078e02b0 */
[----:B------:R1:W-:Y:S04]  /*95f0*/  STL.64 [R1+0xa8], R184 ;  /* 0x0000a8b801007387 */ /* 0x0003e80000100a00 */
[----:B------:R1:W-:Y:S04]  /*9600*/  LDGSTS.E [R2+0x15000], [R184.64], !P2 ;  /* 0x15000000b8027fae */ /* 0x0003e8000d121848 */
[----:B------:R2:W-:Y:S01]  /*9610*/  LDGSTS.E [R2+0x15800], [R176.64], !P4 ;  /* 0x15800000b0027fae */ /* 0x0005e2000e121848 */
[----:B---3--:R-:W-:-:S03]  /*9620*/  IMAD.WIDE R168, R152, 0x4, R168 ;  /* 0x0000000498a87825 */ /* 0x008fc600078e02a8 */
[----:B-1----:R-:W3:Y:S04]  /*9630*/  LDL.LU.64 R184, [R1+0x678] ;  /* 0x0006780001b87983 */ /* 0x002ee80000300a00 */
[----:B------:R2:W-:Y:S04]  /*9640*/  STL.64 [R1+0x88], R176 ;  /* 0x000088b001007387 */ /* 0x0005e80000100a00 */
[----:B------:R1:W-:Y:S04]  /*9650*/  LDGSTS.E [R2+0x16000], [R168.64], !P5 ;  /* 0x16000000a8027fae */ /* 0x0003e8000e921848 */
[----:B--2---:R-:W2:Y:S01]  /*9660*/  LDL.LU.64 R176, [R1+0x670] ;  /* 0x0006700001b07983 */ /* 0x004ea20000300a00 */
[----:B------:R-:W-:-:S03]  /*9670*/  IMAD.WIDE R160, R152, 0x4, R160 ;  /* 0x0000000498a07825 */ /* 0x000fc600078e02a0 */
[----:B------:R1:W-:Y:S04]  /*9680*/  STL.64 [R1+0x228], R168 ;  /* 0x000228a801007387 */ /* 0x0003e80000100a00 */
[----:B------:R4:W-:Y:S04]  /*9690*/  LDGSTS.E [R2+0x16800], [R160.64], !P3 ;  /* 0x16800000a0027fae */ /* 0x0009e8000d921848 */
[----:B-1----:R-:W2:Y:S01]  /*96a0*/  LDL.LU.64 R168, [R1+0x668] ;  /* 0x0006680001a87983 */ /* 0x002ea20000300a00 */
[----:B----4-:R-:W-:-:S03]  /*96b0*/  IMAD.WIDE R136, R152, 0x4, R136 ;  /* 0x0000000498887825 */ /* 0x010fc600078e0288 */
[----:B------:R1:W-:Y:S04]  /*96c0*/  STL.64 [R1+0x230], R160 ;  /* 0x000230a001007387 */ /* 0x0003e80000100a00 */
[----:B------:R4:W-:Y:S04]  /*96d0*/  LDGSTS.E [R2+0x17000], [R136.64], !P1 ;  /* 0x1700000088027fae */ /* 0x0009e8000c921848 */
[----:B-1----:R-:W2:Y:S04]  /*96e0*/  LDL.LU.64 R160, [R1+0x660] ;  /* 0x0006600001a07983 */ /* 0x002ea80000300a00 */
[----:B------:R4:W-:Y:S04]  /*96f0*/  STL.64 [R1+0x238], R136 ;  /* 0x0002388801007387 */ /* 0x0009e80000100a00 */
[----:B----4-:R-:W4:Y:S01]  /*9700*/  LDL.LU.64 R136, [R1+0x658] ;  /* 0x0006580001887983 */ /* 0x010f220000300a00 */
[----:B------:R-:W-:-:S02]  /*9710*/  IADD3 R5, R3, -0xbd, RZ ;  /* 0xffffff4303057810 */ /* 0x000fc40007ffe0ff */
[----:B------:R-:W-:Y:S02]  /*9720*/  IADD3 R4, R3, -0xc1, RZ ;  /* 0xffffff3f03047810 */ /* 0x000fe40007ffe0ff */
[----:B------:R-:W-:Y:S02]  /*9730*/  ISETP.GE.U32.AND P0, PT, R5, 0x7ffffec4, PT ;  /* 0x7ffffec40500780c */ /* 0x000fe40003f06070 */
[----:B------:R-:W-:Y:S01]  /*9740*/  ISETP.GE.U32.AND P6, PT, R4, 0x7ffffec0, PT ;  /* 0x7ffffec00400780c */ /* 0x000fe20003fc6070 */
[----:B------:R-:W-:-:S05]  /*9750*/  IMAD.WIDE R144, R152, 0x4, R144 ;  /* 0x0000000498907825 */ /* 0x000fca00078e0290 */
[----:B------:R1:W-:Y:S05]  /*9760*/  STL.64 [R1+0x240], R144 ;  /* 0x0002409001007387 */ /* 0x0003ea0000100a00 */
[----:B------:R1:W-:Y:S04]  /*9770*/  LDGSTS.E [R2+0x17800], [R144.64], !P0 ;  /* 0x1780000090027fae */ /* 0x0003e8000c121848 */
[----:B-1----:R-:W2:Y:S01]  /*9780*/  LDL.LU.64 R144, [R1+0x650] ;  /* 0x0006500001907983 */ /* 0x002ea20000300a00 */
[----:B----4-:R-:W-:-:S05]  /*9790*/  IMAD.WIDE R152, R152, 0x4, R136 ;  /* 0x0000000498987825 */ /* 0x010fca00078e0288 */
[----:B------:R1:W-:Y:S04]  /*97a0*/  STL.64 [R1+0x248], R152 ;  /* 0x0002489801007387 */ /* 0x0003e80000100a00 */
[----:B------:R1:W-:Y:S04]  /*97b0*/  LDGSTS.E [R2+0x18000], [R152.64], !P6 ;  /* 0x1800000098027fae */ /* 0x0003e8000f121848 */
[----:B-1----:R-:W4:Y:S01]  /*97c0*/  LDL.LU.64 R152, [R1+0x648] ;  /* 0x0006480001987983 */ /* 0x002f220000300a00 */
[C---:B------:R-:W-:Y:S01]  /*97d0*/  IADD3 R5, R3.reuse, -0xc5, RZ ;  /* 0xffffff3b03057810 */ /* 0x040fe20007ffe0ff */
[----:B------:R-:W-:Y:S01]  /*97e0*/  IMAD.MOV.U32 R136, RZ, RZ, c[0x0][0x188] ;  /* 0x00006200ff887624 */ /* 0x000fe200078e00ff */
[----:B------:R-:W-:-:S02]  /*97f0*/  IADD3 R4, R3, -0xc9, RZ ;  /* 0xffffff3703047810 */ /* 0x000fc40007ffe0ff */
[----:B------:R-:W-:Y:S02]  /*9800*/  ISETP.GE.U32.AND P2, PT, R5, 0x7ffffebc, PT ;  /* 0x7ffffebc0500780c */ /* 0x000fe40003f46070 */
[C---:B------:R-:W-:Y:S01]  /*9810*/  IADD3 R5, R3.reuse, -0xcd, RZ ;  /* 0xffffff3303057810 */ /* 0x040fe20007ffe0ff */
[----:B------:R-:W-:Y:S01]  /*9820*/  IMAD.SHL.U32 R136, R136, 0x80, RZ ;  /* 0x0000008088887824 */ /* 0x000fe200078e00ff */
[----:B------:R-:W-:Y:S02]  /*9830*/  ISETP.GE.U32.AND P4, PT, R4, 0x7ffffeb8, PT ;  /* 0x7ffffeb80400780c */ /* 0x000fe40003f86070 */
[----:B------:R-:W-:Y:S02]  /*9840*/  IADD3 R4, R3, -0xd1, RZ ;  /* 0xffffff2f03047810 */ /* 0x000fe40007ffe0ff */
[----:B------:R-:W-:Y:S01]  /*9850*/  ISETP.GE.U32.AND P5, PT, R5, 0x7ffffeb4, PT ;  /* 0x7ffffeb40500780c */ /* 0x000fe20003fa6070 */
[----:B--2---:R-:W-:Y:S01]  /*9860*/  IMAD.WIDE R144, R136, 0x4, R144 ;  /* 0x0000000488907825 */ /* 0x004fe200078e0290 */
[----:B------:R-:W-:-:S02]  /*9870*/  IADD3 R5, R3, -0xd5, RZ ;  /* 0xffffff2b03057810 */ /* 0x000fc40007ffe0ff */
[----:B------:R-:W-:Y:S02]  /*9880*/  ISETP.GE.U32.AND P3, PT, R4, 0x7ffffeb0, PT ;  /* 0x7ffffeb00400780c */ /* 0x000fe40003f66070 */
[----:B------:R-:W-:Y:S01]  /*9890*/  IADD3 R4, R3, -0xd9, RZ ;  /* 0xffffff2703047810 */ /* 0x000fe20007ffe0ff */
[----:B------:R1:W-:Y:S01]  /*98a0*/  STL.64 [R1+0x278], R144 ;  /* 0x0002789001007387 */ /* 0x0003e20000100a00 */
[----:B------:R-:W-:Y:S02]  /*98b0*/  ISETP.GE.U32.AND P1, PT, R5, 0x7ffffeac, PT ;  /* 0x7ffffeac0500780c */ /* 0x000fe40003f26070 */
[----:B------:R-:W-:Y:S01]  /*98c0*/  IADD3 R5, R3, -0xdd, RZ ;  /* 0xffffff2303057810 */ /* 0x000fe20007ffe0ff */
[----:B------:R1:W-:Y:S01]  /*98d0*/  LDGSTS.E [R2+0x18800], [R144.64], !P2 ;  /* 0x1880000090027fae */ /* 0x0003e2000d121848 */
[----:B------:R-:W-:Y:S02]  /*98e0*/  ISETP.GE.U32.AND P0, PT, R4, 0x7ffffea8, PT ;  /* 0x7ffffea80400780c */ /* 0x000fe40003f06070 */
[----:B------:R-:W-:-:S02]  /*98f0*/  ISETP.GE.U32.AND P6, PT, R5, 0x7ffffea4, PT ;  /* 0x7ffffea40500780c */ /* 0x000fc40003fc6070 */
[C---:B------:R-:W-:Y:S01]  /*9900*/  IADD3 R4, R3.reuse, -0xe1, RZ ;  /* 0xffffff1f03047810 */ /* 0x040fe20007ffe0ff */
[----:B-1----:R-:W-:Y:S01]  /*9910*/  IMAD.WIDE R144, R136, 0x4, R160 ;  /* 0x0000000488907825 */ /* 0x002fe200078e02a0 */
[C---:B------:R-:W-:Y:S02]  /*9920*/  IADD3 R5, R3.reuse, -0xe5, RZ ;  /* 0xffffff1b03057810 */ /* 0x040fe40007ffe0ff */
[----:B------:R-:W-:Y:S02]  /*9930*/  ISETP.GE.U32.AND P2, PT, R4, 0x7ffffea0, PT ;  /* 0x7ffffea00400780c */ /* 0x000fe40003f46070 */
[----:B------:R-:W-:Y:S01]  /*9940*/  IADD3 R4, R3, -0xe9, RZ ;  /* 0xffffff1703047810 */ /* 0x000fe20007ffe0ff */
[----:B------:R-:W-:-:S04]  /*9950*/  IMAD.WIDE R160, R136, 0x4, R220 ;  /* 0x0000000488a07825 */ /* 0x000fc800078e02dc */
[----:B----4-:R-:W-:-:S05]  /*9960*/  IMAD.WIDE R152, R136, 0x4, R152 ;  /* 0x0000000488987825 */ /* 0x010fca00078e0298 */
[----:B------:R1:W-:Y:S04]  /*9970*/  STL.64 [R1+0x2c0], R152 ;  /* 0x0002c09801007387 */ /* 0x0003e80000100a00 */
[----:B------:R1:W-:Y:S04]  /*9980*/  LDGSTS.E [R2+0x19000], [R152.64], !P4 ;  /* 0x1900000098027fae */ /* 0x0003e8000e121848 */
[----:B------:R2:W-:Y:S04]  /*9990*/  STL.64 [R1+0x308], R144 ;  /* 0x0003089001007387 */ /* 0x0005e80000100a00 */
[----:B------:R2:W-:Y:S01]  /*99a0*/  LDGSTS.E [R2+0x19800], [R144.64], !P5 ;  /* 0x1980000090027fae */ /* 0x0005e2000e921848 */
[----:B-1----:R-:W-:Y:S01]  /*99b0*/  IMAD.WIDE R152, R136, 0x4, R168 ;  /* 0x0000000488987825 */ /* 0x002fe200078e02a8 */
[----:B------:R-:W-:-:S04]  /*99c0*/  ISETP.GE.U32.AND P4, PT, R5, 0x7ffffe9c, PT ;  /* 0x7ffffe9c0500780c */ /* 0x000fc80003f86070 */
[----:B------:R3:W-:Y:S01]  /*99d0*/  STL.64 [R1+0x358], R152 ;  /* 0x0003589801007387 */ /* 0x0007e20000100a00 */
[----:B--2---:R-:W-:-:S03]  /*99e0*/  IMAD.WIDE R144, R136, 0x4, R176 ;  /* 0x0000000488907825 */ /* 0x004fc600078e02b0 */
[----:B------:R3:W-:Y:S04]  /*99f0*/  LDGSTS.E [R2+0x1a000], [R152.64], !P3 ;  /* 0x1a00000098027fae */ /* 0x0007e8000d921848 */
[----:B------:R1:W-:Y:S04]  /*9a00*/  STL.64 [R1+0x3e8], R144 ;  /* 0x0003e89001007387 */ /* 0x0003e80000100a00 */
[----:B------:R1:W-:Y:S01]  /*9a10*/  LDGSTS.E [R2+0x1a800], [R144.64], !P1 ;  /* 0x1a80000090027fae */ /* 0x0003e2000c921848 */
[----:B---3--:R-:W-:Y:S01]  /*9a20*/  IMAD.WIDE R152, R136, 0x4, R184 ;  /* 0x0000000488987825 */ /* 0x008fe200078e02b8 */
[----:B------:R-:W-:-:S02]  /*9a30*/  ISETP.GE.U32.AND P5, PT, R4, 0x7ffffe98, PT ;  /* 0x7ffffe980400780c */ /* 0x000fc40003fa6070 */
[----:B------:R-:W-:Y:S02]  /*9a40*/  IADD3 R5, R3, -0xed, RZ ;  /* 0xffffff1303057810 */ /* 0x000fe40007ffe0ff */
[----:B------:R2:W-:Y:S01]  /*9a50*/  STL.64 [R1+0x428], R152 ;  /* 0x0004289801007387 */ /* 0x0005e20000100a00 */
[----:B-1----:R-:W-:-:S03]  /*9a60*/  IMAD.WIDE R144, R136, 0x4, R192 ;  /* 0x0000000488907825 */ /* 0x002fc600078e02c0 */
[----:B------:R2:W-:Y:S01]  /*9a70*/  LDGSTS.E [R2+0x1b000], [R152.64], !P0 ;  /* 0x1b00000098027fae */ /* 0x0005e2000c121848 */
[----:B------:R-:W-:-:S03]  /*9a80*/  IADD3 R4, R3, -0xf1, RZ ;  /* 0xffffff0f03047810 */ /* 0x000fc60007ffe0ff */
[----:B------:R1:W-:Y:S01]  /*9a90*/  STL.64 [R1+0x460], R144 ;  /* 0x0004609001007387 */ /* 0x0003e20000100a00 */
[----:B------:R-:W-:-:S03]  /*9aa0*/  ISETP.GE.U32.AND P3, PT, R5, 0x7ffffe94, PT ;  /* 0x7ffffe940500780c */ /* 0x000fc60003f66070 */
[----:B------:R1:W-:Y:S01]  /*9ab0*/  LDGSTS.E [R2+0x1b800], [R144.64], !P6 ;  /* 0x1b80000090027fae */ /* 0x0003e2000f121848 */
[----:B--2---:R-:W-:Y:S01]  /*9ac0*/  IMAD.WIDE R152, R136, 0x4, R200 ;  /* 0x0000000488987825 */ /* 0x004fe200078e02c8 */
[----:B------:R-:W-:-:S04]  /*9ad0*/  ISETP.GE.U32.AND P1, PT, R4, 0x7ffffe90, PT ;  /* 0x7ffffe900400780c */ /* 0x000fc80003f26070 */
[----:B------:R2:W-:Y:S01]  /*9ae0*/  STL.64 [R1+0x470], R152 ;  /* 0x0004709801007387 */ /* 0x0005e20000100a00 */
[----:B-1----:R-:W-:-:S03]  /*9af0*/  IMAD.WIDE R144, R136, 0x4, R208 ;  /* 0x0000000488907825 */ /* 0x002fc600078e02d0 */
[----:B------:R-:W3:Y:S04]  /*9b00*/  LDL.64 R168, [R1+0x1e0] ;  /* 0x0001e00001a87983 */ /* 0x000ee80000100a00 */
[----:B------:R2:W-:Y:S04]  /*9b10*/  LDGSTS.E [R2+0x1c000], [R152.64], !P2 ;  /* 0x1c00000098027fae */ /* 0x0005e8000d121848 */
[----:B------:R1:W-:Y:S04]  /*9b20*/  STL.64 [R1+0x480], R144 ;  /* 0x0004809001007387 */ /* 0x0003e80000100a00 */
[----:B------:R1:W-:Y:S01]  /*9b30*/  LDGSTS.E [R2+0x1c800], [R144.64], !P4 ;  /* 0x1c80000090027fae */ /* 0x0003e2000e121848 */
[----:B--2---:R-:W-:-:S05]  /*9b40*/  IMAD.WIDE R152, R136, 0x4, R214 ;  /* 0x0000000488987825 */ /* 0x004fca00078e02d6 */
[----:B------:R2:W-:Y:S04]  /*9b50*/  LDGSTS.E [R2+0x1d000], [R152.64], !P5 ;  /* 0x1d00000098027fae */ /* 0x0005e8000e921848 */
[----:B-1----:R-:W4:Y:S04]  /*9b60*/  LDL.64 R144, [R1+0x1c0] ;  /* 0x0001c00001907983 */ /* 0x002f280000100a00 */
[----:B------:R2:W-:Y:S04]  /*9b70*/  STL.64 [R1+0x490], R152 ;  /* 0x0004909801007387 */ /* 0x0005e80000100a00 */
[----:B------:R-:W-:Y:S04]  /*9b80*/  STL.64 [R1+0x4a0], R160 ;  /* 0x0004a0a001007387 */ /* 0x000fe80000100a00 */
[----:B------:R1:W-:Y:S01]  /*9b90*/  LDGSTS.E [R2+0x1d800], [R160.64], !P3 ;  /* 0x1d800000a0027fae */ /* 0x0003e2000d921848 */
[----:B--2---:R-:W-:-:S03]  /*9ba0*/  IMAD.WIDE R152, R136, 0x4, R226 ;  /* 0x0000000488987825 */ /* 0x004fc600078e02e2 */
[----:B------:R-:W2:Y:S04]  /*9bb0*/  LDL.64 R192, [R1+0x1a0] ;  /* 0x0001a00001c07983 */ /* 0x000ea80000100a00 */
[----:B------:R1:W-:Y:S04]  /*9bc0*/  STL.64 [R1+0x4a8], R152 ;  /* 0x0004a89801007387 */ /* 0x0003e80000100a00 */
[----:B------:R1:W-:Y:S04]  /*9bd0*/  LDGSTS.E [R2+0x1e000], [R152.64], !P1 ;  /* 0x1e00000098027fae */ /* 0x0003e8000c921848 */
[----:B-1----:R-:W2:Y:S01]  /*9be0*/  LDL.LU.64 R152, [R1+0x180] ;  /* 0x0001800001987983 */ /* 0x002ea20000300a00 */
[----:B------:R-:W-:-:S02]  /*9bf0*/  IADD3 R5, R3, -0xf5, RZ ;  /* 0xffffff0b03057810 */ /* 0x000fc40007ffe0ff */
[----:B------:R-:W-:Y:S02]  /*9c00*/  IADD3 R4, R3, -0xf9, RZ ;  /* 0xffffff0703047810 */ /* 0x000fe40007ffe0ff */
[----:B------:R-:W-:Y:S02]  /*9c10*/  ISETP.GE.U32.AND P0, PT, R5, 0x7ffffe8c, PT ;  /* 0x7ffffe8c0500780c */ /* 0x000fe40003f06070 */
[----:B------:R-:W-:Y:S02]  /*9c20*/  ISETP.GE.U32.AND P6, PT, R4, 0x7ffffe88, PT ;  /* 0x7ffffe880400780c */ /* 0x000fe40003fc6070 */
[C---:B------:R-:W-:Y:S02]  /*9c30*/  IADD3 R4, R3.reuse, -0xfd, RZ ;  /* 0xffffff0303047810 */ /* 0x040fe40007ffe0ff */
[----:B------:R-:W-:Y:S01]  /*9c40*/  IADD3 R5, R3, -0x82, RZ ;  /* 0xffffff7e03057810 */ /* 0x000fe20007ffe0ff */
[----:B------:R-:W-:Y:S01]  /*9c50*/  IMAD.WIDE R160, R136, 0x4, R232 ;  /* 0x0000000488a07825 */ /* 0x000fe200078e02e8 */
[----:B------:R-:W-:-:S02]  /*9c60*/  ISETP.GE.U32.AND P2, PT, R4, 0x7ffffe84, PT ;  /* 0x7ffffe840400780c */ /* 0x000fc40003f46070 */
[----:B------:R-:W-:Y:S01]  /*9c70*/  ISETP.GE.U32.AND P4, PT, R5, 0x7ffffeff, PT ;  /* 0x7ffffeff0500780c */ /* 0x000fe20003f86070 */
[----:B------:R-:W-:Y:S01]  /*9c80*/  IMAD.WIDE R176, R136, 0x4, R238 ;  /* 0x0000000488b07825 */ /* 0x000fe200078e02ee */
[----:B------:R1:W-:Y:S04]  /*9c90*/  STL.64 [R1+0x4b0], R160 ;  /* 0x0004b0a001007387 */ /* 0x0003e80000100a00 */
[----:B------:R1:W-:Y:S01]  /*9ca0*/  LDGSTS.E [R2+0x1e800], [R160.64], !P0 ;  /* 0x1e800000a0027fae */ /* 0x0003e2000c121848 */
[----:B------:R-:W-:-:S03]  /*9cb0*/  LOP3.LUT R137, R2, 0x20, RZ, 0x3c, !PT ;  /* 0x0000002002897812 */ /* 0x000fc600078e3cff */
[----:B------:R-:W2:Y:S04]  /*9cc0*/  LDL.LU.64 R208, [R1+0x160] ;  /* 0x0001600001d07983 */ /* 0x000ea80000300a00 */
[----:B------:R3:W-:Y:S01]  /*9cd0*/  STL.64 [R1+0x4b8], R176 ;  /* 0x0004b8b001007387 */ /* 0x0007e20000100a00 */
[----:B-1----:R-:W-:-:S03]  /*9ce0*/  IMAD.WIDE R160, R136, 0x4, R244 ;  /* 0x0000000488a07825 */ /* 0x002fc600078e02f4 */
[----:B------:R3:W-:Y:S04]  /*9cf0*/  LDGSTS.E [R2+0x1f000], [R176.64], !P6 ;  /* 0x1f000000b0027fae */ /* 0x0007e8000f121848 */
[----:B------:R1:W-:Y:S04]  /*9d00*/  STL.64 [R1+0x4c0], R160 ;  /* 0x0004c0a001007387 */ /* 0x0003e80000100a00 */
[----:B------:R1:W-:Y:S01]  /*9d10*/  LDGSTS.E [R2+0x1f800], [R160.64], !P2 ;  /* 0x1f800000a0027fae */ /* 0x0003e2000d121848 */
[----:B---3--:R-:W-:-:S03]  /*9d20*/  IMAD.WIDE R176, R136, 0x4, R168 ;  /* 0x0000000488b07825 */ /* 0x008fc600078e02a8 */
[----:B------:R-:W3:Y:S04]  /*9d30*/  LDL.LU.64 R168, [R1+0x140] ;  /* 0x0001400001a87983 */ /* 0x000ee80000300a00 */
[----:B-1----:R-:W3:Y:S04]  /*9d40*/  LDL.LU.64 R160, [R1+0x120] ;  /* 0x0001200001a07983 */ /* 0x002ee80000300a00 */
[----:B------:R1:W-:Y:S01]  /*9d50*/  LDGSTS.E [R137+0x10200], [R176.64], !P4 ;  /* 0x10200000b0897fae */ /* 0x0003e2000e121848 */
[----:B----4-:R-:W-:-:S03]  /*9d60*/  IMAD.WIDE R184, R136, 0x4, R144 ;  /* 0x0000000488b87825 */ /* 0x010fc600078e0290 */
[----:B------:R-:W4:Y:S04]  /*9d70*/  LDL.LU.64 R144, [R1+0x100] ;  /* 0x0001000001907983 */ /* 0x000f280000300a00 */
[----:B------:R1:W-:Y:S04]  /*9d80*/  STL.64 [R1+0x5e8], R176 ;  /* 0x0005e8b001007387 */ /* 0x0003e80000100a00 */
[----:B------:R2:W-:Y:S01]  /*9d90*/  STL.64 [R1+0x5f0], R184 ;  /* 0x0005f0b801007387 */ /* 0x0005e20000100a00 */
[----:B-1----:R-:W-:-:S04]  /*9da0*/  IMAD.MOV.U32 R176, RZ, RZ, c[0x0][0x188] ;  /* 0x00006200ffb07624 */ /* 0x002fc800078e00ff */
[----:B------:R-:W-:-:S04]  /*9db0*/  IMAD.SHL.U32 R176, R176, 0x80, RZ ;  /* 0x00000080b0b07824 */ /* 0x000fc800078e00ff */
[----:B--2---:R-:W-:Y:S02]  /*9dc0*/  IMAD.WIDE R200, R176, 0x4, R152 ;  /* 0x00000004b0c87825 */ /* 0x004fe400078e0298 */
[----:B------:R-:W2:Y:S01]  /*9dd0*/  LDL.LU.64 R152, [R1+0xe0] ;  /* 0x0000e00001987983 */ /* 0x000ea20000300a00 */
[----:B------:R-:W-:-:S04]  /*9de0*/  IADD3 R5, R3, -0x86, RZ ;  /* 0xffffff7a03057810 */ /* 0x000fc80007ffe0ff */
[----:B------:R-:W-:Y:S01]  /*9df0*/  ISETP.GE.U32.AND P5, PT, R5, 0x7ffffefb, PT ;  /* 0x7ffffefb0500780c */ /* 0x000fe20003fa6070 */
[----:B------:R-:W-:-:S05]  /*9e00*/  IMAD.WIDE R192, R176, 0x4, R192 ;  /* 0x00000004b0c07825 */ /* 0x000fca00078e02c0 */
[----:B------:R1:W-:Y:S04]  /*9e10*/  STL.64 [R1+0x5f8], R192 ;  /* 0x0005f8c001007387 */ /* 0x0003e80000100a00 */
[----:B------:R-:W2:Y:S04]  /*9e20*/  LDL.LU.64 R244, [R1+0xc0] ;  /* 0x0000c00001f47983 */ /* 0x000ea80000300a00 */
[----:B------:R1:W-:Y:S01]  /*9e30*/  LDGSTS.E [R137+0x10a00], [R184.64], !P5 ;  /* 0x10a00000b8897fae */ /* 0x0003e2000e921848 */
[----:B------:R-:W-:-:S03]  /*9e40*/  IMAD.WIDE R208, R176, 0x4, R208 ;  /* 0x00000004b0d07825 */ /* 0x000fc600078e02d0 */
[----:B-1----:R-:W2:Y:S04]  /*9e50*/  LDL.LU.64 R184, [R1+0xa0] ;  /* 0x0000a00001b87983 */ /* 0x002ea80000300a00 */
[----:B------:R-:W-:Y:S04]  /*9e60*/  STL.64 [R1+0x600], R200 ;  /* 0x000600c801007387 */ /* 0x000fe80000100a00 */
[----:B------:R-:W2:Y:S04]  /*9e70*/  LDL.LU.64 R232, [R1+0x80] ;  /* 0x0000800001e87983 */ /* 0x000ea80000300a00 */
[----:B------:R-:W-:Y:S01]  /*9e80*/  STL.64 [R1+0x608], R208 ;  /* 0x000608d001007387 */ /* 0x000fe20000100a00 */
[----:B---3--:R-:W-:-:S03]  /*9e90*/  IMAD.WIDE R214, R176, 0x4, R168 ;  /* 0x00000004b0d67825 */ /* 0x008fc600078e02a8 */
[----:B------:R-:W3:Y:S01]  /*9ea0*/  LDL.LU.64 R168, [R1+0x60] ;  /* 0x0000600001a87983 */ /* 0x000ee20000300a00 */
[----:B------:R-:W-:-:S03]  /*9eb0*/  IMAD.WIDE R220, R176, 0x4, R160 ;  /* 0x00000004b0dc7825 */ /* 0x000fc600078e02a0 */
[----:B------:R-:W-:Y:S04]  /*9ec0*/  STL.64 [R1+0x610], R214 ;  /* 0x000610d601007387 */ /* 0x000fe80000100a00 */
[----:B------:R-:W3:Y:S01]  /*9ed0*/  LDL.LU.64 R160, [R1+0x40] ;  /* 0x0000400001a07983 */ /* 0x000ee20000300a00 */
[----:B----4-:R-:W-:-:S03]  /*9ee0*/  IMAD.WIDE R226, R176, 0x4, R144 ;  /* 0x00000004b0e27825 */ /* 0x010fc600078e0290 */
[----:B------:R-:W4:Y:S04]  /*9ef0*/  LDL.LU.64 R144, [R1+0x20] ;  /* 0x0000200001907983 */ /* 0x000f280000300a00 */
[----:B------:R-:W-:Y:S01]  /*9f00*/  STL.64 [R1+0x618], R220 ;  /* 0x000618dc01007387 */ /* 0x000fe20000100a00 */
[----:B--2---:R-:W-:-:S03]  /*9f10*/  IMAD.WIDE R238, R176, 0x4, R152 ;  /* 0x00000004b0ee7825 */ /* 0x004fc600078e0298 */
[----:B------:R-:W2:Y:S01]  /*9f20*/  LDL.LU.64 R152, [R1] ;  /* 0x0000000001987983 */ /* 0x000ea20000300a00 */
[C---:B------:R-:W-:Y:S02]  /*9f30*/  IADD3 R4, R3.reuse, -0x8a, RZ ;  /* 0xffffff7603047810 */ /* 0x040fe40007ffe0ff */
[C---:B------:R-:W-:Y:S02]  /*9f40*/  IADD3 R5, R3.reuse, -0x8e, RZ ;  /* 0xffffff7203057810 */ /* 0x040fe40007ffe0ff */
[----:B------:R-:W-:Y:S02]  /*9f50*/  ISETP.GE.U32.AND P3, PT, R4, 0x7ffffef7, PT ;  /* 0x7ffffef70400780c */ /* 0x000fe40003f66070 */
[----:B------:R-:W-:Y:S02]  /*9f60*/  IADD3 R4, R3, -0x92, RZ ;  /* 0xffffff6e03047810 */ /* 0x000fe40007ffe0ff */
[----:B------:R-:W-:Y:S02]  /*9f70*/  ISETP.GE.U32.AND P1, PT, R5, 0x7ffffef3, PT ;  /* 0x7ffffef30500780c */ /* 0x000fe40003f26070 */
[----:B------:R-:W-:-:S02]  /*9f80*/  ISETP.GE.U32.AND P0, PT, R4, 0x7ffffeef, PT ;  /* 0x7ffffeef0400780c */ /* 0x000fc40003f06070 */
[C---:B------:R-:W-:Y:S02]  /*9f90*/  IADD3 R5, R3.reuse, -0x96, RZ ;  /* 0xffffff6a03057810 */ /* 0x040fe40007ffe0ff */
        /* <DEDUP_REMOVED lines=17> */
[----:B------:R2:W-:Y:S01]  /*a0b0*/  LDGSTS.E [R137+0x13a00], [R226.64], !P4 ;  /* 0x13a00000e2897fae */ /* 0x0005e2000e121848 */
[----:B------:R-:W-:Y:S02]  /*a0c0*/  IADD3 R4, R3, -0xb2, RZ ;  /* 0xffffff4e03047810 */ /* 0x000fe40007ffe0ff */
[----:B------:R-:W-:Y:S01]  /*a0d0*/  ISETP.GE.U32.AND P0, PT, R5, 0x7ffffed3, PT ;  /* 0x7ffffed30500780c */ /* 0x000fe20003f06070 */
[----:B------:R-:W-:Y:S01]  /*a0e0*/  IMAD.WIDE R244, R176, 0x4, R244 ;  /* 0x00000004b0f47825 */ /* 0x000fe200078e02f4 */
[----:B------:R-:W-:Y:S01]  /*a0f0*/  ISETP.GE.U32.AND P6, PT, R4, 0x7ffffecf, PT ;  /* 0x7ffffecf0400780c */ /* 0x000fe20003fc6070 */
[----:B------:R2:W-:Y:S01]  /*a100*/  LDGSTS.E [R137+0x14200], [R238.64], !P5 ;  /* 0x14200000ee897fae */ /* 0x0005e2000e921848 */
[C---:B------:R-:W-:Y:S02]  /*a110*/  IADD3 R5, R3.reuse, -0xb6, RZ ;  /* 0xffffff4a03057810 */ /* 0x040fe40007ffe0ff */
[----:B------:R-:W-:Y:S01]  /*a120*/  IADD3 R4, R3, -0xba, RZ ;  /* 0xffffff4603047810 */ /* 0x000fe20007ffe0ff */
[----:B-1----:R-:W-:Y:S01]  /*a130*/  IMAD.WIDE R192, R176, 0x4, R184 ;  /* 0x00000004b0c07825 */ /* 0x002fe200078e02b8 */
[----:B------:R-:W-:Y:S01]  /*a140*/  ISETP.GE.U32.AND P2, PT, R5, 0x7ffffecb, PT ;  /* 0x7ffffecb0500780c */ /* 0x000fe20003f46070 */
[----:B------:R1:W-:Y:S01]  /*a150*/  LDGSTS.E [R137+0x14a00], [R244.64], !P3 ;  /* 0x14a00000f4897fae */ /* 0x0003e2000d921848 */
[----:B------:R-:W-:-:S02]  /*a160*/  ISETP.GE.U32.AND P4, PT, R4, 0x7ffffec7, PT ;  /* 0x7ffffec70400780c */ /* 0x000fc40003f86070 */
[C---:B------:R-:W-:Y:S01]  /*a170*/  IADD3 R5, R3.reuse, -0xbe, RZ ;  /* 0xffffff4203057810 */ /* 0x040fe20007ffe0ff */
[----:B------:R-:W-:Y:S01]  /*a180*/  IMAD.WIDE R184, R176, 0x4, R232 ;  /* 0x00000004b0b87825 */ /* 0x000fe200078e02e8 */
[----:B------:R-:W-:Y:S01]  /*a190*/  IADD3 R4, R3, -0xc2, RZ ;  /* 0xffffff3e03047810 */ /* 0x000fe20007ffe0ff */
[----:B------:R-:W-:Y:S01]  /*a1a0*/  STL.64 [R1+0x620], R226 ;  /* 0x000620e201007387 */ /* 0x000fe20000100a00 */
[----:B------:R-:W-:Y:S02]  /*a1b0*/  ISETP.GE.U32.AND P5, PT, R5, 0x7ffffec3, PT ;  /* 0x7ffffec30500780c */ /* 0x000fe40003fa6070 */
[----:B------:R-:W-:Y:S01]  /*a1c0*/  ISETP.GE.U32.AND P3, PT, R4, 0x7ffffebf, PT ;  /* 0x7ffffebf0400780c */ /* 0x000fe20003f66070 */
[----:B------:R-:W-:Y:S01]  /*a1d0*/  STL.64 [R1+0x628], R238 ;  /* 0x000628ee01007387 */ /* 0x000fe20000100a00 */
[C---:B------:R-:W-:Y:S02]  /*a1e0*/  IADD3 R5, R3.reuse, -0xc6, RZ ;  /* 0xffffff3a03057810 */ /* 0x040fe40007ffe0ff */
[----:B------:R-:W-:Y:S01]  /*a1f0*/  IADD3 R4, R3, -0xca, RZ ;  /* 0xffffff3603047810 */ /* 0x000fe20007ffe0ff */
[----:B------:R-:W-:Y:S04]  /*a200*/  STL.64 [R1+0x630], R244 ;  /* 0x000630f401007387 */ /* 0x000fe80000100a00 */
[----:B------:R-:W-:Y:S04]  /*a210*/  STL.64 [R1+0x8], R192 ;  /* 0x000008c001007387 */ /* 0x000fe80000100a00 */
[----:B------:R1:W-:Y:S01]  /*a220*/  LDGSTS.E [R137+0x15200], [R192.64], !P1 ;  /* 0x15200000c0897fae */ /* 0x0003e2000c921848 */
[----:B------:R-:W-:-:S03]  /*a230*/  ISETP.GE.U32.AND P1, PT, R5, 0x7ffffebb, PT ;  /* 0x7ffffebb0500780c */ /* 0x000fc60003f26070 */
[----:B------:R-:W-:Y:S01]  /*a240*/  STL.64 [R1+0x28], R184 ;  /* 0x000028b801007387 */ /* 0x000fe20000100a00 */
[----:B------:R-:W-:-:S03]  /*a250*/  IADD3 R5, R3, -0xce, RZ ;  /* 0xffffff3203057810 */ /* 0x000fc60007ffe0ff */
[----:B------:R1:W-:Y:S01]  /*a260*/  LDGSTS.E [R137+0x15a00], [R184.64], !P0 ;  /* 0x15a00000b8897fae */ /* 0x0003e2000c121848 */
[----:B------:R-:W-:Y:S02]  /*a270*/  ISETP.GE.U32.AND P0, PT, R4, 0x7ffffeb7, PT ;  /* 0x7ffffeb70400780c */ /* 0x000fe40003f06070 */
[----:B------:R-:W-:Y:S01]  /*a280*/  IADD3 R4, R3, -0xd2, RZ ;  /* 0xffffff2e03047810 */ /* 0x000fe20007ffe0ff */
[----:B---3--:R-:W-:-:S04]  /*a290*/  IMAD.WIDE R168, R176, 0x4, R168 ;  /* 0x00000004b0a87825 */ /* 0x008fc800078e02a8 */
[C---:B------:R-:W-:Y:S01]  /*a2a0*/  IMAD.WIDE R160, R176.reuse, 0x4, R160 ;  /* 0x00000004b0a07825 */ /* 0x040fe200078e02a0 */
[----:B------:R-:W-:Y:S04]  /*a2b0*/  STL.64 [R1+0x48], R168 ;  /* 0x000048a801007387 */ /* 0x000fe80000100a00 */
[----:B------:R3:W-:Y:S04]  /*a2c0*/  LDGSTS.E [R137+0x16200], [R168.64], !P6 ;  /* 0x16200000a8897fae */ /* 0x0007e8000f121848 */
[----:B------:R-:W-:Y:S04]  /*a2d0*/  STL.64 [R1+0x40], R160 ;  /* 0x000040a001007387 */ /* 0x000fe80000100a00 */
[----:B------:R1:W-:Y:S01]  /*a2e0*/  LDGSTS.E [R137+0x16a00], [R160.64], !P2 ;  /* 0x16a00000a0897fae */ /* 0x0003e2000d121848 */
[----:B----4-:R-:W-:Y:S01]  /*a2f0*/  IMAD.WIDE R144, R176, 0x4, R144 ;  /* 0x00000004b0907825 */ /* 0x010fe200078e0290 */
[----:B------:R-:W-:-:S04]  /*a300*/  ISETP.GE.U32.AND P6, PT, R5, 0x7ffffeb3, PT ;  /* 0x7ffffeb30500780c */ /* 0x000fc80003fc6070 */
[----:B------:R4:W-:Y:S04]  /*a310*/  STL.64 [R1+0x60], R144 ;  /* 0x0000609001007387 */ /* 0x0009e80000100a00 */
[----:B------:R4:W-:Y:S01]  /*a320*/  LDGSTS.E [R137+0x17200], [R144.64], !P4 ;  /* 0x1720000090897fae */ /* 0x0009e2000e121848 */
[----:B------:R-:W-:Y:S02]  /*a330*/  ISETP.GE.U32.AND P2, PT, R4, 0x7ffffeaf, PT ;  /* 0x7ffffeaf0400780c */ /* 0x000fe40003f46070 */
[C---:B------:R-:W-:Y:S02]  /*a340*/  IADD3 R5, R3.reuse, -0xd6, RZ ;  /* 0xffffff2a03057810 */ /* 0x040fe40007ffe0ff */
[----:B------:R-:W-:Y:S01]  /*a350*/  IADD3 R4, R3, -0xda, RZ ;  /* 0xffffff2603047810 */ /* 0x000fe20007ffe0ff */
[----:B----4-:R-:W-:-:S04]  /*a360*/  IMAD.WIDE R144, R176, 0x4, R138 ;  /* 0x00000004b0907825 */ /* 0x010fc800078e028a */
[----:B------:R-:W-:Y:S01]  /*a370*/  IMAD.WIDE R138, R176, 0x4, R146 ;  /* 0x00000004b08a7825 */ /* 0x000fe200078e0292 */
[----:B------:R-:W-:-:S03]  /*a380*/  ISETP.GE.U32.AND P4, PT, R5, 0x7ffffeab, PT ;  /* 0x7ffffeab0500780c */ /* 0x000fc60003f86070 */
[----:B--2---:R-:W-:-:S05]  /*a390*/  IMAD.WIDE R152, R176, 0x4, R152 ;  /* 0x00000004b0987825 */ /* 0x004fca00078e0298 */
[----:B------:R-:W-:Y:S04]  /*a3a0*/  STL.64 [R1+0x68], R152 ;  /* 0x0000689801007387 */ /* 0x000fe80000100a00 */
[----:B------:R2:W-:Y:S04]  /*a3b0*/  LDGSTS.E [R137+0x17a00], [R152.64], !P5 ;  /* 0x17a0000098897fae */ /* 0x0005e8000e921848 */
[----:B------:R4:W-:Y:S04]  /*a3c0*/  STL.64 [R1+0x80], R144 ;  /* 0x0000809001007387 */ /* 0x0009e80000100a00 */
[----:B------:R4:W-:Y:S01]  /*a3d0*/  LDGSTS.E [R137+0x18200], [R144.64], !P3 ;  /* 0x1820000090897fae */ /* 0x0009e2000d921848 */
[----:B------:R-:W-:-:S02]  /*a3e0*/  ISETP.GE.U32.AND P5, PT, R4, 0x7ffffea7, PT ;  /* 0x7ffffea70400780c */ /* 0x000fc40003fa6070 */
[C---:B------:R-:W-:Y:S01]  /*a3f0*/  IADD3 R5, R3.reuse, -0xde, RZ ;  /* 0xffffff2203057810 */ /* 0x040fe20007ffe0ff */
[----:B------:R1:W-:Y:S01]  /*a400*/  STL.64 [R1+0xa0], R138 ;  /* 0x0000a08a01007387 */ /* 0x0003e20000100a00 */
[----:B------:R-:W-:-:S03]  /*a410*/  IADD3 R4, R3, -0xe2, RZ ;  /* 0xffffff1e03047810 */ /* 0x000fc60007ffe0ff */
[----:B------:R1:W-:Y:S01]  /*a420*/  LDGSTS.E [R137+0x18a00], [R138.64], !P1 ;  /* 0x18a000008a897fae */ /* 0x0003e2000c921848 */
[----:B----4-:R-:W-:Y:S01]  /*a430*/  IMAD.WIDE R144, R176, 0x4, R154 ;  /* 0x00000004b0907825 */ /* 0x010fe200078e029a */
[----:B------:R-:W-:-:S04]  /*a440*/  ISETP.GE.U32.AND P3, PT, R5, 0x7ffffea3, PT ;  /* 0x7ffffea30500780c */ /* 0x000fc80003f66070 */
[----:B------:R4:W-:Y:S01]  /*a450*/  STL.64 [R1+0xc0], R144 ;  /* 0x0000c09001007387 */ /* 0x0009e20000100a00 */
[----:B-1----:R-:W-:-:S03]  /*a460*/  IMAD.WIDE R138, R176, 0x4, R162 ;  /* 0x00000004b08a7825 */ /* 0x002fc600078e02a2 */
[----:B------:R4:W-:Y:S01]  /*a470*/  LDGSTS.E [R137+0x19200], [R144.64], !P0 ;  /* 0x1920000090897fae */ /* 0x0009e2000c121848 */
[----:B------:R-:W-:-:S03]  /*a480*/  ISETP.GE.U32.AND P1, PT, R4, 0x7ffffe9f, PT ;  /* 0x7ffffe9f0400780c */ /* 0x000fc60003f26070 */
[----:B------:R1:W-:Y:S04]  /*a490*/  STL.64 [R1+0xe0], R138 ;  /* 0x0000e08a01007387 */ /* 0x0003e80000100a00 */
[----:B------:R1:W-:Y:S01]  /*a4a0*/  LDGSTS.E [R137+0x19a00], [R138.64], !P6 ;  /* 0x19a000008a897fae */ /* 0x0003e2000f121848 */
[----:B----4-:R-:W-:-:S05]  /*a4b0*/  IMAD.WIDE R144, R176, 0x4, R170 ;  /* 0x00000004b0907825 */ /* 0x010fca00078e02aa */
[----:B------:R4:W-:Y:S01]  /*a4c0*/  STL.64 [R1+0x100], R144 ;  /* 0x0001009001007387 */ /* 0x0009e20000100a00 */
[----:B-1----:R-:W-:-:S03]  /*a4d0*/  IMAD.WIDE R138, R176, 0x4, R178 ;  /* 0x00000004b08a7825 */ /* 0x002fc600078e02b2 */
[----:B------:R4:W-:Y:S04]  /*a4e0*/  LDGSTS.E [R137+0x1a200], [R144.64], !P2 ;  /* 0x1a20000090897fae */ /* 0x0009e8000d121848 */
[----:B------:R1:W-:Y:S04]  /*a4f0*/  STL.64 [R1+0x120], R138 ;  /* 0x0001208a01007387 */ /* 0x0003e80000100a00 */
[----:B------:R1:W-:Y:S01]  /*a500*/  LDGSTS.E [R137+0x1aa00], [R138.64], !P4 ;  /* 0x1aa000008a897fae */ /* 0x0003e2000e121848 */
[----:B----4-:R-:W-:-:S05]  /*a510*/  IMAD.WIDE R144, R176, 0x4, R186 ;  /* 0x00000004b0907825 */ /* 0x010fca00078e02ba */
[----:B------:R4:W-:Y:S01]  /*a520*/  STL.64 [R1+0x140], R144 ;  /* 0x0001409001007387 */ /* 0x0009e20000100a00 */
[----:B-1----:R-:W-:-:S03]  /*a530*/  IMAD.WIDE R138, R176, 0x4, R194 ;  /* 0x00000004b08a7825 */ /* 0x002fc600078e02c2 */
[----:B------:R4:W-:Y:S04]  /*a540*/  LDGSTS.E [R137+0x1b200], [R144.64], !P5 ;  /* 0x1b20000090897fae */ /* 0x0009e8000e921848 */
[----:B------:R-:W-:Y:S04]  /*a550*/  STL.64 [R1+0x160], R138 ;  /* 0x0001608a01007387 */ /* 0x000fe80000100a00 */
[----:B------:R1:W-:Y:S01]  /*a560*/  LDGSTS.E [R137+0x1ba00], [R138.64], !P3 ;  /* 0x1ba000008a897fae */ /* 0x0003e2000d921848 */
[----:B----4-:R-:W-:-:S05]  /*a570*/  IMAD.WIDE R144, R176, 0x4, R202 ;  /* 0x00000004b0907825 */ /* 0x010fca00078e02ca */
[----:B------:R4:W-:Y:S04]  /*a580*/  STL.64 [R1+0x340], R144 ;  /* 0x0003409001007387 */ /* 0x0009e80000100a00 */
[----:B------:R4:W-:Y:S04]  /*a590*/  LDGSTS.E [R137+0x1c200], [R144.64], !P1 ;  /* 0x1c20000090897fae */ /* 0x0009e8000c921848 */
[----:B----4-:R-:W4:Y:S01]  /*a5a0*/  LDL.LU.64 R144, [R1+0x1d8] ;  /* 0x0001d80001907983 */ /* 0x010f220000300a00 */
[C---:B------:R-:W-:Y:S02]  /*a5b0*/  IADD3 R5, R3.reuse, -0xe6, RZ ;  /* 0xffffff1a03057810 */ /* 0x040fe40007ffe0ff */
[----:B------:R-:W-:-:S02]  /*a5c0*/  IADD3 R4, R3, -0xea, RZ ;  /* 0xffffff1603047810 */ /* 0x000fc40007ffe0ff */
[----:B------:R-:W-:Y:S02]  /*a5d0*/  ISETP.GE.U32.AND P0, PT, R5, 0x7ffffe9b, PT ;  /* 0x7ffffe9b0500780c */ /* 0x000fe40003f06070 */
[C---:B------:R-:W-:Y:S02]  /*a5e0*/  IADD3 R5, R3.reuse, -0xee, RZ ;  /* 0xffffff1203057810 */ /* 0x040fe40007ffe0ff */
[----:B------:R-:W-:Y:S02]  /*a5f0*/  ISETP.GE.U32.AND P6, PT, R4, 0x7ffffe97, PT ;  /* 0x7ffffe970400780c */ /* 0x000fe40003fc6070 */
[----:B------:R-:W-:Y:S02]  /*a600*/  IADD3 R4, R3, -0xf2, RZ ;  /* 0xffffff0e03047810 */ /* 0x000fe40007ffe0ff */
[----:B------:R-:W-:Y:S01]  /*a610*/  ISETP.GE.U32.AND P2, PT, R5, 0x7ffffe93, PT ;  /* 0x7ffffe930500780c */ /* 0x000fe20003f46070 */
[----:B-1----:R-:W-:Y:S01]  /*a620*/  IMAD.WIDE R138, R176, 0x4, R210 ;  /* 0x00000004b08a7825 */ /* 0x002fe200078e02d2 */
[----:B------:R-:W-:-:S02]  /*a630*/  IADD3 R5, R3, -0xf6, RZ ;  /* 0xffffff0a03057810 */ /* 0x000fc40007ffe0ff */
[----:B------:R-:W-:Y:S01]  /*a640*/  ISETP.GE.U32.AND P4, PT, R4, 0x7ffffe8f, PT ;  /* 0x7ffffe8f0400780c */ /* 0x000fe20003f86070 */
[----:B------:R-:W-:Y:S01]  /*a650*/  IMAD.WIDE R146, R176, 0x4, R216 ;  /* 0x00000004b0927825 */ /* 0x000fe200078e02d8 */
[----:B------:R-:W-:Y:S01]  /*a660*/  ISETP.GE.U32.AND P5, PT, R5, 0x7ffffe8b, PT ;  /* 0x7ffffe8b0500780c */ /* 0x000fe20003fa6070 */
[----:B------:R1:W-:Y:S01]  /*a670*/  STL.64 [R1+0x3d0], R138 ;  /* 0x0003d08a01007387 */ /* 0x0003e20000100a00 */
[----:B------:R-:W-:-:S03]  /*a680*/  IADD3 R4, R3, -0xfa, RZ ;  /* 0xffffff0603047810 */ /* 0x000fc60007ffe0ff */
[----:B------:R1:W-:Y:S01]  /*a690*/  LDGSTS.E [R137+0x1ca00], [R138.64], !P0 ;  /* 0x1ca000008a897fae */ /* 0x0003e2000c121848 */
[----:B------:R-:W-:-:S03]  /*a6a0*/  ISETP.GE.U32.AND P3, PT, R4, 0x7ffffe87, PT ;  /* 0x7ffffe870400780c */ /* 0x000fc60003f66070 */
[----:B--2---:R-:W2:Y:S04]  /*a6b0*/  LDL.64 R152, [R1+0x1b8] ;  /* 0x0001b80001987983 */ /* 0x004ea80000100a00 */
[----:B------:R3:W-:Y:S01]  /*a6c0*/  STL.64 [R1+0x418], R146 ;  /* 0x0004189201007387 */ /* 0x0007e20000100a00 */
[----:B-1----:R-:W-:-:S03]  /*a6d0*/  IMAD.WIDE R138, R176, 0x4, R222 ;  /* 0x00000004b08a7825 */ /* 0x002fc600078e02de */
[----:B------:R3:W-:Y:S04]  /*a6e0*/  LDGSTS.E [R137+0x1d200], [R146.64], !P6 ;  /* 0x1d20000092897fae */ /* 0x0007e8000f121848 */
[----:B------:R-:W2:Y:S04]  /*a6f0*/  LDL.LU.64 R160, [R1+0x198] ;  /* 0x0001980001a07983 */ /* 0x000ea80000300a00 */
[----:B------:R1:W-:Y:S01]  /*a700*/  STL.64 [R1+0x450], R138 ;  /* 0x0004508a01007387 */ /* 0x0003e20000100a00 */
[----:B---3--:R-:W-:-:S03]  /*a710*/  IMAD.WIDE R146, R176, 0x4, R228 ;  /* 0x00000004b0927825 */ /* 0x008fc600078e02e4 */
[----:B------:R1:W-:Y:S04]  /*a720*/  LDGSTS.E [R137+0x1da00], [R138.64], !P2 ;  /* 0x1da000008a897fae */ /* 0x0003e8000d121848 */
[----:B------:R3:W-:Y:S04]  /*a730*/  STL.64 [R1+0x468], R146 ;  /* 0x0004689201007387 */ /* 0x0007e80000100a00 */
[----:B------:R3:W-:Y:S01]  /*a740*/  LDGSTS.E [R137+0x1e200], [R146.64], !P4 ;  /* 0x1e20000092897fae */ /* 0x0007e2000e121848 */
[----:B-1----:R-:W-:-:S03]  /*a750*/  IMAD.WIDE R138, R176, 0x4, R234 ;  /* 0x00000004b08a7825 */ /* 0x002fc600078e02ea */
[----:B------:R-:W2:Y:S04]  /*a760*/  LDL.LU.64 R232, [R1+0x178] ;  /* 0x0001780001e87983 */ /* 0x000ea80000300a00 */
[----:B------:R1:W-:Y:S01]  /*a770*/  STL.64 [R1+0x478], R138 ;  /* 0x0004788a01007387 */ /* 0x0003e20000100a00 */
[----:B---3--:R-:W-:-:S03]  /*a780*/  IMAD.WIDE R146, R176, 0x4, R240 ;  /* 0x00000004b0927825 */ /* 0x008fc600078e02f0 */
[----:B------:R1:W-:Y:S04]  /*a790*/  LDGSTS.E [R137+0x1ea00], [R138.64], !P5 ;  /* 0x1ea000008a897fae */ /* 0x0003e8000e921848 */
[----:B------:R-:W3:Y:S04]  /*a7a0*/  LDL.LU.64 R168, [R1+0x158] ;  /* 0x0001580001a87983 */ /* 0x000ee80000300a00 */
[----:B------:R4:W-:Y:S01]  /*a7b0*/  STL.64 [R1+0x488], R146 ;  /* 0x0004889201007387 */ /* 0x0009e20000100a00 */
[----:B-1----:R-:W-:-:S03]  /*a7c0*/  IMAD.WIDE R138, R176, 0x4, R246 ;  /* 0x00000004b08a7825 */ /* 0x002fc600078e02f6 */
[----:B------:R4:W-:Y:S04]  /*a7d0*/  LDGSTS.E [R137+0x1f200], [R146.64], !P3 ;  /* 0x1f20000092897fae */ /* 0x0009e8000d921848 */
[----:B------:R-:W3:Y:S04]  /*a7e0*/  LDL.LU.64 R184, [R1+0x138] ;  /* 0x0001380001b87983 */ /* 0x000ee80000300a00 */
[----:B------:R1:W-:Y:S01]  /*a7f0*/  STL.64 [R1+0x498], R138 ;  /* 0x0004988a01007387 */ /* 0x0003e20000100a00 */
[----:B----4-:R-:W-:-:S03]  /*a800*/  IMAD.WIDE R146, R176, 0x4, R144 ;  /* 0x00000004b0927825 */ /* 0x010fc600078e0290 */
[----:B------:R-:W4:Y:S04]  /*a810*/  LDL.LU.64 R144, [R1+0x118] ;  /* 0x0001180001907983 */ /* 0x000f280000300a00 */
[----:B------:R-:W4:Y:S04]  /*a820*/  LDL.LU.64 R220, [R1+0xf8] ;  /* 0x0000f80001dc7983 */ /* 0x000f280000300a00 */
[----:B------:R-:W-:Y:S04]  /*a830*/  STL.64 [R1+0x638], R146 ;  /* 0x0006389201007387 */ /* 0x000fe80000100a00 */
[----:B------:R-:W4:Y:S04]  /*a840*/  LDL.LU.64 R214, [R1+0xd8] ;  /* 0x0000d80001d67983 */ /* 0x000f280000300a00 */
[----:B------:R-:W4:Y:S01]  /*a850*/  LDL.LU.64 R208, [R1+0xb8] ;  /* 0x0000b80001d07983 */ /* 0x000f220000300a00 */
[----:B--2---:R-:W-:-:S05]  /*a860*/  IMAD.WIDE R152, R176, 0x4, R152 ;  /* 0x00000004b0987825 */ /* 0x004fca00078e0298 */
[----:B------:R-:W-:Y:S04]  /*a870*/  STL.64 [R1+0x640], R152 ;  /* 0x0006409801007387 */ /* 0x000fe80000100a00 */
[----:B------:R-:W2:Y:S04]  /*a880*/  LDL.LU.64 R200, [R1+0x98] ;  /* 0x0000980001c87983 */ /* 0x000ea80000300a00 */
[----:B------:R-:W2:Y:S01]  /*a890*/  LDL.LU.64 R192, [R1+0x78] ;  /* 0x0000780001c07983 */ /* 0x000ea20000300a00 */
[----:B------:R-:W-:-:S03]  /*a8a0*/  IMAD.WIDE R162, R176, 0x4, R232 ;  /* 0x00000004b0a27825 */ /* 0x000fc600078e02e8 */
[----:B------:R-:W2:Y:S01]  /*a8b0*/  LDL.LU.64 R232, [R1+0x58] ;  /* 0x0000580001e87983 */ /* 0x000ea20000300a00 */
[----:B---3--:R-:W-:-:S03]  /*a8c0*/  IMAD.WIDE R178, R176, 0x4, R184 ;  /* 0x00000004b0b27825 */ /* 0x008fc600078e02b8 */
[----:B------:R-:W3:Y:S01]  /*a8d0*/  LDL.LU.64 R184, [R1+0x38] ;  /* 0x0000380001b87983 */ /* 0x000ee20000300a00 */
[----:B----4-:R-:W-:-:S03]  /*a8e0*/  IMAD.WIDE R186, R176, 0x4, R144 ;  /* 0x00000004b0ba7825 */ /* 0x010fc600078e0290 */
[----:B------:R-:W4:Y:S01]  /*a8f0*/  LDL.LU.64 R144, [R1+0x18] ;  /* 0x0000180001907983 */ /* 0x000f220000300a00 */
[C---:B------:R-:W-:Y:S02]  /*a900*/  IADD3 R4, R3.reuse, -0xfe, RZ ;  /* 0xffffff0203047810 */ /* 0x040fe40007ffe0ff */
[----:B------:R-:W-:Y:S02]  /*a910*/  IADD3 R5, R3, -0x83, RZ ;  /* 0xffffff7d03057810 */ /* 0x000fe40007ffe0ff */
[----:B------:R-:W-:Y:S02]  /*a920*/  ISETP.GE.U32.AND P1, PT, R4, 0x7ffffe83, PT ;  /* 0x7ffffe830400780c */ /* 0x000fe40003f26070 */
[----:B------:R-:W-:Y:S02]  /*a930*/  ISETP.GE.U32.AND P0, PT, R5, 0x7ffffefe, PT ;  /* 0x7ffffefe0500780c */ /* 0x000fe40003f06070 */
[C---:B------:R-:W-:Y:S02]  /*a940*/  IADD3 R5, R3.reuse, -0x87, RZ ;  /* 0xffffff7903057810 */ /* 0x040fe40007ffe0ff */
[----:B------:R-:W-:-:S02]  /*a950*/  IADD3 R4, R3, -0x8b, RZ ;  /* 0xffffff7503047810 */ /* 0x000fc40007ffe0ff */
[----:B------:R-:W-:Y:S02]  /*a960*/  ISETP.GE.U32.AND P6, PT, R5, 0x7ffffefa, PT ;  /* 0x7ffffefa0500780c */ /* 0x000fe40003fc6070 */
[----:B------:R-:W-:Y:S02]  /*a970*/  ISETP.GE.U32.AND P2, PT, R4, 0x7ffffef6, PT ;  /* 0x7ffffef60400780c */ /* 0x000fe40003f46070 */
[C---:B------:R-:W-:Y:S01]  /*a980*/  IADD3 R5, R3.reuse, -0x8f, RZ ;  /* 0xffffff7103057810 */ /* 0x040fe20007ffe0ff */
[----:B------:R1:W-:Y:S01]  /*a990*/  LDGSTS.E [R137+0x1fa00], [R138.64], !P1 ;  /* 0x1fa000008a897fae */ /* 0x0003e2000c921848 */
[----:B------:R-:W-:Y:S02]  /*a9a0*/  IADD3 R4, R3, -0x93, RZ ;  /* 0xffffff6d03047810 */ /* 0x000fe40007ffe0ff */
[----:B------:R-:W-:Y:S02]  /*a9b0*/  ISETP.GE.U32.AND P4, PT, R5, 0x7ffffef2, PT ;  /* 0x7ffffef20500780c */ /* 0x000fe40003f86070 */
[----:B------:R-:W-:-:S02]  /*a9c0*/  ISETP.GE.U32.AND P5, PT, R4, 0x7ffffeee, PT ;  /* 0x7ffffeee0400780c */ /* 0x000fc40003fa6070 */
[C---:B------:R-:W-:Y:S02]  /*a9d0*/  IADD3 R5, R3.reuse, -0x97, RZ ;  /* 0xffffff6903057810 */ /* 0x040fe40007ffe0ff */
[----:B------:R-:W-:Y:S02]  /*a9e0*/  IADD3 R4, R3, -0x9b, RZ ;  /* 0xffffff6503047810 */ /* 0x000fe40007ffe0ff */
[----:B------:R-:W-:Y:S02]  /*a9f0*/  ISETP.GE.U32.AND P3, PT, R5, 0x7ffffeea, PT ;  /* 0x7ffffeea0500780c */ /* 0x000fe40003f66070 */
[----:B-1----:R-:W-:Y:S02]  /*aa00*/  LOP3.LUT R137, R2, 0x40, RZ, 0x3c, !PT ;  /* 0x0000004002897812 */ /* 0x002fe400078e3cff */
[----:B------:R-:W-:Y:S02]  /*aa10*/  ISETP.GE.U32.AND P1, PT, R4, 0x7ffffee6, PT ;  /* 0x7ffffee60400780c */ /* 0x000fe40003f26070 */
[C---:B------:R-:W-:Y:S01]  /*aa20*/  IADD3 R5, R3.reuse, -0x9f, RZ ;  /* 0xffffff6103057810 */ /* 0x040fe20007ffe0ff */
[----:B------:R1:W-:Y:S01]  /*aa30*/  LDGSTS.E [R137+0x10400], [R146.64], !P0 ;  /* 0x1040000092897fae */ /* 0x0003e2000c121848 */
[----:B------:R-:W-:Y:S01]  /*aa40*/  IADD3 R4, R3, -0xa3, RZ ;  /* 0xffffff5d03047810 */ /* 0x000fe20007ffe0ff */
[----:B------:R-:W-:Y:S01]  /*aa50*/  IMAD.WIDE R160, R176, 0x4, R160 ;  /* 0x00000004b0a07825 */ /* 0x000fe200078e02a0 */
[----:B------:R-:W-:Y:S01]  /*aa60*/  ISETP.GE.U32.AND P0, PT, R5, 0x7ffffee2, PT ;  /* 0x7ffffee20500780c */ /* 0x000fe20003f06070 */
[----:B------:R1:W-:Y:S01]  /*aa70*/  LDGSTS.E [R137+0x10c00], [R152.64], !P6 ;  /* 0x10c0000098897fae */ /* 0x0003e2000f121848 */
[----:B------:R-:W-:-:S02]  /*aa80*/  ISETP.GE.U32.AND P6, PT, R4, 0x7ffffede, PT ;  /* 0x7ffffede0400780c */ /* 0x000fc40003fc6070 */
[C---:B------:R-:W-:Y:S01]  /*aa90*/  IADD3 R5, R3.reuse, -0xa7, RZ ;  /* 0xffffff5903057810 */ /* 0x040fe20007ffe0ff */
[----:B------:R1:W-:Y:S01]  /*aaa0*/  LDGSTS.E [R137+0x11400], [R160.64], !P2 ;  /* 0x11400000a0897fae */ /* 0x0003e2000d121848 */
[----:B------:R-:W-:Y:S01]  /*aab0*/  IADD3 R4, R3, -0xab, RZ ;  /* 0xffffff5503047810 */ /* 0x000fe20007ffe0ff */
[----:B------:R-:W-:Y:S01]  /*aac0*/  IMAD.WIDE R168, R176, 0x4, R168 ;  /* 0x00000004b0a87825 */ /* 0x000fe200078e02a8 */
[----:B------:R-:W-:Y:S01]  /*aad0*/  ISETP.GE.U32.AND P2, PT, R5, 0x7ffffeda, PT ;  /* 0x7ffffeda0500780c */ /* 0x000fe20003f46070 */
[----:B------:R1:W-:Y:S01]  /*aae0*/  LDGSTS.E [R137+0x11c00], [R162.64], !P4 ;  /* 0x11c00000a2897fae */ /* 0x0003e2000e121848 */
        /* <DEDUP_REMOVED lines=14> */
[----:B------:R-:W-:Y:S01]  /*abd0*/  ISETP.GE.U32.AND P0, PT, R4, 0x7ffffec6, PT ;  /* 0x7ffffec60400780c */ /* 0x000fe20003f06070 */
[C---:B------:R-:W-:Y:S01]  /*abe0*/  IMAD.WIDE R210, R176.reuse, 0x4, R208 ;  /* 0x00000004b0d27825 */ /* 0x040fe200078e02d0 */
[C---:B------:R-:W-:Y:S01]  /*abf0*/  IADD3 R5, R3.reuse, -0xbf, RZ ;  /* 0xffffff4103057810 */ /* 0x040fe20007ffe0ff */
[----:B------:R1:W-:Y:S01]  /*ac00*/  LDGSTS.E [R137+0x14400], [R202.64], !P6 ;  /* 0x14400000ca897fae */ /* 0x0003e2000f121848 */
[----:B------:R-:W-:Y:S01]  /*ac10*/  IADD3 R4, R3, -0xc3, RZ ;  /* 0xffffff3d03047810 */ /* 0x000fe20007ffe0ff */
[----:B--2---:R-:W-:Y:S01]  /*ac20*/  IMAD.WIDE R216, R176, 0x4, R200 ;  /* 0x00000004b0d87825 */ /* 0x004fe200078e02c8 */
[----:B------:R-:W-:Y:S01]  /*ac30*/  ISETP.GE.U32.AND P6, PT, R5, 0x7ffffec2, PT ;  /* 0x7ffffec20500780c */ /* 0x000fe20003fc6070 */
[----:B------:R1:W-:Y:S01]  /*ac40*/  LDGSTS.E [R137+0x14c00], [R210.64], !P2 ;  /* 0x14c00000d2897fae */ /* 0x0003e2000d121848 */
[----:B------:R-:W-:Y:S01]  /*ac50*/  ISETP.GE.U32.AND P2, PT, R4, 0x7ffffebe, PT ;  /* 0x7ffffebe0400780c */ /* 0x000fe20003f46070 */
[C---:B------:R-:W-:Y:S01]  /*ac60*/  IMAD.WIDE R222, R176.reuse, 0x4, R192 ;  /* 0x00000004b0de7825 */ /* 0x040fe200078e02c0 */
        /* <DEDUP_REMOVED lines=9> */
[----:B------:R1:W-:Y:S02]  /*ad00*/  LDGSTS.E [R137+0x16400], [R232.64], !P3 ;  /* 0x16400000e8897fae */ /* 0x0003e4000d921848 */
[----:B---3--:R-:W-:Y:S01]  /*ad10*/  IMAD.WIDE R240, R176, 0x4, R184 ;  /* 0x00000004b0f07825 */ /* 0x008fe200078e02b8 */
[----:B------:R-:W-:-:S03]  /*ad20*/  IADD3 R4, R3, -0xd3, RZ ;  /* 0xffffff2d03047810 */ /* 0x000fc60007ffe0ff */
[----:B------:R-:W-:Y:S01]  /*ad30*/  IMAD.WIDE R140, R176, 0x4, R140 ;  /* 0x00000004b08c7825 */ /* 0x000fe200078e028c */
[----:B------:R1:W-:Y:S01]  /*ad40*/  LDGSTS.E [R137+0x16c00], [R240.64], !P1 ;  /* 0x16c00000f0897fae */ /* 0x0003e2000c921848 */
[----:B------:R-:W-:Y:S02]  /*ad50*/  ISETP.GE.U32.AND P3, PT, R5, 0x7ffffeb2, PT ;  /* 0x7ffffeb20500780c */ /* 0x000fe40003f66070 */
[----:B------:R-:W-:Y:S01]  /*ad60*/  ISETP.GE.U32.AND P1, PT, R4, 0x7ffffeae, PT ;  /* 0x7ffffeae0400780c */ /* 0x000fe20003f26070 */
[----:B------:R2:W-:Y:S01]  /*ad70*/  STL.64 [R1], R138 ;  /* 0x0000008a01007387 */ /* 0x0005e20000100a00 */
[C---:B------:R-:W-:Y:S02]  /*ad80*/  IADD3 R5, R3.reuse, -0xd7, RZ ;  /* 0xffffff2903057810 */ /* 0x040fe40007ffe0ff */
[----:B------:R-:W-:Y:S01]  /*ad90*/  IADD3 R4, R3, -0xdb, RZ ;  /* 0xffffff2503047810 */ /* 0x000fe20007ffe0ff */
[----:B------:R3:W-:Y:S01]  /*ada0*/  STL.64 [R1+0x18], R140 ;  /* 0x0000188c01007387 */ /* 0x0007e20000100a00 */
[----:B----4-:R-:W-:-:S05]  /*adb0*/  IMAD.WIDE R246, R176, 0x4, R144 ;  /* 0x00000004b0f67825 */ /* 0x010fca00078e0290 */
[----:B------:R1:W-:Y:S04]  /*adc0*/  LDGSTS.E [R137+0x17400], [R246.64], !P0 ;  /* 0x17400000f6897fae */ /* 0x0003e8000c121848 */
[----:B------:R2:W-:Y:S04]  /*add0*/  LDGSTS.E [R137+0x17c00], [R138.64], !P6 ;  /* 0x17c000008a897fae */ /* 0x0005e8000f121848 */
[----:B------:R3:W-:Y:S01]  /*ade0*/  LDGSTS.E [R137+0x18400], [R140.64], !P2 ;  /* 0x184000008c897fae */ /* 0x0007e2000d121848 */
[----:B------:R-:W-:Y:S02]  /*adf0*/  ISETP.GE.U32.AND P0, PT, R5, 0x7ffffeaa, PT ;  /* 0x7ffffeaa0500780c */ /* 0x000fe40003f06070 */
[----:B------:R-:W-:Y:S01]  /*ae00*/  ISETP.GE.U32.AND P6, PT, R4, 0x7ffffea6, PT ;  /* 0x7ffffea60400780c */ /* 0x000fe20003fc6070 */
[----:B--2---:R-:W-:-:S04]  /*ae10*/  IMAD.WIDE R138, R176, 0x4, R148 ;  /* 0x00000004b08a7825 */ /* 0x004fc800078e0294 */
[C---:B---3--:R-:W-:Y:S01]  /*ae20*/  IMAD.WIDE R140, R176.reuse, 0x4, R156 ;  /* 0x00000004b08c7825 */ /* 0x048fe200078e029c */
[----:B------:R2:W-:Y:S04]  /*ae30*/  STL.64 [R1+0x20], R138 ;  /* 0x0000208a01007387 */ /* 0x0005e80000100a00 */
[----:B------:R2:W-:Y:S04]  /*ae40*/  LDGSTS.E [R137+0x18c00], [R138.64], !P4 ;  /* 0x18c000008a897fae */ /* 0x0005e8000e121848 */
[----:B------:R3:W-:Y:S04]  /*ae50*/  STL.64 [R1+0x38], R140 ;  /* 0x0000388c01007387 */ /* 0x0007e80000100a00 */
[----:B------:R3:W-:Y:S01]  /*ae60*/  LDGSTS.E [R137+0x19400], [R140.64], !P5 ;  /* 0x194000008c897fae */ /* 0x0007e2000e921848 */
        /* <DEDUP_REMOVED lines=13> */
[----:B---3--:R-:W-:Y:S01]  /*af40*/  IMAD.WIDE R140, R176, 0x4, R204 ;  /* 0x00000004b08c7825 */ /* 0x008fe200078e02cc */
[----:B------:R2:W-:Y:S04]  /*af50*/  STL.64 [R1+0xd8], R138 ;  /* 0x0000d88a01007387 */ /* 0x0005e80000100a00 */
[----:B------:R3:W-:Y:S04]  /*af60*/  STL.64 [R1+0xf8], R140 ;  /* 0x0000f88c01007387 */ /* 0x0007e80000100a00 */
[----:B------:R-:W4:Y:S01]  /*af70*/  LDL.LU.64 R184, [R1+0x1d0] ;  /* 0x0001d00001b87983 */ /* 0x000f220000300a00 */
[----:B------:R-:W-:-:S02]  /*af80*/  IADD3 R5, R3, -0xdf, RZ ;  /* 0xffffff2103057810 */ /* 0x000fc40007ffe0ff */
[----:B------:R-:W-:Y:S02]  /*af90*/  IADD3 R4, R3, -0xe3, RZ ;  /* 0xffffff1d03047810 */ /* 0x000fe40007ffe0ff */
[----:B------:R-:W-:Y:S02]  /*afa0*/  ISETP.GE.U32.AND P2, PT, R5, 0x7ffffea2, PT ;  /* 0x7ffffea20500780c */ /* 0x000fe40003f46070 */
[----:B------:R-:W-:Y:S02]  /*afb0*/  ISETP.GE.U32.AND P4, PT, R4, 0x7ffffe9e, PT ;  /* 0x7ffffe9e0400780c */ /* 0x000fe40003f86070 */
[C---:B------:R-:W-:Y:S02]  /*afc0*/  IADD3 R5, R3.reuse, -0xe7, RZ ;  /* 0xffffff1903057810 */ /* 0x040fe40007ffe0ff */
[----:B------:R-:W-:Y:S02]  /*afd0*/  IADD3 R4, R3, -0xeb, RZ ;  /* 0xffffff1503047810 */ /* 0x000fe40007ffe0ff */
[----:B------:R-:W-:-:S02]  /*afe0*/  ISETP.GE.U32.AND P5, PT, R5, 0x7ffffe9a, PT ;  /* 0x7ffffe9a0500780c */ /* 0x000fc40003fa6070 */
[----:B------:R-:W-:Y:S02]  /*aff0*/  ISETP.GE.U32.AND P3, PT, R4, 0x7ffffe96, PT ;  /* 0x7ffffe960400780c */ /* 0x000fe40003f66070 */
[C---:B------:R-:W-:Y:S01]  /*b000*/  IADD3 R5, R3.reuse, -0xef, RZ ;  /* 0xffffff1103057810 */ /* 0x040fe20007ffe0ff */
[----:B------:R2:W-:Y:S01]  /*b010*/  LDGSTS.E [R137+0x1bc00], [R138.64], !P2 ;  /* 0x1bc000008a897fae */ /* 0x0005e2000d121848 */
[----:B------:R-:W-:Y:S02]  /*b020*/  IADD3 R4, R3, -0xf3, RZ ;  /* 0xffffff0d03047810 */ /* 0x000fe40007ffe0ff */
[----:B------:R-:W-:Y:S01]  /*b030*/  ISETP.GE.U32.AND P1, PT, R5, 0x7ffffe92, PT ;  /* 0x7ffffe920500780c */ /* 0x000fe20003f26070 */
[----:B------:R3:W-:Y:S01]  /*b040*/  LDGSTS.E [R137+0x1c400], [R140.64], !P4 ;  /* 0x1c4000008c897fae */ /* 0x0007e2000e121848 */
[----:B------:R-:W-:Y:S02]  /*b050*/  ISETP.GE.U32.AND P0, PT, R4, 0x7ffffe8e, PT ;  /* 0x7ffffe8e0400780c */ /* 0x000fe40003f06070 */
[----:B------:R-:W-:-:S02]  /*b060*/  IADD3 R4, R3, -0xfb, RZ ;  /* 0xffffff0503047810 */ /* 0x000fc40007ffe0ff */
[----:B------:R-:W-:Y:S01]  /*b070*/  IADD3 R5, R3, -0xf7, RZ ;  /* 0xffffff0903057810 */ /* 0x000fe20007ffe0ff */
[----:B--2---:R-:W-:Y:S01]  /*b080*/  IMAD.WIDE R138, R176, 0x4, R212 ;  /* 0x00000004b08a7825 */ /* 0x004fe200078e02d4 */
[----:B------:R-:W-:Y:S02]  /*b090*/  ISETP.GE.U32.AND P2, PT, R4, 0x7ffffe86, PT ;  /* 0x7ffffe860400780c */ /* 0x000fe40003f46070 */
[----:B------:R-:W-:Y:S01]  /*b0a0*/  ISETP.GE.U32.AND P6, PT, R5, 0x7ffffe8a, PT ;  /* 0x7ffffe8a0500780c */ /* 0x000fe20003fc6070 */
[----:B---3--:R-:W-:Y:S01]  /*b0b0*/  IMAD.WIDE R140, R176, 0x4, R218 ;  /* 0x00000004b08c7825 */ /* 0x008fe200078e02da */
[----:B------:R-:W-:Y:S01]  /*b0c0*/  IADD3 R4, R3, -0xff, RZ ;  /* 0xffffff0103047810 */ /* 0x000fe20007ffe0ff */
[----:B------:R2:W-:Y:S04]  /*b0d0*/  STL.64 [R1+0x118], R138 ;  /* 0x0001188a01007387 */ /* 0x0005e80000100a00 */
[----:B------:R2:W-:Y:S01]  /*b0e0*/  LDGSTS.E [R137+0x1cc00], [R138.64], !P5 ;  /* 0x1cc000008a897fae */ /* 0x0005e2000e921848 */
[----:B------:R-:W-:-:S03]  /*b0f0*/  ISETP.GE.U32.AND P4, PT, R4, 0x7ffffe82, PT ;  /* 0x7ffffe820400780c */ /* 0x000fc60003f86070 */
[----:B------:R-:W3:Y:S01]  /*b100*/  LDL.LU.64 R214, [R1+0x1b0] ;  /* 0x0001b00001d67983 */ /* 0x000ee20000300a00 */
[C---:B------:R-:W-:Y:S02]  /*b110*/  IADD3 R5, R3.reuse, -0x84, RZ ;  /* 0xffffff7c03057810 */ /* 0x040fe40007ffe0ff */
[----:B------:R-:W-:Y:S01]  /*b120*/  IADD3 R4, R3, -0x8c, RZ ;  /* 0xffffff7403047810 */ /* 0x000fe20007ffe0ff */
[----:B------:R1:W-:Y:S01]  /*b130*/  STL.64 [R1+0x138], R140 ;  /* 0x0001388c01007387 */ /* 0x0003e20000100a00 */
[----:B--2---:R-:W-:-:S03]  /*b140*/  IMAD.WIDE R138, R176, 0x4, R224 ;  /* 0x00000004b08a7825 */ /* 0x004fc600078e02e0 */
[----:B------:R1:W-:Y:S01]  /*b150*/  LDGSTS.E [R137+0x1d400], [R140.64], !P3 ;  /* 0x1d4000008c897fae */ /* 0x0003e2000d921848 */
[----:B------:R-:W-:-:S03]  /*b160*/  ISETP.GE.U32.AND P5, PT, R5, 0x7ffffefd, PT ;  /* 0x7ffffefd0500780c */ /* 0x000fc60003fa6070 */
[----:B------:R-:W2:Y:S01]  /*b170*/  LDL.64 R144, [R1+0x190] ;  /* 0x0001900001907983 */ /* 0x000ea20000100a00 */
[----:B------:R-:W-:-:S03]  /*b180*/  IADD3 R5, R3, -0x88, RZ ;  /* 0xffffff7803057810 */ /* 0x000fc60007ffe0ff */
[----:B------:R1:W-:Y:S02]  /*b190*/  STL.64 [R1+0x158], R138 ;  /* 0x0001588a01007387 */ /* 0x0003e40000100a00 */
[----:B-1----:R-:W-:Y:S02]  /*b1a0*/  IMAD.WIDE R140, R176, 0x4, R230 ;  /* 0x00000004b08c7825 */ /* 0x002fe400078e02e6 */
[----:B------:R1:W-:Y:S01]  /*b1b0*/  LDGSTS.E [R137+0x1dc00], [R138.64], !P1 ;  /* 0x1dc000008a897fae */ /* 0x0003e2000c921848 */
[----:B------:R-:W-:Y:S02]  /*b1c0*/  ISETP.GE.U32.AND P1, PT, R4, 0x7ffffef5, PT ;  /* 0x7ffffef50400780c */ /* 0x000fe40003f26070 */
[----:B------:R-:W-:Y:S01]  /*b1d0*/  IADD3 R4, R3, -0x94, RZ ;  /* 0xffffff6c03047810 */ /* 0x000fe20007ffe0ff */
[----:B------:R-:W2:Y:S01]  /*b1e0*/  LDL.LU.64 R208, [R1+0x170] ;  /* 0x0001700001d07983 */ /* 0x000ea20000300a00 */
[----:B------:R-:W-:-:S03]  /*b1f0*/  ISETP.GE.U32.AND P3, PT, R5, 0x7ffffef9, PT ;  /* 0x7ffffef90500780c */ /* 0x000fc60003f66070 */
[----:B------:R1:W-:Y:S02]  /*b200*/  STL.64 [R1+0x328], R140 ;  /* 0x0003288c01007387 */ /* 0x0003e40000100a00 */
[----:B-1----:R-:W-:Y:S02]  /*b210*/  IMAD.WIDE R138, R176, 0x4, R236 ;  /* 0x00000004b08a7825 */ /* 0x002fe400078e02ec */
[----:B------:R1:W-:Y:S01]  /*b220*/  LDGSTS.E [R137+0x1e400], [R140.64], !P0 ;  /* 0x1e4000008c897fae */ /* 0x0003e2000c121848 */
[----:B------:R-:W-:-:S03]  /*b230*/  IADD3 R5, R3, -0x90, RZ ;  /* 0xffffff7003057810 */ /* 0x000fc60007ffe0ff */
[----:B------:R-:W2:Y:S04]  /*b240*/  LDL.LU.64 R200, [R1+0x150] ;  /* 0x0001500001c87983 */ /* 0x000ea80000300a00 */
[----:B------:R1:W-:Y:S01]  /*b250*/  LDGSTS.E [R137+0x1ec00], [R138.64], !P6 ;  /* 0x1ec000008a897fae */ /* 0x0003e2000f121848 */
[----:B------:R-:W-:Y:S01]  /*b260*/  ISETP.GE.U32.AND P6, PT, R4, 0x7ffffeed, PT ;  /* 0x7ffffeed0400780c */ /* 0x000fe20003fc6070 */
[----:B-1----:R-:W-:Y:S02]  /*b270*/  IMAD.WIDE R140, R176, 0x4, R242 ;  /* 0x00000004b08c7825 */ /* 0x002fe400078e02f2 */
[----:B------:R1:W-:Y:S01]  /*b280*/  STL.64 [R1+0x368], R138 ;  /* 0x0003688a01007387 */ /* 0x0003e20000100a00 */
[----:B------:R-:W-:-:S03]  /*b290*/  IADD3 R4, R3, -0x98, RZ ;  /* 0xffffff6803047810 */ /* 0x000fc60007ffe0ff */
[----:B------:R-:W2:Y:S01]  /*b2a0*/  LDL.LU.64 R192, [R1+0x130] ;  /* 0x0001300001c07983 */ /* 0x000ea20000300a00 */
[----:B------:R-:W-:-:S03]  /*b2b0*/  ISETP.GE.U32.AND P0, PT, R5, 0x7ffffef1, PT ;  /* 0x7ffffef10500780c */ /* 0x000fc60003f06070 */
[----:B------:R4:W-:Y:S01]  /*b2c0*/  LDGSTS.E [R137+0x1f400], [R140.64], !P2 ;  /* 0x1f4000008c897fae */ /* 0x0009e2000d121848 */
[----:B-1----:R-:W-:-:S03]  /*b2d0*/  IMAD.WIDE R138, R176, 0x4, R248 ;  /* 0x00000004b08a7825 */ /* 0x002fc600078e02f8 */
[----:B------:R1:W-:Y:S01]  /*b2e0*/  STL.64 [R1+0x408], R140 ;  /* 0x0004088c01007387 */ /* 0x0003e20000100a00 */
[----:B------:R-:W-:-:S03]  /*b2f0*/  ISETP.GE.U32.AND P2, PT, R4, 0x7ffffee9, PT ;  /* 0x7ffffee90400780c */ /* 0x000fc60003f46070 */
[----:B------:R3:W-:Y:S01]  /*b300*/  STL.64 [R1+0x448], R138 ;  /* 0x0004488a01007387 */ /* 0x0007e20000100a00 */
[----:B------:R-:W-:Y:S02]  /*b310*/  IADD3 R136, R3, -0x9c, RZ ;  /* 0xffffff6403887810 */ /* 0x000fe40007ffe0ff */
[----:B------:R-:W-:Y:S01]  /*b320*/  LOP3.LUT R177, R2, 0x60, RZ, 0x3c, !PT ;  /* 0x0000006002b17812 */ /* 0x000fe200078e3cff */
[----:B------:R3:W-:Y:S01]  /*b330*/  LDGSTS.E [R137+0x1fc00], [R138.64], !P4 ;  /* 0x1fc000008a897fae */ /* 0x0007e2000e121848 */
[----:B----4-:R-:W-:-:S03]  /*b340*/  IMAD.WIDE R4, R176, 0x4, R184 ;  /* 0x00000004b0047825 */ /* 0x010fc600078e02b8 */
[----:B------:R-:W4:Y:S01]  /*b350*/  LDL.LU.64 R184, [R1+0x110] ;  /* 0x0001100001b87983 */ /* 0x000f220000300a00 */
[----:B------:R-:W-:-:S03]  /*b360*/  ISETP.GE.U32.AND P4, PT, R136, 0x7ffffee5, PT ;  /* 0x7ffffee58800780c */ /* 0x000fc60003f86070 */
[----:B------:R-:W4:Y:S01]  /*b370*/  LDL.LU.64 R238, [R1+0xf0] ;  /* 0x0000f00001ee7983 */ /* 0x000f220000300a00 */
[C---:B------:R-:W-:Y:S02]  /*b380*/  IADD3 R136, R3.reuse, -0xa0, RZ ;  /* 0xffffff6003887810 */ /* 0x040fe40007ffe0ff */
[----:B-1----:R-:W-:Y:S01]  /*b390*/  IADD3 R140, R3, -0xa4, RZ ;  /* 0xffffff5c038c7810 */ /* 0x002fe20007ffe0ff */
[----:B------:R1:W-:Y:S01]  /*b3a0*/  LDGSTS.E [R177+0x10600], [R4.64], !P5 ;  /* 0x1060000004b17fae */ /* 0x0003e2000e921848 */
[----:B------:R-:W-:-:S03]  /*b3b0*/  ISETP.GE.U32.AND P5, PT, R136, 0x7ffffee1, PT ;  /* 0x7ffffee18800780c */ /* 0x000fc60003fa6070 */
[----:B------:R-:W4:Y:S04]  /*b3c0*/  LDL.LU.64 R226, [R1+0xd0] ;  /* 0x0000d00001e27983 */ /* 0x000f280000300a00 */
[----:B------:R-:W4:Y:S01]  /*b3d0*/  LDL.LU.64 R220, [R1+0xb0] ;  /* 0x0000b00001dc7983 */ /* 0x000f220000300a00 */
[C---:B------:R-:W-:Y:S02]  /*b3e0*/  IADD3 R148, R3.reuse, -0xac, RZ ;  /* 0xffffff5403947810 */ /* 0x040fe40007ffe0ff */
[C---:B------:R-:W-:Y:S01]  /*b3f0*/  IADD3 R154, R3.reuse, -0xb0, RZ ;  /* 0xffffff50039a7810 */ /* 0x040fe20007ffe0ff */
[----:B---3--:R-:W-:Y:S02]  /*b400*/  IMAD.WIDE R138, R176, 0x4, R214 ;  /* 0x00000004b08a7825 */ /* 0x008fe400078e02d6 */
[----:B------:R-:W3:Y:S04]  /*b410*/  LDL.LU.64 R214, [R1+0x90] ;  /* 0x0000900001d67983 */ /* 0x000ee80000300a00 */
[----:B------:R1:W-:Y:S01]  /*b420*/  LDGSTS.E [R177+0x10e00], [R138.64], !P3 ;  /* 0x10e000008ab17fae */ /* 0x0003e2000d921848 */
[----:B------:R-:W-:Y:S01]  /*b430*/  ISETP.GE.U32.AND P3, PT, R140, 0x7ffffedd, PT ;  /* 0x7ffffedd8c00780c */ /* 0x000fe20003f66070 */
[----:B--2---:R-:W-:Y:S01]  /*b440*/  IMAD.WIDE R136, R176, 0x4, R144 ;  /* 0x00000004b0887825 */ /* 0x004fe200078e0290 */
[----:B------:R-:W-:-:S04]  /*b450*/  IADD3 R144, R3, -0xa8, RZ ;  /* 0xffffff5803907810 */ /* 0x000fc80007ffe0ff */
[----:B------:R1:W-:Y:S01]  /*b460*/  LDGSTS.E [R177+0x11600], [R136.64], !P1 ;  /* 0x1160000088b17fae */ /* 0x0003e2000c921848 */
[----:B------:R-:W-:Y:S01]  /*b470*/  ISETP.GE.U32.AND P1, PT, R144, 0x7ffffed9, PT ;  /* 0x7ffffed99000780c */ /* 0x000fe20003f26070 */
[----:B------:R-:W-:Y:S02]  /*b480*/  IMAD.WIDE R140, R176, 0x4, R208 ;  /* 0x00000004b08c7825 */ /* 0x000fe400078e02d0 */
[----:B------:R-:W2:Y:S04]  /*b490*/  LDL.LU.64 R208, [R1+0x70] ;  /* 0x0000700001d07983 */ /* 0x000ea80000300a00 */
[----:B------:R1:W-:Y:S01]  /*b4a0*/  LDGSTS.E [R177+0x11e00], [R140.64], !P0 ;  /* 0x11e000008cb17fae */ /* 0x0003e2000c121848 */
[----:B------:R-:W-:Y:S01]  /*b4b0*/  ISETP.GE.U32.AND P0, PT, R148, 0x7ffffed5, PT ;  /* 0x7ffffed59400780c */ /* 0x000fe20003f06070 */
[----:B------:R-:W-:-:S02]  /*b4c0*/  IMAD.WIDE R144, R176, 0x4, R200 ;  /* 0x00000004b0907825 */ /* 0x000fc400078e02c8 */
[----:B------:R-:W2:Y:S04]  /*b4d0*/  LDL.LU.64 R200, [R1+0x50] ;  /* 0x0000500001c87983 */ /* 0x000ea80000300a00 */
[----:B------:R1:W-:Y:S01]  /*b4e0*/  LDGSTS.E [R177+0x12600], [R144.64], !P6 ;  /* 0x1260000090b17fae */ /* 0x0003e2000f121848 */
[----:B------:R-:W-:Y:S01]  /*b4f0*/  ISETP.GE.U32.AND P6, PT, R154, 0x7ffffed1, PT ;  /* 0x7ffffed19a00780c */ /* 0x000fe20003fc6070 */
[----:B------:R-:W-:Y:S02]  /*b500*/  IMAD.WIDE R148, R176, 0x4, R192 ;  /* 0x00000004b0947825 */ /* 0x000fe400078e02c0 */
[----:B------:R-:W2:Y:S01]  /*b510*/  LDL.LU.64 R192, [R1+0x30] ;  /* 0x0000300001c07983 */ /* 0x000ea20000300a00 */
[----:B------:R-:W-:-:S03]  /*b520*/  IADD3 R156, R3, -0xb4, RZ ;  /* 0xffffff4c039c7810 */ /* 0x000fc60007ffe0ff */
[----:B------:R1:W-:Y:S01]  /*b530*/  LDGSTS.E [R177+0x12e00], [R148.64], !P2 ;  /* 0x12e0000094b17fae */ /* 0x0003e2000d121848 */
[----:B----4-:R-:W-:-:S03]  /*b540*/  IMAD.WIDE R154, R176, 0x4, R184 ;  /* 0x00000004b09a7825 */ /* 0x010fc600078e02b8 */
[----:B------:R-:W4:Y:S01]  /*b550*/  LDL.64 R184, [R1+0x10] ;  /* 0x0000100001b87983 */ /* 0x000f220000100a00 */
[----:B------:R-:W-:Y:S01]  /*b560*/  ISETP.GE.U32.AND P2, PT, R156, 0x7ffffecd, PT ;  /* 0x7ffffecd9c00780c */ /* 0x000fe20003f46070 */
[----:B------:R-:W-:Y:S01]  /*b570*/  IMAD.WIDE R156, R176, 0x4, R238 ;  /* 0x00000004b09c7825 */ /* 0x000fe200078e02ee */
[C---:B------:R-:W-:Y:S01]  /*b580*/  IADD3 R164, R3.reuse, -0xb8, RZ ;  /* 0xffffff4803a47810 */ /* 0x040fe20007ffe0ff */
[----:B------:R1:W-:Y:S01]  /*b590*/  LDGSTS.E [R177+0x13600], [R154.64], !P4 ;  /* 0x136000009ab17fae */ /* 0x0003e2000e121848 */
[C---:B------:R-:W-:Y:S02]  /*b5a0*/  IADD3 R170, R3.reuse, -0xbc, RZ ;  /* 0xffffff4403aa7810 */ /* 0x040fe40007ffe0ff */
[----:B------:R-:W-:Y:S01]  /*b5b0*/  ISETP.GE.U32.AND P4, PT, R164, 0x7ffffec9, PT ;  /* 0x7ffffec9a400780c */ /* 0x000fe20003f86070 */
[----:B------:R1:W-:Y:S01]  /*b5c0*/  LDGSTS.E [R177+0x13e00], [R156.64], !P5 ;  /* 0x13e000009cb17fae */ /* 0x0003e2000e921848 */
[----:B------:R-:W-:Y:S01]  /*b5d0*/  ISETP.GE.U32.AND P5, PT, R170, 0x7ffffec5, PT ;  /* 0x7ffffec5aa00780c */ /* 0x000fe20003fa6070 */
[----:B------:R-:W-:Y:S01]  /*b5e0*/  IMAD.WIDE R164, R176, 0x4, R226 ;  /* 0x00000004b0a47825 */ /* 0x000fe200078e02e2 */
[----:B------:R-:W-:-:S03]  /*b5f0*/  IADD3 R172, R3, -0xc4, RZ ;  /* 0xffffff3c03ac7810 */ /* 0x000fc60007ffe0ff */
[----:B------:R-:W-:Y:S01]  /*b600*/  IMAD.WIDE R170, R176, 0x4, R220 ;  /* 0x00000004b0aa7825 */ /* 0x000fe200078e02dc */
[C---:B------:R-:W-:Y:S01]  /*b610*/  IADD3 R173, R3.reuse, -0xc0, RZ ;  /* 0xffffff4003ad7810 */ /* 0x040fe20007ffe0ff */
[----:B------:R1:W-:Y:S04]  /*b620*/  LDGSTS.E [R177+0x14600], [R164.64], !P3 ;  /* 0x14600000a4b17fae */ /* 0x0003e8000d921848 */
[----:B------:R1:W-:Y:S01]  /*b630*/  LDGSTS.E [R177+0x14e00], [R170.64], !P1 ;  /* 0x14e00000aab17fae */ /* 0x0003e2000c921848 */
[----:B------:R-:W-:Y:S02]  /*b640*/  ISETP.GE.U32.AND P1, PT, R172, 0x7ffffebd, PT ;  /* 0x7ffffebdac00780c */ /* 0x000fe40003f26070 */
[----:B------:R-:W-:Y:S02]  /*b650*/  IADD3 R172, R3, -0xcc, RZ ;  /* 0xffffff3403ac7810 */ /* 0x000fe40007ffe0ff */
[----:B------:R-:W-:-:S02]  /*b660*/  ISETP.GE.U32.AND P3, PT, R173, 0x7ffffec1, PT ;  /* 0x7ffffec1ad00780c */ /* 0x000fc40003f66070 */
[----:B------:R-:W-:Y:S01]  /*b670*/  IADD3 R173, R3, -0xc8, RZ ;  /* 0xffffff3803ad7810 */ /* 0x000fe20007ffe0ff */
[----:B------:R-:W-:-:S04]  /*b680*/  IMAD.WIDE R228, R176, 0x4, R142 ;  /* 0x00000004b0e47825 */ /* 0x000fc800078e028e */
[----:B---3--:R-:W-:-:S05]  /*b690*/  IMAD.WIDE R180, R176, 0x4, R214 ;  /* 0x00000004b0b47825 */ /* 0x008fca00078e02d6 */
[----:B------:R1:W-:Y:S01]  /*b6a0*/  LDGSTS.E [R177+0x15600], [R180.64], !P0 ;  /* 0x15600000b4b17fae */ /* 0x0003e2000c121848 */
[----:B------:R-:W-:Y:S01]  /*b6b0*/  ISETP.GE.U32.AND P0, PT, R173, 0x7ffffeb9, PT ;  /* 0x7ffffeb9ad00780c */ /* 0x000fe20003f06070 */
[----:B------:R-:W-:Y:S01]  /*b6c0*/  IMAD.MOV.U32 R143, RZ, RZ, c[0x0][0x188] ;  /* 0x00006200ff8f7624 */ /* 0x000fe200078e00ff */
[C---:B------:R-:W-:Y:S01]  /*b6d0*/  IADD3 R173, R3.reuse, -0xd0, RZ ;  /* 0xffffff3003ad7810 */ /* 0x040fe20007ffe0ff */
[C---:B------:R-:W-:Y:S01]  /*b6e0*/  IMAD.WIDE R218, R176.reuse, 0x4, R134 ;  /* 0x00000004b0da7825 */ /* 0x040fe200078e0286 */
[C---:B------:R-:W-:Y:S02]  /*b6f0*/  IADD3 R134, R3.reuse, -0xdc, RZ ;  /* 0xffffff2403867810 */ /* 0x040fe40007ffe0ff */
[----:B------:R-:W-:Y:S01]  /*b700*/  IADD3 R135, R3, -0xe0, RZ ;  /* 0xffffff2003877810 */ /* 0x000fe20007ffe0ff */
[----:B--2---:R-:W-:-:S05]  /*b710*/  IMAD.WIDE R188, R176, 0x4, R208 ;  /* 0x00000004b0bc7825 */ /* 0x004fca00078e02d0 */
[----:B------:R1:W-:Y:S01]  /*b720*/  LDGSTS.E [R177+0x15e00], [R188.64], !P6 ;  /* 0x15e00000bcb17fae */ /* 0x0003e2000f121848 */
[----:B------:R-:W-:Y:S02]  /*b730*/  ISETP.GE.U32.AND P6, PT, R172, 0x7ffffeb5, PT ;  /* 0x7ffffeb5ac00780c */ /* 0x000fe40003fc6070 */
[----:B------:R-:W-:Y:S01]  /*b740*/  IADD3 R172, R3, -0xd4, RZ ;  /* 0xffffff2c03ac7810 */ /* 0x000fe20007ffe0ff */
[----:B------:R-:W-:-:S05]  /*b750*/  IMAD.WIDE R196, R176, 0x4, R200 ;  /* 0x00000004b0c47825 */ /* 0x000fca00078e02c8 */
[----:B------:R1:W-:Y:S01]  /*b760*/  LDGSTS.E [R177+0x16600], [R196.64], !P2 ;  /* 0x16600000c4b17fae */ /* 0x0003e2000d121848 */
[----:B------:R-:W-:Y:S01]  /*b770*/  IMAD.WIDE R204, R176, 0x4, R192 ;  /* 0x00000004b0cc7825 */ /* 0x000fe200078e02c0 */
[----:B------:R-:W-:-:S04]  /*b780*/  ISETP.GE.U32.AND P2, PT, R173, 0x7ffffeb1, PT ;  /* 0x7ffffeb1ad00780c */ /* 0x000fc80003f46070 */
[----:B------:R1:W-:Y:S01]  /*b790*/  LDGSTS.E [R177+0x16e00], [R204.64], !P4 ;  /* 0x16e00000ccb17fae */ /* 0x0003e2000e121848 */
[----:B------:R-:W-:Y:S02]  /*b7a0*/  ISETP.GE.U32.AND P4, PT, R172, 0x7ffffead, PT ;  /* 0x7ffffeadac00780c */ /* 0x000fe40003f86070 */
[----:B------:R-:W-:Y:S01]  /*b7b0*/  IADD3 R172, R3, -0xd8, RZ ;  /* 0xffffff2803ac7810 */ /* 0x000fe20007ffe0ff */
[----:B------:R-:W-:-:S04]  /*b7c0*/  IMAD.SHL.U32 R143, R143, 0x80, RZ ;  /* 0x000000808f8f7824 */ /* 0x000fc800078e00ff */
[----:B------:R-:W-:-:S04]  /*b7d0*/  IMAD.WIDE R234, R143, 0x4, R150 ;  /* 0x000000048fea7825 */ /* 0x000fc800078e0296 */
[----:B------:R-:W-:Y:S01]  /*b7e0*/  IMAD.WIDE R242, R143, 0x4, R158 ;  /* 0x000000048ff27825 */ /* 0x000fe200078e029e */
[----:B------:R-:W-:-:S03]  /*b7f0*/  ULDC UR4, c[0x0][0x18c] ;  /* 0x0000630000047ab9 */ /* 0x000fc60000000800 */
[----:B------:R-:W-:Y:S01]  /*b800*/  IMAD.WIDE R250, R143, 0x4, R166 ;  /* 0x000000048ffa7825 */ /* 0x000fe200078e02a6 */
[----:B------:R-:W-:-:S03]  /*b810*/  USHF.L.U32 UR4, UR4, 0x7, URZ ;  /* 0x0000000704047899 */ /* 0x000fc6000800063f */
[----:B------:R-:W-:-:S04]  /*b820*/  IMAD.WIDE R158, R143, 0x4, R174 ;  /* 0x000000048f9e7825 */ /* 0x000fc800078e02ae */
[----:B------:R-:W-:Y:S01]  /*b830*/  IMAD.WIDE R146, R143, 0x4, R182 ;  /* 0x000000048f927825 */ /* 0x000fe200078e02b6 */
[----:B------:R-:W-:-:S03]  /*b840*/  IADD3 R142, R3, -0xfc, RZ ;  /* 0xffffff04038e7810 */ /* 0x000fc60007ffe0ff */
[----:B------:R-:W-:-:S04]  /*b850*/  IMAD.WIDE R152, R143, 0x4, R190 ;  /* 0x000000048f987825 */ /* 0x000fc800078e02be */
[----:B------:R-:W-:Y:S01]  /*b860*/  IMAD.WIDE R150, R143, 0x4, R198 ;  /* 0x000000048f967825 */ /* 0x000fe200078e02c6 */
[----:B------:R2:W-:Y:S04]  /*b870*/  STL.64 [R1+0x30], R146 ;  /* 0x0000309201007387 */ /* 0x0005e80000100a00 */
[----:B------:R3:W-:Y:S04]  /*b880*/  STL.64 [R1+0x50], R152 ;  /* 0x0000509801007387 */ /* 0x0007e80000100a00 */
[----:B------:R-:W-:Y:S01]  /*b890*/  STL.64 [R1+0x70], R150 ;  /* 0x0000709601007387 */ /* 0x000fe20000100a00 */
[----:B----4-:R-:W-:-:S05]  /*b8a0*/  IMAD.WIDE R212, R176, 0x4, R184 ;  /* 0x00000004b0d47825 */ /* 0x010fca00078e02b8 */
[----:B------:R1:W-:Y:S01]  /*b8b0*/  LDGSTS.E [R177+0x17600], [R212.64], !P5 ;  /* 0x17600000d4b17fae */ /* 0x0003e2000e921848 */
[----:B------:R-:W-:-:S03]  /*b8c0*/  ISETP.GE.U32.AND P5, PT, R172, 0x7ffffea9, PT ;  /* 0x7ffffea9ac00780c */ /* 0x000fc60003fa6070 */
[----:B------:R1:W-:Y:S01]  /*b8d0*/  LDGSTS.E [R177+0x17e00], [R218.64], !P3 ;  /* 0x17e00000dab17fae */ /* 0x0003e2000d921848 */
[----:B------:R-:W-:-:S03]  /*b8e0*/  ISETP.GE.U32.AND P3, PT, R134, 0x7ffffea5, PT ;  /* 0x7ffffea58600780c */ /* 0x000fc60003f66070 */
[----:B------:R1:W-:Y:S01]  /*b8f0*/  LDGSTS.E [R177+0x18600], [R228.64], !P1 ;  /* 0x18600000e4b17fae */ /* 0x0003e2000c921848 */
[----:B------:R-:W-:Y:S02]  /*b900*/  ISETP.GE.U32.AND P1, PT, R135, 0x7ffffea1, PT ;  /* 0x7ffffea18700780c */ /* 0x000fe40003f26070 */
[C---:B------:R-:W-:Y:S01]  /*b910*/  IADD3 R134, R3.reuse, -0xe4, RZ ;  /* 0xffffff1c03867810 */ /* 0x040fe20007ffe0ff */
[----:B------:R1:W-:Y:S01]  /*b920*/  LDGSTS.E [R177+0x18e00], [R234.64], !P0 ;  /* 0x18e00000eab17fae */ /* 0x0003e2000c121848 */
[----:B------:R-:W-:Y:S02]  /*b930*/  IADD3 R135, R3, -0xe8, RZ ;  /* 0xffffff1803877810 */ /* 0x000fe40007ffe0ff */
[----:B------:R-:W-:Y:S01]  /*b940*/  ISETP.GE.U32.AND P0, PT, R134, 0x7ffffe9d, PT ;  /* 0x7ffffe9d8600780c */ /* 0x000fe20003f06070 */
[----:B------:R1:W-:Y:S01]  /*b950*/  LDGSTS.E [R177+0x19600], [R242.64], !P6 ;  /* 0x19600000f2b17fae */ /* 0x0003e2000f121848 */
[----:B------:R-:W-:Y:S02]  /*b960*/  ISETP.GE.U32.AND P6, PT, R135, 0x7ffffe99, PT ;  /* 0x7ffffe998700780c */ /* 0x000fe40003fc6070 */
[----:B------:R-:W-:Y:S01]  /*b970*/  IADD3 R135, R3, -0xf0, RZ ;  /* 0xffffff1003877810 */ /* 0x000fe20007ffe0ff */
[----:B------:R1:W-:Y:S04]  /*b980*/  LDGSTS.E [R177+0x19e00], [R250.64], !P2 ;  /* 0x19e00000fab17fae */ /* 0x0003e8000d121848 */
[----:B------:R1:W-:Y:S01]  /*b990*/  LDGSTS.E [R177+0x1a600], [R158.64], !P4 ;  /* 0x1a6000009eb17fae */ /* 0x0003e2000e121848 */
[----:B------:R-:W-:Y:S01]  /*b9a0*/  ISETP.GE.U32.AND P4, PT, R135, 0x7ffffe91, PT ;  /* 0x7ffffe918700780c */ /* 0x000fe20003f86070 */
[----:B------:R-:W-:-:S02]  /*b9b0*/  IMAD.U32 R135, RZ, RZ, UR4 ;  /* 0x00000004ff877e24 */ /* 0x000fc4000f8e00ff */
[----:B------:R2:W-:Y:S04]  /*b9c0*/  LDGSTS.E [R177+0x1ae00], [R146.64], !P5 ;  /* 0x1ae0000092b17fae */ /* 0x0005e8000e921848 */
[----:B------:R3:W-:Y:S04]  /*b9d0*/  LDGSTS.E [R177+0x1b600], [R152.64], !P3 ;  /* 0x1b60000098b17fae */ /* 0x0007e8000d921848 */
[----:B------:R1:W-:Y:S01]  /*b9e0*/  LDGSTS.E [R177+0x1be00], [R150.64], !P1 ;  /* 0x1be0000096b17fae */ /* 0x0003e2000c921848 */
[----:B------:R-:W-:Y:S02]  /*b9f0*/  ISETP.GE.U32.AND P1, PT, R142, 0x7ffffe85, PT ;  /* 0x7ffffe858e00780c */ /* 0x000fe40003f26070 */
[----:B------:R-:W-:Y:S01]  /*ba00*/  LOP3.LUT R142, R2, 0x60, RZ, 0x3c, !PT ;  /* 0x00000060028e7812 */ /* 0x000fe200078e3cff */
[----:B--2---:R-:W-:-:S04]  /*ba10*/  IMAD.WIDE R146, R143, 0x4, R206 ;  /* 0x000000048f927825 */ /* 0x004fc800078e02ce */
[C---:B---3--:R-:W-:Y:S01]  /*ba20*/  IMAD.WIDE R152, R135.reuse, 0x4, R6 ;  /* 0x0000000487987825 */ /* 0x048fe200078e0206 */
[----:B------:R2:W-:Y:S03]  /*ba30*/  STL.64 [R1+0x90], R146 ;  /* 0x0000909201007387 */ /* 0x0005e60000100a00 */
[C---:B------:R-:W-:Y:S01]  /*ba40*/  IMAD.WIDE R238, R135.reuse, 0x4, R8 ;  /* 0x0000000487ee7825 */ /* 0x040fe200078e0208 */
[----:B------:R2:W-:Y:S03]  /*ba50*/  LDGSTS.E [R142+0x1c600], [R146.64], !P0 ;  /* 0x1c600000928e7fae */ /* 0x0005e6000c121848 */
[C---:B------:R-:W-:Y:S01]  /*ba60*/  IMAD.WIDE R200, R135.reuse, 0x4, R12 ;  /* 0x0000000487c87825 */ /* 0x040fe200078e020c */
[----:B------:R3:W-:Y:S03]  /*ba70*/  STL.64 [R1+0x178], R152 ;  /* 0x0001789801007387 */ /* 0x0007e60000100a00 */
[C---:B-1----:R-:W-:Y:S01]  /*ba80*/  IMAD.WIDE R176, R135.reuse, 0x4, R16 ;  /* 0x0000000487b07825 */ /* 0x042fe200078e0210 */
[----:B------:R-:W-:Y:S03]  /*ba90*/  STL.64 [R1+0x180], R238 ;  /* 0x000180ee01007387 */ /* 0x000fe60000100a00 */
[C---:B------:R-:W-:Y:S01]  /*baa0*/  IMAD.WIDE R226, R135.reuse, 0x4, R24 ;  /* 0x0000000487e27825 */ /* 0x040fe200078e0218 */
[----:B------:R-:W-:Y:S03]  /*bab0*/  STL.64 [R1+0x198], R200 ;  /* 0x000198c801007387 */ /* 0x000fe60000100a00 */
[C---:B--2---:R-:W-:Y:S01]  /*bac0*/  IMAD.WIDE R146, R135.reuse, 0x4, R22 ;  /* 0x0000000487927825 */ /* 0x044fe200078e0216 */
[----:B------:R-:W-:Y:S03]  /*bad0*/  STL.64 [R1+0x1b0], R176 ;  /* 0x0001b0b001007387 */ /* 0x000fe60000100a00 */
[C---:B------:R-:W-:Y:S01]  /*bae0*/  IMAD.WIDE R192, R135.reuse, 0x4, R28 ;  /* 0x0000000487c07825 */ /* 0x040fe200078e021c */
[----:B------:R1:W-:Y:S03]  /*baf0*/  STL.64 [R1+0x1d0], R146 ;  /* 0x0001d09201007387 */ /* 0x0003e60000100a00 */
[C---:B------:R-:W-:Y:S01]  /*bb00*/  IMAD.WIDE R24, R135.reuse, 0x4, R32 ;  /* 0x0000000487187825 */ /* 0x040fe200078e0220 */
[----:B------:R-:W-:Y:S03]  /*bb10*/  STL.64 [R1+0x1d8], R226 ;  /* 0x0001d8e201007387 */ /* 0x000fe60000100a00 */
        /* <DEDUP_REMOVED lines=8> */
[----:B------:R-:W-:-:S04]  /*bba0*/  IMAD.WIDE R26, R135, 0x4, R26 ;  /* 0x00000004871a7825 */ /* 0x000fc800078e021a */
[C---:B------:R-:W-:Y:S01]  /*bbb0*/  IMAD.WIDE R20, R135.reuse, 0x4, R48 ;  /* 0x0000000487147825 */ /* 0x040fe200078e0230 */
[----:B------:R-:W-:Y:S03]  /*bbc0*/  STL.64 [R1+0x298], R184 ;  /* 0x000298b801007387 */ /* 0x000fe60000100a00 */
[----:B------:R-:W-:Y:S01]  /*bbd0*/  IMAD.WIDE R190, R135, 0x4, R30 ;  /* 0x0000000487be7825 */ /* 0x000fe200078e021e */
[----:B------:R-:W-:Y:S03]  /*bbe0*/  STL.64 [R1+0x2a8], R20 ;  /* 0x0002a81401007387 */ /* 0x000fe60000100a00 */
[----:B------:R-:W-:Y:S02]  /*bbf0*/  IMAD.MOV.U32 R30, RZ, RZ, R26 ;  /* 0x000000ffff1e7224 */ /* 0x000fe400078e001a */
[----:B------:R-:W-:-:S02]  /*bc00*/  IMAD.MOV.U32 R31, RZ, RZ, R27 ;  /* 0x000000ffff1f7224 */ /* 0x000fc400078e001b */
[----:B------:R-:W2:Y:S01]  /*bc10*/  LDL.LU.64 R26, [R1+0x1e8] ;  /* 0x0001e800011a7983 */ /* 0x000ea20000300a00 */
[----:B------:R-:W-:-:S03]  /*bc20*/  IMAD.WIDE R8, R135, 0x4, R52 ;  /* 0x0000000487087825 */ /* 0x000fc600078e0234 */
[----:B------:R-:W4:Y:S01]  /*bc30*/  LDL.LU.64 R28, [R1+0x1f0] ;  /* 0x0001f000011c7983 */ /* 0x000f220000300a00 */
[----:B------:R-:W-:-:S03]  /*bc40*/  IMAD.WIDE R214, R135, 0x4, R56 ;  /* 0x0000000487d67825 */ /* 0x000fc600078e0238 */
[----:B------:R-:W3:Y:S01]  /*bc50*/  LDL.LU.64 R32, [R1+0x218] ;  /* 0x0002180001207983 */ /* 0x000ee20000300a00 */
[----:B------:R-:W-:-:S04]  /*bc60*/  IMAD.WIDE R44, R135, 0x4, R60 ;  /* 0x00000004872c7825 */ /* 0x000fc800078e023c */
[C---:B------:R-:W-:Y:S02]  /*bc70*/  IMAD.WIDE R224, R135.reuse, 0x4, R34 ;  /* 0x0000000487e07825 */ /* 0x040fe400078e0222 */
[----:B------:R-:W3:Y:S02]  /*bc80*/  LDL.LU.64 R34, [R1+0x210] ;  /* 0x0002100001227983 */ /* 0x000ee40000300a00 */
[C---:B------:R-:W-:Y:S02]  /*bc90*/  IMAD.WIDE R16, R135.reuse, 0x4, R64 ;  /* 0x0000000487107825 */ /* 0x040fe400078e0240 */
[----:B------:R-:W-:Y:S02]  /*bca0*/  STL.64 [R1+0x2b8], R8 ;  /* 0x0002b80801007387 */ /* 0x000fe40000100a00 */
[C---:B------:R-:W-:Y:S02]  /*bcb0*/  IMAD.WIDE R6, R135.reuse, 0x4, R68 ;  /* 0x0000000487067825 */ /* 0x040fe400078e0244 */
[----:B------:R-:W-:Y:S02]  /*bcc0*/  STL.64 [R1+0x2d0], R214 ;  /* 0x0002d0d601007387 */ /* 0x000fe40000100a00 */
[----:B------:R-:W-:-:S02]  /*bcd0*/  IMAD.WIDE R56, R135, 0x4, R66 ;  /* 0x0000000487387825 */ /* 0x000fc400078e0242 */
[----:B------:R-:W-:Y:S02]  /*bce0*/  STL.64 [R1+0x2e0], R44 ;  /* 0x0002e02c01007387 */ /* 0x000fe40000100a00 */
[C---:B------:R-:W-:Y:S02]  /*bcf0*/  IMAD.WIDE R198, R135.reuse, 0x4, R42 ;  /* 0x0000000487c67825 */ /* 0x040fe400078e022a */
[----:B------:R-:W3:Y:S02]  /*bd00*/  LDL.LU.64 R64, [R1+0x208] ;  /* 0x0002080001407983 */ /* 0x000ee40000300a00 */
[----:B------:R-:W-:Y:S02]  /*bd10*/  IMAD.WIDE R42, R135, 0x4, R76 ;  /* 0x00000004872a7825 */ /* 0x000fe400078e024c */
[----:B------:R-:W3:Y:S04]  /*bd20*/  LDL.LU.64 R66, [R1+0x200] ;  /* 0x0002000001427983 */ /* 0x000ee80000300a00 */
[----:B------:R-:W-:Y:S04]  /*bd30*/  STL.64 [R1+0x2f0], R16 ;  /* 0x0002f01001007387 */ /* 0x000fe80000100a00 */
[----:B------:R-:W-:Y:S04]  /*bd40*/  STL.64 [R1+0x300], R6 ;  /* 0x0003000601007387 */ /* 0x000fe80000100a00 */
[----:B------:R-:W3:Y:S01]  /*bd50*/  LDL.LU.64 R76, [R1+0x1f8] ;  /* 0x0001f800014c7983 */ /* 0x000ee20000300a00 */
[----:B------:R-:W-:-:S04]  /*bd60*/  IADD3 R134, R3, -0xec, RZ ;  /* 0xffffff1403867810 */ /* 0x000fc80007ffe0ff */
[----:B------:R-:W-:Y:S02]  /*bd70*/  ISETP.GE.U32.AND P2, PT, R134, 0x7ffffe95, PT ;  /* 0x7ffffe958600780c */ /* 0x000fe40003f46070 */
[----:B------:R-:W-:-:S04]  /*bd80*/  IADD3 R134, R3, -0xf4, RZ ;  /* 0xffffff0c03867810 */ /* 0x000fc80007ffe0ff */
[----:B------:R-:W-:Y:S02]  /*bd90*/  ISETP.GE.U32.AND P5, PT, R134, 0x7ffffe8d, PT ;  /* 0x7ffffe8d8600780c */ /* 0x000fe40003fa6070 */
[C---:B------:R-:W-:Y:S02]  /*bda0*/  IADD3 R134, R3.reuse, -0xf8, RZ ;  /* 0xffffff0803867810 */ /* 0x040fe40007ffe0ff */
[----:B------:R-:W-:Y:S02]  /*bdb0*/  IADD3 R3, R3, -0x100, RZ ;  /* 0xffffff0003037810 */ /* 0x000fe40007ffe0ff */
[----:B------:R-:W-:Y:S02]  /*bdc0*/  ISETP.GE.U32.AND P3, PT, R134, 0x7ffffe89, PT ;  /* 0x7ffffe898600780c */ /* 0x000fe40003f66070 */
[----:B------:R-:W-:Y:S01]  /*bdd0*/  ISETP.NE.U32.AND P0, PT, R252, RZ, PT ;  /* 0x000000fffc00720c */ /* 0x000fe20003f05070 */
[----:B------:R-:W-:-:S04]  /*bde0*/  IMAD.WIDE R248, R135, 0x4, R38 ;  /* 0x0000000487f87825 */ /* 0x000fc800078e0226 */
[----:B------:R-:W-:-:S04]  /*bdf0*/  IMAD.WIDE R236, R135, 0x4, R54 ;  /* 0x0000000487ec7825 */ /* 0x000fc800078e0236 */
[----:B------:R-:W-:-:S04]  /*be00*/  IMAD.WIDE R172, R135, 0x4, R70 ;  /* 0x0000000487ac7825 */ /* 0x000fc800078e0246 */
[----:B------:R-:W-:-:S04]  /*be10*/  IMAD.WIDE R244, R135, 0x4, R86 ;  /* 0x0000000487f47825 */ /* 0x000fc800078e0256 */
[----:B------:R-:W-:-:S04]  /*be20*/  IMAD.WIDE R102, R135, 0x4, R102 ;  /* 0x0000000487667825 */ /* 0x000fc800078e0266 */
[----:B------:R-:W-:-:S04]  /*be30*/  IMAD.WIDE R86, R135, 0x4, R118 ;  /* 0x0000000487567825 */ /* 0x000fc800078e0276 */
[----:B------:R-:W-:Y:S01]  /*be40*/  IMAD.WIDE R208, R135, 0x4, R72 ;  /* 0x0000000487d07825 */ /* 0x000fe200078e0248 */
[----:B------:R-:W-:-:S03]  /*be50*/  LOP3.LUT R252, R2, 0x20, RZ, 0x3c, !PT ;  /* 0x0000002002fc7812 */ /* 0x000fc600078e3cff */
[----:B------:R-:W-:-:S04]  /*be60*/  IMAD.WIDE R74, R135, 0x4, R74 ;  /* 0x00000004874a7825 */ /* 0x000fc800078e024a */
[C---:B------:R-:W-:Y:S01]  /*be70*/  IMAD.WIDE R88, R135.reuse, 0x4, R88 ;  /* 0x0000000487587825 */ /* 0x040fe200078e0258 */
[----:B------:R-:W-:Y:S03]  /*be80*/  STL.64 [R1+0x318], R208 ;  /* 0x000318d001007387 */ /* 0x000fe60000100a00 */
        /* <DEDUP_REMOVED lines=9> */
[C---:B------:R-:W-:Y:S01]  /*bf20*/  IMAD.WIDE R84, R135.reuse, 0x4, R84 ;  /* 0x0000000487547825 */ /* 0x040fe200078e0254 */
        /* <DEDUP_REMOVED lines=24> */
[----:B------:R1:W-:Y:S04]  /*c0b0*/  STL.64 [R1+0x438], R72 ;  /* 0x0004384801007387 */ /* 0x0003e80000100a00 */
[----:B------:R1:W-:Y:S01]  /*c0c0*/  STL.64 [R1+0x440], R46 ;  /* 0x0004402e01007387 */ /* 0x0003e20000100a00 */
[----:B------:R-:W-:-:S03]  /*c0d0*/  IMAD.WIDE R166, R135, 0x4, R62 ;  /* 0x0000000487a67825 */ /* 0x000fc600078e023e */
[----:B------:R1:W-:Y:S01]  /*c0e0*/  STL.64 [R1+0x458], R10 ;  /* 0x0004580a01007387 */ /* 0x0003e20000100a00 */
[----:B------:R-:W-:-:S04]  /*c0f0*/  IMAD.WIDE R78, R135, 0x4, R78 ;  /* 0x00000004874e7825 */ /* 0x000fc800078e024e */
[----:B------:R-:W-:-:S04]  /*c100*/  IMAD.WIDE R94, R135, 0x4, R94 ;  /* 0x00000004875e7825 */ /* 0x000fc800078e025e */
[----:B------:R-:W-:-:S04]  /*c110*/  IMAD.WIDE R126, R135, 0x4, R126 ;  /* 0x00000004877e7825 */ /* 0x000fc800078e027e */
[----:B--2---:R-:W-:-:S05]  /*c120*/  IMAD.WIDE R26, R143, 0x4, R26 ;  /* 0x000000048f1a7825 */ /* 0x004fca00078e021a */
[----:B------:R2:W-:Y:S01]  /*c130*/  LDGSTS.E [R142+0x1ce00], [R26.64], !P6 ;  /* 0x1ce000001a8e7fae */ /* 0x0005e2000f121848 */
[----:B------:R-:W-:Y:S01]  /*c140*/  ISETP.GE.U32.AND P6, PT, R3, 0x7ffffe81, PT ;  /* 0x7ffffe810300780c */ /* 0x000fe20003fc6070 */
[----:B----4-:R-:W-:-:S04]  /*c150*/  IMAD.WIDE R28, R143, 0x4, R28 ;  /* 0x000000048f1c7825 */ /* 0x010fc800078e021c */
[C---:B---3--:R-:W-:Y:S01]  /*c160*/  IMAD.WIDE R32, R143.reuse, 0x4, R32 ;  /* 0x000000048f207825 */ /* 0x048fe200078e0220 */
[----:B------:R2:W-:Y:S03]  /*c170*/  LDGSTS.E [R142+0x1d600], [R28.64], !P2 ;  /* 0x1d6000001c8e7fae */ /* 0x0005e6000d121848 */
[C---:B------:R-:W-:Y:S01]  /*c180*/  IMAD.WIDE R34, R143.reuse, 0x4, R34 ;  /* 0x000000048f227825 */ /* 0x040fe200078e0222 */
[----:B------:R2:W-:Y:S04]  /*c190*/  LDGSTS.E [R142+0x1de00], [R32.64], !P4 ;  /* 0x1de00000208e7fae */ /* 0x0005e8000e121848 */
[----:B------:R2:W-:Y:S01]  /*c1a0*/  LDGSTS.E [R142+0x1e600], [R34.64], !P5 ;  /* 0x1e600000228e7fae */ /* 0x0005e2000e921848 */
[----:B------:R-:W-:-:S04]  /*c1b0*/  IMAD.WIDE R64, R143, 0x4, R64 ;  /* 0x000000048f407825 */ /* 0x000fc800078e0240 */
[C---:B------:R-:W-:Y:S01]  /*c1c0*/  IMAD.WIDE R66, R143.reuse, 0x4, R66 ;  /* 0x000000048f427825 */ /* 0x040fe200078e0242 */
[----:B------:R2:W-:Y:S04]  /*c1d0*/  LDGSTS.E [R142+0x1ee00], [R64.64], !P3 ;  /* 0x1ee00000408e7fae */ /* 0x0005e8000d921848 */
[----:B------:R2:W-:Y:S01]  /*c1e0*/  LDGSTS.E [R142+0x1f600], [R66.64], !P1 ;  /* 0x1f600000428e7fae */ /* 0x0005e2000c921848 */
[----:B------:R-:W-:-:S05]  /*c1f0*/  IMAD.WIDE R76, R143, 0x4, R76 ;  /* 0x000000048f4c7825 */ /* 0x000fca00078e024c */
[----:B------:R2:W-:Y:S04]  /*c200*/  LDGSTS.E [R142+0x1fe00], [R76.64], !P6 ;  /* 0x1fe000004c8e7fae */ /* 0x0005e8000f121848 */
[----:B------:R-:W0:Y:S01]  /*c210*/  LDGDEPBAR ;  /* 0x00000000000079af */ /* 0x000e220000000000 */
[----:B------:R-:W-:-:S03]  /*c220*/  LOP3.LUT R143, R2, 0x10, RZ, 0x3c, !PT ;  /* 0x00000010028f7812 */ /* 0x000fc600078e3cff */
        /* <DEDUP_REMOVED lines=18> */
[----:B------:R2:W-:Y:S01]  /*c350*/  LDGSTS.E [R252+0x2a400], [R198.64], P0 ;  /* 0x2a400000c6fc7fae */ /* 0x0005e20008121848 */
[----:B-1----:R-:W-:-:S03]  /*c360*/  LOP3.LUT R143, R2, 0x30, RZ, 0x3c, !PT ;  /* 0x00000030028f7812 */ /* 0x002fc600078e3cff */
        /* <DEDUP_REMOVED lines=8> */
[----:B--2---:R-:W-:-:S03]  /*c3f0*/  LOP3.LUT R252, R2, 0x40, RZ, 0x3c, !PT ;  /* 0x0000004002fc7812 */ /* 0x004fc600078e3cff */
[----:B------:R1:W-:Y:S04]  /*c400*/  LDGSTS.E [R143+0x2b600], [R44.64], P0 ;  /* 0x2b6000002c8f7fae */ /* 0x0003e80008121848 */
[----:B------:R1:W-:Y:S04]  /*c410*/  LDGSTS.E [R143+0x2c600], [R42.64], P0 ;  /* 0x2c6000002a8f7fae */ /* 0x0003e80008121848 */
[----:B------:R1:W-:Y:S04]  /*c420*/  LDGSTS.E [R143+0x2d600], [R92.64], P0 ;  /* 0x2d6000005c8f7fae */ /* 0x0003e80008121848 */
[----:B---3--:R2:W5:Y:S04]  /*c430*/  LDL.LU.64 R152, [R1+0x640] ;  /* 0x0006400001987983 */ /* 0x0085680000300a00 */
[----:B------:R1:W-:Y:S04]  /*c440*/  LDGSTS.E [R143+0x2e600], [R40.64], P0 ;  /* 0x2e600000288f7fae */ /* 0x0003e80008121848 */
[----:B------:R2:W5:Y:S04]  /*c450*/  LDL.LU.64 R146, [R1+0x638] ;  /* 0x0006380001927983 */ /* 0x0005680000300a00 */
[----:B------:R1:W-:Y:S04]  /*c460*/  LDGSTS.E [R143+0x2f600], [R124.64], P0 ;  /* 0x2f6000007c8f7fae */ /* 0x0003e80008121848 */
[----:B----4-:R2:W5:Y:S04]  /*c470*/  LDL.LU.64 R244, [R1+0x630] ;  /* 0x0006300001f47983 */ /* 0x0105680000300a00 */
[----:B------:R2:W-:Y:S04]  /*c480*/  LDGSTS.E [R252+0x28800], [R150.64], P0 ;  /* 0x2880000096fc7fae */ /* 0x0005e80008121848 */
[----:B------:R2:W5:Y:S01]  /*c490*/  LDL.LU.64 R238, [R1+0x628] ;  /* 0x0006280001ee7983 */ /* 0x0005620000300a00 */
[----:B-1----:R-:W-:-:S03]  /*c4a0*/  LOP3.LUT R143, R2, 0x50, RZ, 0x3c, !PT ;  /* 0x00000050028f7812 */ /* 0x002fc600078e3cff */
[----:B------:R2:W-:Y:S04]  /*c4b0*/  LDGSTS.E [R252+0x29800], [R190.64], P0 ;  /* 0x29800000befc7fae */ /* 0x0005e80008121848 */
[----:B------:R2:W5:Y:S04]  /*c4c0*/  LDL.LU.64 R226, [R1+0x620] ;  /* 0x0006200001e27983 */ /* 0x0005680000300a00 */
        /* <DEDUP_REMOVED lines=12> */
[----:B------:R3:W-:Y:S01]  /*c590*/  LDGSTS.E [R143+0x28a00], [R176.64], P0 ;  /* 0x28a00000b08f7fae */ /* 0x0007e20008121848 */
[----:B------:R-:W-:-:S02]  /*c5a0*/  IMAD.MOV.U32 R134, RZ, RZ, 0x7f ;  /* 0x0000007fff867424 */ /* 0x000fc400078e00ff */
[C---:B------:R-:W-:Y:S01]  /*c5b0*/  IMAD.WIDE R50, R135.reuse, 0x4, R50 ;  /* 0x0000000487327825 */ /* 0x040fe200078e0232 */
[----:B------:R4:W-:Y:S04]  /*c5c0*/  LDGSTS.E [R143+0x29a00], [R24.64], P0 ;  /* 0x29a00000188f7fae */ /* 0x0009e80008121848 */
[----:B---3--:R2:W5:Y:S01]  /*c5d0*/  LDL.LU.64 R176, [R1+0x5e8] ;  /* 0x0005e80001b07983 */ /* 0x0085620000300a00 */
[----:B------:R-:W-:Y:S01]  /*c5e0*/  IADD3 R134, R134, c[0x0][0x180], RZ ;  /* 0x0000600086867a10 */ /* 0x000fe20007ffe0ff */
[----:B------:R-:W-:Y:S02]  /*c5f0*/  IMAD.MOV.U32 R58, RZ, RZ, R50 ;  /* 0x000000ffff3a7224 */ /* 0x000fe400078e0032 */
[----:B------:R-:W-:Y:S01]  /*c600*/  IMAD.MOV.U32 R59, RZ, RZ, R51 ;  /* 0x000000ffff3b7224 */ /* 0x000fe200078e0033 */
[----:B------:R4:W-:Y:S01]  /*c610*/  LDGSTS.E [R143+0x2aa00], [R20.64], P0 ;  /* 0x2aa00000148f7fae */ /* 0x0009e20008121848 */
[----:B------:R-:W-:Y:S01]  /*c620*/  IMAD.WIDE R112, R135, 0x4, R112 ;  /* 0x0000000487707825 */ /* 0x000fe200078e0270 */
[----:B------:R-:W-:-:S02]  /*c630*/  ISETP.GE.AND P2, PT, R134, 0x80, PT ;  /* 0x000000808600780c */ /* 0x000fc40003f46270 */
[----:B------:R4:W-:Y:S01]  /*c640*/  LDGSTS.E [R143+0x2ba00], [R16.64], P0 ;  /* 0x2ba00000108f7fae */ /* 0x0009e20008121848 */
[----:B------:R-:W-:-:S03]  /*c650*/  IMAD.WIDE R128, R135, 0x4, R128 ;  /* 0x0000000487807825 */ /* 0x000fc600078e0280 */
        /* <DEDUP_REMOVED lines=9> */
[----:B------:R-:W-:Y:S02]  /*c6f0*/  IMAD.MOV.U32 R134, RZ, RZ, R58 ;  /* 0x000000ffff867224 */ /* 0x000fe400078e003a */
[----:B------:R-:W-:Y:S01]  /*c700*/  IMAD.MOV.U32 R135, RZ, RZ, R59 ;  /* 0x000000ffff877224 */ /* 0x000fe200078e003b */
[----:B------:R2:W-:Y:S01]  /*c710*/  LDGSTS.E [R142+0x29c00], [R224.64], P0 ;  /* 0x29c00000e08e7fae */ /* 0x0005e20008121848 */
[----:B------:R-:W-:Y:S02]  /*c720*/  IMAD.MOV.U32 R132, RZ, RZ, R56 ;  /* 0x000000ffff847224 */ /* 0x000fe400078e0038 */
[----:B------:R-:W-:Y:S01]  /*c730*/  IMAD.MOV.U32 R133, RZ, RZ, R57 ;  /* 0x000000ffff857224 */ /* 0x000fe200078e0039 */
[----:B------:R2:W-:Y:S01]  /*c740*/  LDGSTS.E [R142+0x2ac00], [R134.64], P0 ;  /* 0x2ac00000868e7fae */ /* 0x0005e20008121848 */
[----:B----4-:R-:W-:-:S03]  /*c750*/  LOP3.LUT R143, R2, 0x70, RZ, 0x3c, !PT ;  /* 0x00000070028f7812 */ /* 0x010fc600078e3cff */
        /* <DEDUP_REMOVED lines=13> */
[----:B------:R-:W-:-:S03]  /*c830*/  CS2R R52, SRZ ;  /* 0x0000000000347805 */ /* 0x000fc6000001ff00 */
[----:B------:R-:W0:Y:S01]  /*c840*/  LDGDEPBAR ;  /* 0x00000000000079af */ /* 0x000e220000000000 */
[----:B------:R-:W-:Y:S01]  /*c850*/  CS2R R54, SRZ ;  /* 0x0000000000367805 */ /* 0x000fe2000001ff00 */
        /* <DEDUP_REMOVED lines=21> */
[----:B---3--:R-:W-:Y:S01]  /*c9b0*/  CS2R R98, SRZ ;  /* 0x0000000000627805 */ /* 0x008fe2000001ff00 */
[----:B-1----:R-:W-:Y:S01]  /*c9c0*/  CS2R R84, SRZ ;  /* 0x0000000000547805 */ /* 0x002fe2000001ff00 */
[----:B------:R-:W-:Y:S01]  /*c9d0*/  CS2R R86, SRZ ;  /* 0x0000000000567805 */ /* 0x000fe2000001ff00 */
[----:B------:R-:W-:Y:S01]  /*c9e0*/  CS2R R44, SRZ ;  /* 0x00000000002c7805 */ /* 0x000fe2000001ff00 */
[----:B------:R-:W-:Y:S01]  /*c9f0*/  CS2R R46, SRZ ;  /* 0x00000000002e7805 */ /* 0x000fe2000001ff00 */
[----:B------:R-:W-:Y:S01]  /*ca00*/  CS2R R40, SRZ ;  /* 0x0000000000287805 */ /* 0x000fe2000001ff00 */
[----:B------:R-:W-:Y:S01]  /*ca10*/  CS2R R42, SRZ ;  /* 0x00000000002a7805 */ /* 0x000fe2000001ff00 */
[----:B----4-:R-:W-:Y:S01]  /*ca20*/  CS2R R36, SRZ ;  /* 0x0000000000247805 */ /* 0x010fe2000001ff00 */
[----:B------:R-:W-:Y:S01]  /*ca30*/  CS2R R38, SRZ ;  /* 0x0000000000267805 */ /* 0x000fe2000001ff00 */
[----:B------:R-:W-:Y:S05]  /*ca40*/  @!P2 BRA `(.L_x_0) ;  /* 0x0000d0700000a947 */ /* 0x000fea0003800000 */
[----:B--2---:R-:W2:Y:S04]  /*ca50*/  LDL.LU.64 R8, [R1+0x220] ;  /* 0x0002200001087983 */ /* 0x004ea80000300a00 */
[----:B------:R-:W3:Y:S01]  /*ca60*/  LDL.LU.64 R6, [R1+0x1c8] ;  /* 0x0001c80001067983 */ /* 0x000ee20000300a00 */
[----:B------:R-:W-:-:S02]  /*ca70*/  IMAD.MOV.U32 R142, RZ, RZ, R158 ;  /* 0x000000ffff8e7224 */ /* 0x000fc400078e009e */
[----:B------:R-:W-:Y:S02]  /*ca80*/  IMAD.MOV.U32 R143, RZ, RZ, R159 ;  /* 0x000000ffff8f7224 */ /* 0x000fe400078e009f */
[----:B------:R-:W4:Y:S04]  /*ca90*/  LDL.LU.64 R158, [R1+0x1a8] ;  /* 0x0001a800019e7983 */ /* 0x000f280000300a00 */
[----:B------:R-:W3:Y:S01]  /*caa0*/  LDL.LU.64 R182, [R1+0x188] ;  /* 0x0001880001b67983 */ /* 0x000ee20000300a00 */
[----:B--2---:R-:W-:-:S03]  /*cab0*/  IMAD.MOV.U32 R3, RZ, RZ, R9 ;  /* 0x000000ffff037224 */ /* 0x004fc600078e0009 */
[----:B------:R-:W-:Y:S04]  /*cac0*/  STL [R1+0x3ac], R8 ;  /* 0x0003ac0801007387 */ /* 0x000fe80000100800 */
[----:B-----5:R-:W-:Y:S04]  /*cad0*/  STL [R1+0x3b4], R176 ;  /* 0x0003b4b001007387 */ /* 0x020fe80000100800 */
[----:B------:R3:W-:Y:S04]  /*cae0*/  STL [R1+0x3a8], R3 ;  /* 0x0003a80301007387 */ /* 0x0007e80000100800 */
[----:B------:R-:W-:Y:S04]  /*caf0*/  STL [R1+0x3b0], R177 ;  /* 0x0003b0b101007387 */ /* 0x000fe80000100800 */
[----:B------:R-:W-:Y:S01]  /*cb00*/  STL [R1+0x3bc], R146 ;  /* 0x0003bc9201007387 */ /* 0x000fe20000100800 */
[----:B---3--:R-:W-:-:S03]  /*cb10*/  IMAD.MOV.U32 R3, RZ, RZ, R7 ;  /* 0x000000ffff037224 */ /* 0x008fc600078e0007 */
[----:B------:R-:W2:Y:S01]  /*cb20*/  LDL.LU.64 R20, [R1+0x168] ;  /* 0x0001680001147983 */ /* 0x000ea20000300a00 */
[----:B----4-:R-:W-:Y:S02]  /*cb30*/  IMAD.MOV.U32 R13, RZ, RZ, R159 ;  /* 0x000000ffff0d7224 */ /* 0x010fe400078e009f */
[----:B------:R-:W-:Y:S01]  /*cb40*/  IMAD.MOV.U32 R24, RZ, RZ, R139 ;  /* 0x000000ffff187224 */ /* 0x000fe200078e008b */
[----:B------:R-:W-:Y:S04]  /*cb50*/  STL [R1+0x3b8], R147 ;  /* 0x0003b89301007387 */ /* 0x000fe80000100800 */
[----:B------:R1:W-:Y:S04]  /*cb60*/  STL [R1+0x3c0], R4 ;  /* 0x0003c00401007387 */ /* 0x0003e80000100800 */
[----:B------:R3:W-:Y:S04]  /*cb70*/  STL [R1+0x388], R5 ;  /* 0x0003880501007387 */ /* 0x0007e80000100800 */
[----:B------:R4:W-:Y:S04]  /*cb80*/  STL [R1+0x390], R6 ;  /* 0x0003900601007387 */ /* 0x0009e80000100800 */
[----:B------:R-:W-:Y:S01]  /*cb90*/  STL [R1+0x398], R184 ;  /* 0x000398b801007387 */ /* 0x000fe20000100800 */
[----:B-1----:R-:W-:-:S03]  /*cba0*/  IMAD.MOV.U32 R4, RZ, RZ, R158 ;  /* 0x000000ffff047224 */ /* 0x002fc600078e009e */
[----:B------:R-:W-:Y:S04]  /*cbb0*/  STL [R1+0x38c], R3 ;  /* 0x00038c0301007387 */ /* 0x000fe80000100800 */
[----:B------:R-:W-:Y:S04]  /*cbc0*/  STL [R1+0x394], R185 ;  /* 0x000394b901007387 */ /* 0x000fe80000100800 */
[----:B------:R-:W-:Y:S04]  /*cbd0*/  STL [R1+0x3a0], R152 ;  /* 0x0003a09801007387 */ /* 0x000fe80000100800 */
[----:B------:R-:W-:Y:S04]  /*cbe0*/  STL [R1+0x39c], R153 ;  /* 0x00039c9901007387 */ /* 0x000fe80000100800 */
[----:B------:R1:W-:Y:S04]  /*cbf0*/  STL [R1+0x3a4], R138 ;  /* 0x0003a48a01007387 */ /* 0x0003e80000100800 */
[----:B------:R-:W2:Y:S01]  /*cc00*/  LDL.LU.64 R158, [R1+0x148] ;  /* 0x00014800019e7983 */ /* 0x000ea20000300a00 */
[----:B---3--:R-:W-:-:S02]  /*cc10*/  IMAD.MOV.U32 R5, RZ, RZ, R182 ;  /* 0x000000ffff057224 */ /* 0x008fc400078e00b6 */
[----:B----4-:R-:W-:Y:S01]  /*cc20*/  IMAD.MOV.U32 R6, RZ, RZ, R183 ;  /* 0x000000ffff067224 */ /* 0x010fe200078e00b7 */
[----:B------:R-:W-:Y:S01]  /*cc30*/  STL [R1+0x378], R192 ;  /* 0x000378c001007387 */ /* 0x000fe20000100800 */
[----:B------:R-:W-:-:S03]  /*cc40*/  IMAD.MOV.U32 R17, RZ, RZ, R137 ;  /* 0x000000ffff117224 */ /* 0x000fc600078e0089 */
[----:B------:R-:W-:Y:S04]  /*cc50*/  STL [R1+0x374], R193 ;  /* 0x000374c101007387 */ /* 0x000fe80000100800 */
[----:B------:R-:W-:Y:S04]  /*cc60*/  STL [R1+0x380], R160 ;  /* 0x000380a001007387 */ /* 0x000fe80000100800 */
[----:B------:R-:W-:Y:S04]  /*cc70*/  STL [R1+0x37c], R161 ;  /* 0x00037ca101007387 */ /* 0x000fe80000100800 */
[----:B------:R3:W-:Y:S04]  /*cc80*/  STL [R1+0x384], R136 ;  /* 0x0003848801007387 */ /* 0x0007e80000100800 */
[----:B------:R-:W1:Y:S01]  /*cc90*/  LDL.LU.64 R182, [R1+0x128] ;  /* 0x0001280001b67983 */ /* 0x000e620000300a00 */
[----:B------:R-:W-:-:S02]  /*cca0*/  IMAD.MOV.U32 R47, RZ, RZ, R31 ;  /* 0x000000ffff2f7224 */ /* 0x000fc400078e001f */
[----:B------:R-:W-:Y:S01]  /*ccb0*/  IMAD.MOV.U32 R39, RZ, RZ, R19 ;  /* 0x000000ffff277224 */ /* 0x000fe200078e0013 */
[----:B------:R-:W4:Y:S01]  /*ccc0*/  LDL.LU.64 R86, [R1+0x108] ;  /* 0x0001080001567983 */ /* 0x000f220000300a00 */
[----:B------:R-:W-:Y:S02]  /*ccd0*/  IMAD.MOV.U32 R40, RZ, RZ, R142 ;  /* 0x000000ffff287224 */ /* 0x000fe400078e008e */
[----:B------:R-:W-:Y:S02]  /*cce0*/  IMAD.MOV.U32 R41, RZ, RZ, R143 ;  /* 0x000000ffff297224 */ /* 0x000fe400078e008f */
[----:B------:R-:W-:Y:S02]  /*ccf0*/  IMAD.MOV.U32 R42, RZ, RZ, R134 ;  /* 0x000000ffff2a7224 */ /* 0x000fe400078e0086 */
[----:B------:R-:W-:Y:S02]  /*cd00*/  IMAD.MOV.U32 R43, RZ, RZ, R135 ;  /* 0x000000ffff2b7224 */ /* 0x000fe400078e0087 */
[----:B------:R-:W-:-:S02]  /*cd10*/  IMAD.MOV.U32 R9, RZ, RZ, R162 ;  /* 0x000000ffff097224 */ /* 0x000fc400078e00a2 */
[----:B------:R-:W-:Y:S02]  /*cd20*/  IMAD.MOV.U32 R10, RZ, RZ, R163 ;  /* 0x000000ffff0a7224 */ /* 0x000fe400078e00a3 */
        /* <DEDUP_REMOVED lines=16> */
[----:B--2---:R-:W-:-:S02]  /*ce30*/  IMAD.MOV.U32 R14, RZ, RZ, R20 ;  /* 0x000000ffff0e7224 */ /* 0x004fc400078e0014 */
[----:B------:R-:W-:Y:S02]  /*ce40*/  IMAD.MOV.U32 R31, RZ, RZ, R158 ;  /* 0x000000ffff1f7224 */ /* 0x000fe400078e009e */
[----:B------:R-:W-:Y:S02]  /*ce50*/  IMAD.MOV.U32 R19, RZ, RZ, R159 ;  /* 0x000000ffff137224 */ /* 0x000fe400078e009f */
[----:B------:R-:W2:Y:S01]  /*ce60*/  LDL.LU.64 R158, [R1+0xe8] ;  /* 0x0000e800019e7983 */ /* 0x000ea20000300a00 */
[----:B-1----:R-:W-:Y:S02]  /*ce70*/  IMAD.MOV.U32 R139, RZ, RZ, R182 ;  /* 0x000000ffff8b7224 */ /* 0x002fe400078e00b6 */
[----:B------:R-:W-:Y:S02]  /*ce80*/  IMAD.MOV.U32 R138, RZ, RZ, R183 ;  /* 0x000000ffff8a7224 */ /* 0x000fe400078e00b7 */
[----:B------:R-:W2:Y:S01]  /*ce90*/  LDL.LU.64 R182, [R1+0xc8] ;  /* 0x0000c80001b67983 */ /* 0x000ea20000300a00 */
[----:B------:R-:W-:-:S02]  /*cea0*/  IMAD.MOV.U32 R98, RZ, RZ, R40 ;  /* 0x000000ffff627224 */ /* 0x000fc400078e0028 */
[----:B------:R-:W-:Y:S01]  /*ceb0*/  IMAD.MOV.U32 R99, RZ, RZ, R41 ;  /* 0x000000ffff637224 */ /* 0x000fe200078e0029 */
[----:B------:R-:W3:Y:S01]  /*cec0*/  LDL.LU.64 R96, [R1+0xa8] ;  /* 0x0000a80001607983 */ /* 0x000ee20000300a00 */
[----:B------:R-:W-:Y:S02]  /*ced0*/  IMAD.MOV.U32 R40, RZ, RZ, R42 ;  /* 0x000000ffff287224 */ /* 0x000fe400078e002a */
[----:B------:R-:W-:Y:S02]  /*cee0*/  IMAD.MOV.U32 R41, RZ, RZ, R43 ;  /* 0x000000ffff297224 */ /* 0x000fe400078e002b */
[----:B------:R-:W-:Y:S02]  /*cef0*/  IMAD.MOV.U32 R42, RZ, RZ, R174 ;  /* 0x000000ffff2a7224 */ /* 0x000fe400078e00ae */
[----:B------:R-:W-:Y:S02]  /*cf00*/  IMAD.MOV.U32 R43, RZ, RZ, R175 ;  /* 0x000000ffff2b7224 */ /* 0x000fe400078e00af */
[----:B------:R-:W3:Y:S01]  /*cf10*/  LDL.LU.64 R174, [R1+0x8] ;  /* 0x0000080001ae7983 */ /* 0x000ee20000300a00 */
[----:B------:R-:W-:-:S02]  /*cf20*/  IMAD.MOV.U32 R22, RZ, RZ, R169 ;  /* 0x000000ffff167224 */ /* 0x000fc400078e00a9 */
[----:B------:R-:W-:Y:S01]  /*cf30*/  IMAD.MOV.U32 R168, RZ, RZ, R171 ;  /* 0x000000ffffa87224 */ /* 0x000fe200078e00ab */
[----:B------:R-:W3:Y:S01]  /*cf40*/  LDL.LU.64 R74, [R1+0x88] ;  /* 0x00008800014a7983 */ /* 0x000ee20000300a00 */
[----:B------:R-:W-:Y:S02]  /*cf50*/  IMAD.MOV.U32 R135, RZ, RZ, R178 ;  /* 0x000000ffff877224 */ /* 0x000fe400078e00b2 */
[----:B------:R-:W-:Y:S02]  /*cf60*/  IMAD.MOV.U32 R134, RZ, RZ, R179 ;  /* 0x000000ffff867224 */ /* 0x000fe400078e00b3 */
[----:B------:R-:W-:Y:S02]  /*cf70*/  IMAD.MOV.U32 R143, RZ, RZ, R186 ;  /* 0x000000ffff8f7224 */ /* 0x000fe400078e00ba */
[----:B------:R-:W-:Y:S02]  /*cf80*/  IMAD.MOV.U32 R142, RZ, RZ, R187 ;  /* 0x000000ffff8e7224 */ /* 0x000fe400078e00bb */
[----:B----4-:R-:W-:-:S02]  /*cf90*/  IMAD.MOV.U32 R147, RZ, RZ, R86 ;  /* 0x000000ffff937224 */ /* 0x010fc400078e0056 */
        /* <DEDUP_REMOVED lines=8> */
[----:B--2---:R-:W-:Y:S02]  /*d020*/  IMAD.MOV.U32 R163, RZ, RZ, R182 ;  /* 0x000000ffffa37224 */ /* 0x004fe400078e00b6 */
[----:B------:R-:W-:Y:S02]  /*d030*/  IMAD.MOV.U32 R162, RZ, RZ, R183 ;  /* 0x000000ffffa27224 */ /* 0x000fe400078e00b7 */
[----:B------:R-:W2:Y:S04]  /*d040*/  LDL.LU.64 R182, [R1+0x28] ;  /* 0x0000280001b67983 */ /* 0x000ea80000300a00 */
[----:B------:R-:W4:Y:S04]  /*d050*/  LDL.LU.64 R58, [R1+0x228] ;  /* 0x00022800013a7983 */ /* 0x000f280000300a00 */
[----:B------:R-:W2:Y:S04]  /*d060*/  LDL.LU.64 R104, [R1+0x48] ;  /* 0x0000480001687983 */ /* 0x000ea80000300a00 */
[----:B------:R-:W2:Y:S01]  /*d070*/  LDL.LU.64 R56, [R1+0x230] ;  /* 0x0002300001387983 */ /* 0x000ea20000300a00 */
[----:B------:R-:W-:-:S02]  /*d080*/  IMAD.MOV.U32 R169, RZ, RZ, R170 ;  /* 0x000000ffffa97224 */ /* 0x000fc400078e00aa */
[----:B---3--:R-:W-:Y:S02]  /*d090*/  IMAD.MOV.U32 R171, RZ, RZ, R96 ;  /* 0x000000ffffab7224 */ /* 0x008fe400078e0060 */
[----:B------:R-:W-:Y:S02]  /*d0a0*/  IMAD.MOV.U32 R170, RZ, RZ, R97 ;  /* 0x000000ffffaa7224 */ /* 0x000fe400078e0061 */
[----:B------:R-:W3:Y:S01]  /*d0b0*/  LDL.LU.64 R96, [R1+0x40] ;  /* 0x0000400001607983 */ /* 0x000ee20000300a00 */
[----:B------:R-:W-:Y:S02]  /*d0c0*/  IMAD.MOV.U32 R179, RZ, RZ, R74 ;  /* 0x000000ffffb37224 */ /* 0x000fe400078e004a */
[----:B------:R-:W-:Y:S02]  /*d0d0*/  IMAD.MOV.U32 R178, RZ, RZ, R75 ;  /* 0x000000ffffb27224 */ /* 0x000fe400078e004b */
[----:B------:R-:W3:Y:S01]  /*d0e0*/  LDL.LU.64 R74, [R1+0x238] ;  /* 0x00023800014a7983 */ /* 0x000ee20000300a00 */
        /* <DEDUP_REMOVED lines=8> */
[----:B----4-:R-:W-:Y:S02]  /*d170*/  IMAD.MOV.U32 R187, RZ, RZ, R58 ;  /* 0x000000ffffbb7224 */ /* 0x010fe400078e003a */
[----:B------:R-:W-:Y:S02]  /*d180*/  IMAD.MOV.U32 R186, RZ, RZ, R59 ;  /* 0x000000ffffba7224 */ /* 0x000fe400078e003b */
[----:B------:R-:W4:Y:S04]  /*d190*/  LDL.LU.64 R58, [R1+0x60] ;  /* 0x00006000013a7983 */ /* 0x000f280000300a00 */
[----:B------:R-:W4:Y:S01]  /*d1a0*/  LDL.LU.64 R118, [R1+0x240] ;  /* 0x0002400001767983 */ /* 0x000f220000300a00 */
[----:B--2---:R-:W-:-:S02]  /*d1b0*/  IMAD.MOV.U32 R189, RZ, RZ, R104 ;  /* 0x000000ffffbd7224 */ /* 0x004fc400078e0068 */
[----:B------:R-:W-:Y:S01]  /*d1c0*/  IMAD.MOV.U32 R188, RZ, RZ, R105 ;  /* 0x000000ffffbc7224 */ /* 0x000fe200078e0069 */
[----:B------:R-:W2:Y:S01]  /*d1d0*/  LDL.LU.64 R110, [R1+0x68] ;  /* 0x00006800016e7983 */ /* 0x000ea20000300a00 */
[----:B------:R-:W-:Y:S02]  /*d1e0*/  IMAD.MOV.U32 R104, RZ, RZ, R106 ;  /* 0x000000ffff687224 */ /* 0x000fe400078e006a */
[----:B------:R-:W-:Y:S02]  /*d1f0*/  IMAD.MOV.U32 R105, RZ, RZ, R107 ;  /* 0x000000ffff697224 */ /* 0x000fe400078e006b */
[----:B------:R-:W-:Y:S02]  /*d200*/  IMAD.MOV.U32 R195, RZ, RZ, R56 ;  /* 0x000000ffffc37224 */ /* 0x000fe400078e0038 */
[----:B------:R-:W-:Y:S02]  /*d210*/  IMAD.MOV.U32 R194, RZ, RZ, R57 ;  /* 0x000000ffffc27224 */ /* 0x000fe400078e0039 */
[----:B------:R-:W2:Y:S01]  /*d220*/  LDL.LU.64 R56, [R1] ;  /* 0x0000000001387983 */ /* 0x000ea20000300a00 */
[----:B------:R-:W-:-:S02]  /*d230*/  IMAD.MOV.U32 R72, RZ, RZ, R104 ;  /* 0x000000ffff487224 */ /* 0x000fc400078e0068 */
[----:B------:R-:W-:Y:S01]  /*d240*/  IMAD.MOV.U32 R73, RZ, RZ, R105 ;  /* 0x000000ffff497224 */ /* 0x000fe200078e0069 */
[----:B------:R-:W2:Y:S04]  /*d250*/  LDL.LU.64 R108, [R1+0x248] ;  /* 0x00024800016c7983 */ /* 0x000ea80000300a00 */
[----:B------:R-:W2:Y:S01]  /*d260*/  LDL.LU.64 R104, [R1+0x80] ;  /* 0x0000800001687983 */ /* 0x000ea20000300a00 */
        /* <DEDUP_REMOVED lines=10> */
[----:B---3--:R-:W-:Y:S02]  /*d310*/  IMAD.MOV.U32 R203, RZ, RZ, R74 ;  /* 0x000000ffffcb7224 */ /* 0x008fe400078e004a */
[----:B------:R-:W-:Y:S02]  /*d320*/  IMAD.MOV.U32 R202, RZ, RZ, R75 ;  /* 0x000000ffffca7224 */ /* 0x000fe400078e004b */
[----:B------:R-:W-:Y:S02]  /*d330*/  IMAD.MOV.U32 R74, RZ, RZ, R106 ;  /* 0x000000ffff4a7224 */ /* 0x000fe400078e006a */
[----:B------:R-:W-:Y:S02]  /*d340*/  IMAD.MOV.U32 R75, RZ, RZ, R107 ;  /* 0x000000ffff4b7224 */ /* 0x000fe400078e006b */
[----:B------:R-:W3:Y:S01]  /*d350*/  LDL.LU.64 R106, [R1+0x18] ;  /* 0x00001800016a7983 */ /* 0x000ee20000300a00 */
[----:B----4-:R-:W-:-:S02]  /*d360*/  IMAD.MOV.U32 R211, RZ, RZ, R118 ;  /* 0x000000ffffd37224 */ /* 0x010fc400078e0076 */
[----:B------:R-:W-:Y:S02]  /*d370*/  IMAD.MOV.U32 R210, RZ, RZ, R119 ;  /* 0x000000ffffd27224 */ /* 0x000fe400078e0077 */
[----:B------:R-:W4:Y:S01]  /*d380*/  LDL.LU.64 R118, [R1+0x278] ;  /* 0x0002780001767983 */ /* 0x000f220000300a00 */
[----:B------:R-:W-:Y:S02]  /*d390*/  IMAD.MOV.U32 R133, RZ, RZ, R214 ;  /* 0x000000ffff857224 */ /* 0x000fe400078e00d6 */
[----:B------:R-:W-:Y:S02]  /*d3a0*/  IMAD.MOV.U32 R132, RZ, RZ, R215 ;  /* 0x000000ffff847224 */ /* 0x000fe400078e00d7 */
[----:B------:R-:W-:Y:S02]  /*d3b0*/  IMAD.MOV.U32 R21, RZ, RZ, R209 ;  /* 0x000000ffff157224 */ /* 0x000fe400078e00d1 */
[----:B------:R-:W-:Y:S02]  /*d3c0*/  IMAD.MOV.U32 R209, RZ, RZ, R212 ;  /* 0x000000ffffd17224 */ /* 0x000fe400078e00d4 */
[----:B--2---:R-:W-:-:S02]  /*d3d0*/  IMAD.MOV.U32 R215, RZ, RZ, R56 ;  /* 0x000000ffffd77224 */ /* 0x004fc400078e0038 */
[----:B------:R-:W-:Y:S02]  /*d3e0*/  IMAD.MOV.U32 R214, RZ, RZ, R57 ;  /* 0x000000ffffd67224 */ /* 0x000fe400078e0039 */
[----:B------:R-:W-:Y:S02]  /*d3f0*/  IMAD.MOV.U32 R208, RZ, RZ, R213 ;  /* 0x000000ffffd07224 */ /* 0x000fe400078e00d5 */
[----:B------:R-:W-:Y:S02]  /*d400*/  IMAD.MOV.U32 R56, RZ, RZ, R230 ;  /* 0x000000ffff387224 */ /* 0x000fe400078e00e6 */
[----:B------:R-:W-:Y:S02]  /*d410*/  IMAD.MOV.U32 R57, RZ, RZ, R231 ;  /* 0x000000ffff397224 */ /* 0x000fe400078e00e7 */
[----:B------:R-:W-:Y:S01]  /*d420*/  IMAD.MOV.U32 R86, RZ, RZ, R44 ;  /* 0x000000ffff567224 */ /* 0x000fe200078e002c */
[----:B------:R-:W2:Y:S01]  /*d430*/  LDL.LU.64 R230, [R1+0xa0] ;  /* 0x0000a00001e67983 */ /* 0x000ea20000300a00 */
[----:B------:R-:W-:-:S02]  /*d440*/  IMAD.MOV.U32 R87, RZ, RZ, R45 ;  /* 0x000000ffff577224 */ /* 0x000fc400078e002d */
[----:B------:R-:W-:Y:S02]  /*d450*/  IMAD.MOV.U32 R213, RZ, RZ, R110 ;  /* 0x000000ffffd57224 */ /* 0x000fe400078e006e */
[----:B------:R-:W-:Y:S02]  /*d460*/  IMAD.MOV.U32 R212, RZ, RZ, R111 ;  /* 0x000000ffffd47224 */ /* 0x000fe400078e006f */
[----:B------:R-:W-:Y:S01]  /*d470*/  IMAD.MOV.U32 R44, RZ, RZ, R172 ;  /* 0x000000ffff2c7224 */ /* 0x000fe200078e00ac */
        /* <DEDUP_REMOVED lines=10> */
[----:B------:R-:W-:Y:S01]  /*d520*/  IMAD.MOV.U32 R217, RZ, RZ, R218 ;  /* 0x000000ffffd97224 */ /* 0x000fe200078e00da */
[----:B------:R-:W2:Y:S01]  /*d530*/  LDL.LU.64 R104, [R1+0x2c0] ;  /* 0x0002c00001687983 */ /* 0x000ea20000300a00 */
[----:B------:R-:W-:Y:S02]  /*d540*/  IMAD.MOV.U32 R216, RZ, RZ, R219 ;  /* 0x000000ffffd87224 */ /* 0x000fe400078e00db */
[----:B------:R-:W-:Y:S01]  /*d550*/  IMAD.MOV.U32 R219, RZ, RZ, R108 ;  /* 0x000000ffffdb7224 */ /* 0x000fe200078e006c */
[----:B------:R-:W2:Y:S01]  /*d560*/  LDL.LU.64 R50, [R1+0xc0] ;  /* 0x0000c00001327983 */ /* 0x000ea20000300a00 */
[----:B------:R-:W-:-:S03]  /*d570*/  IMAD.MOV.U32 R218, RZ, RZ, R109 ;  /* 0x000000ffffda7224 */ /* 0x000fc600078e006d */
[----:B------:R-:W2:Y:S04]  /*d580*/  LDL.LU.64 R108, [R1+0x38] ;  /* 0x00003800016c7983 */ /* 0x000ea80000300a00 */
[----:B------:R-:W2:Y:S01]  /*d590*/  LDL.LU.64 R116, [R1+0x308] ;  /* 0x0003080001747983 */ /* 0x000ea20000300a00 */
[----:B------:R-:W-:Y:S02]  /*d5a0*/  IMAD.MOV.U32 R137, RZ, RZ, R148 ;  /* 0x000000ffff897224 */ /* 0x000fe400078e0094 */
[----:B------:R-:W-:Y:S02]  /*d5b0*/  IMAD.MOV.U32 R136, RZ, RZ, R149 ;  /* 0x000000ffff887224 */ /* 0x000fe400078e0095 */
[----:B------:R-:W-:Y:S02]  /*d5c0*/  IMAD.MOV.U32 R149, RZ, RZ, R226 ;  /* 0x000000ffff957224 */ /* 0x000fe400078e00e2 */
[----:B------:R-:W-:-:S02]  /*d5d0*/  IMAD.MOV.U32 R148, RZ, RZ, R227 ;  /* 0x000000ffff947224 */ /* 0x000fc400078e00e3 */
[----:B----4-:R-:W-:Y:S02]  /*d5e0*/  IMAD.MOV.U32 R227, RZ, RZ, R118 ;  /* 0x000000ffffe37224 */ /* 0x010fe400078e0076 */
[----:B------:R-:W-:Y:S02]  /*d5f0*/  IMAD.MOV.U32 R226, RZ, RZ, R119 ;  /* 0x000000ffffe27224 */ /* 0x000fe400078e0077 */
[----:B------:R-:W4:Y:S01]  /*d600*/  LDL.LU.64 R118, [R1+0xe0] ;  /* 0x0000e00001767983 */ /* 0x000f220000300a00 */
        /* <DEDUP_REMOVED lines=14> */
[----:B---3--:R-:W-:Y:S02]  /*d6f0*/  IMAD.MOV.U32 R223, RZ, RZ, R106 ;  /* 0x000000ffffdf7224 */ /* 0x008fe400078e006a */
        /* <DEDUP_REMOVED lines=21> */
[----:B------:R-:W-:Y:S01]  /*d850*/  IMAD.MOV.U32 R157, RZ, RZ, R238 ;  /* 0x000000ffff9d7224 */ /* 0x000fe200078e00ee */
[----:B------:R-:W2:Y:S01]  /*d860*/  LDL.LU.64 R58, [R1+0x58] ;  /* 0x00005800013a7983 */ /* 0x000ea20000300a00 */
[----:B------:R-:W-:Y:S02]  /*d870*/  IMAD.MOV.U32 R156, RZ, RZ, R239 ;  /* 0x000000ffff9c7224 */ /* 0x000fe400078e00ef */
[----:B------:R-:W-:Y:S01]  /*d880*/  IMAD.MOV.U32 R239, RZ, RZ, R108 ;  /* 0x000000ffffef7224 */ /* 0x000fe200078e006c */
[----:B------:R-:W3:Y:S01]  /*d890*/  LDL.LU.64 R48, [R1+0x358] ;  /* 0x0003580001307983 */ /* 0x000ee20000300a00 */
[----:B------:R-:W-:-:S03]  /*d8a0*/  IMAD.MOV.U32 R238, RZ, RZ, R109 ;  /* 0x000000ffffee7224 */ /* 0x000fc600078e006d */
[----:B------:R-:W2:Y:S01]  /*d8b0*/  LDL.LU.64 R108, [R1+0x100] ;  /* 0x00010000016c7983 */ /* 0x000ea20000300a00 */
        /* <DEDUP_REMOVED lines=12> */
[----:B------:R-:W3:Y:S01]  /*d980*/  LDL.LU.64 R116, [R1+0x78] ;  /* 0x0000780001747983 */ /* 0x000ee20000300a00 */
[----:B------:R-:W-:Y:S02]  /*d990*/  IMAD.MOV.U32 R161, RZ, RZ, R164 ;  /* 0x000000ffffa17224 */ /* 0x000fe400078e00a4 */
[----:B------:R-:W-:Y:S02]  /*d9a0*/  IMAD.MOV.U32 R160, RZ, RZ, R165 ;  /* 0x000000ffffa07224 */ /* 0x000fe400078e00a5 */
[----:B------:R-:W-:Y:S02]  /*d9b0*/  IMAD.MOV.U32 R165, RZ, RZ, R244 ;  /* 0x000000ffffa57224 */ /* 0x000fe400078e00f4 */
[----:B------:R-:W-:Y:S02]  /*d9c0*/  IMAD.MOV.U32 R164, RZ, RZ, R245 ;  /* 0x000000ffffa47224 */ /* 0x000fe400078e00f5 */
[----:B----4-:R-:W-:Y:S02]  /*d9d0*/  IMAD.MOV.U32 R245, RZ, RZ, R118 ;  /* 0x000000fffff57224 */ /* 0x010fe400078e0076 */
[----:B------:R-:W-:-:S02]  /*d9e0*/  IMAD.MOV.U32 R244, RZ, RZ, R119 ;  /* 0x000000fffff47224 */ /* 0x000fc400078e0077 */
[----:B------:R-:W-:Y:S02]  /*d9f0*/  IMAD.MOV.U32 R118, RZ, RZ, R110 ;  /* 0x000000ffff767224 */ /* 0x000fe400078e006e */
[----:B------:R-:W-:Y:S02]  /*da00*/  IMAD.MOV.U32 R119, RZ, RZ, R111 ;  /* 0x000000ffff777224 */ /* 0x000fe400078e006f */
[----:B------:R-:W4:Y:S01]  /*da10*/  LDL.LU.64 R110, [R1+0x3e8] ;  /* 0x0003e800016e7983 */ /* 0x000f220000300a00 */
[----:B------:R-:W-:Y:S02]  /*da20*/  IMAD.MOV.U32 R46, RZ, RZ, R40 ;  /* 0x000000ffff2e7224 */ /* 0x000fe400078e0028 */
[----:B------:R-:W-:Y:S01]  /*da30*/  IMAD.MOV.U32 R47, RZ, RZ, R41 ;  /* 0x000000ffff2f7224 */ /* 0x000fe200078e0029 */
[----:B------:R-:W4:Y:S01]  /*da40*/  LDL.LU.64 R70, [R1+0x120] ;  /* 0x0001200001467983 */ /* 0x000f220000300a00 */
        /* <DEDUP_REMOVED lines=16> */
[----:B------:R-:W4:Y:S04]  /*db50*/  LDL.LU.64 R50, [R1+0x98] ;  /* 0x0000980001327983 */ /* 0x000f280000300a00 */
[----:B--2---:R1:W-:Y:S01]  /*db60*/  STL [R1], R108 ;  /* 0x0000006c01007387 */ /* 0x0043e20000100800 */
[----:B------:R-:W-:-:S03]  /*db70*/  IMAD.MOV.U32 R252, RZ, RZ, R109 ;  /* 0x000000fffffc7224 */ /* 0x000fc600078e006d */
[----:B-1----:R-:W2:Y:S01]  /*db80*/  LDL.LU.64 R108, [R1+0x30] ;  /* 0x00003000016c7983 */ /* 0x002ea20000300a00 */
[----:B------:R-:W-:Y:S02]  /*db90*/  IMAD.MOV.U32 R207, RZ, RZ, R246 ;  /* 0x000000ffffcf7224 */ /* 0x000fe400078e00f6 */
[----:B---3--:R-:W-:Y:S01]  /*dba0*/  IMAD.MOV.U32 R3, RZ, RZ, R117 ;  /* 0x000000ffff037224 */ /* 0x008fe200078e0075 */
[----:B------:R1:W-:Y:S04]  /*dbb0*/  STL [R1+0x8], R116 ;  /* 0x0000087401007387 */ /* 0x0003e80000100800 */
[----:B------:R3:W-:Y:S04]  /*dbc0*/  STL [R1+0x4], R3 ;  /* 0x0000040301007387 */ /* 0x0007e80000100800 */
[----:B------:R3:W-:Y:S04]  /*dbd0*/  STL [R1+0x10], R118 ;  /* 0x0000107601007387 */ /* 0x0007e80000100800 */
[----:B-1----:R-:W2:Y:S01]  /*dbe0*/  LDL.LU.64 R116, [R1+0x428] ;  /* 0x0004280001747983 */ /* 0x002ea20000300a00 */
[----:B---3--:R-:W-:-:S02]  /*dbf0*/  IMAD.MOV.U32 R3, RZ, RZ, R119 ;  /* 0x000000ffff037224 */ /* 0x008fc400078e0077 */
[----:B------:R-:W-:Y:S02]  /*dc00*/  IMAD.MOV.U32 R206, RZ, RZ, R247 ;  /* 0x000000ffffce7224 */ /* 0x000fe400078e00f7 */
[----:B------:R-:W-:Y:S01]  /*dc10*/  IMAD.MOV.U32 R247, RZ, RZ, R58 ;  /* 0x000000fffff77224 */ /* 0x000fe200078e003a */
[----:B------:R-:W2:Y:S01]  /*dc20*/  LDL.LU.64 R118, [R1+0x140] ;  /* 0x0001400001767983 */ /* 0x000ea20000300a00 */
[----:B------:R-:W-:-:S03]  /*dc30*/  IMAD.MOV.U32 R246, RZ, RZ, R59 ;  /* 0x000000fffff67224 */ /* 0x000fc600078e003b */
[----:B------:R4:W-:Y:S01]  /*dc40*/  STL [R1+0xc], R3 ;  /* 0x00000c0301007387 */ /* 0x0009e20000100800 */
        /* <DEDUP_REMOVED lines=10> */
[----:B----4-:R-:W-:Y:S01]  /*dcf0*/  IMAD.MOV.U32 R3, RZ, RZ, R111 ;  /* 0x000000ffff037224 */ /* 0x010fe200078e006f */
[----:B------:R1:W-:Y:S04]  /*dd00*/  STL [R1+0x18], R110 ;  /* 0x0000186e01007387 */ /* 0x0003e80000100800 */
[----:B------:R4:W-:Y:S04]  /*dd10*/  STL [R1+0x14], R3 ;  /* 0x0000140301007387 */ /* 0x0009e80000100800 */
[----:B------:R-:W3:Y:S04]  /*dd20*/  LDL.LU.64 R48, [R1+0xb8] ;  /* 0x0000b80001307983 */ /* 0x000ee80000300a00 */
[----:B-1----:R-:W3:Y:S01]  /*dd30*/  LDL.LU.64 R110, [R1+0x50] ;  /* 0x00005000016e7983 */ /* 0x002ee20000300a00 */
[----:B----4-:R-:W-:-:S03]  /*dd40*/  IMAD.MOV.U32 R3, RZ, RZ, R71 ;  /* 0x000000ffff037224 */ /* 0x010fc600078e0047 */
[----:B------:R-:W-:Y:S04]  /*dd50*/  STL [R1+0x20], R70 ;  /* 0x0000204601007387 */ /* 0x000fe80000100800 */
[----:B------:R-:W-:Y:S04]  /*dd60*/  STL [R1+0x28], R50 ;  /* 0x0000283201007387 */ /* 0x000fe80000100800 */
[----:B------:R1:W-:Y:S02]  /*dd70*/  STL [R1+0x1c], R3 ;  /* 0x00001c0301007387 */ /* 0x0003e40000100800 */
[----:B-1----:R-:W-:-:S05]  /*dd80*/  IMAD.MOV.U32 R3, RZ, RZ, R51 ;  /* 0x000000ffff037224 */ /* 0x002fca00078e0033 */
[----:B------:R2:W-:Y:S04]  /*dd90*/  STL [R1+0x24], R3 ;  /* 0x0000240301007387 */ /* 0x0005e80000100800 */
[----:B------:R-:W4:Y:S01]  /*dda0*/  LDL.LU.64 R50, [R1+0x460] ;  /* 0x0004600001327983 */ /* 0x000f220000300a00 */
[----:B--2---:R-:W-:-:S03]  /*ddb0*/  IMAD.MOV.U32 R3, RZ, RZ, R109 ;  /* 0x000000ffff037224 */ /* 0x004fc600078e006d */
[----:B------:R1:W-:Y:S04]  /*ddc0*/  STL [R1+0x30], R108 ;  /* 0x0000306c01007387 */ /* 0x0003e80000100800 */
[----:B------:R2:W-:Y:S04]  /*ddd0*/  STL [R1+0x2c], R3 ;  /* 0x00002c0301007387 */ /* 0x0005e80000100800 */
[----:B-1----:R-:W4:Y:S01]  /*dde0*/  LDL.LU.64 R108, [R1+0x160] ;  /* 0x00016000016c7983 */ /* 0x002f220000300a00 */
[----:B--2---:R-:W-:-:S03]  /*ddf0*/  IMAD.MOV.U32 R3, RZ, RZ, R117 ;  /* 0x000000ffff037224 */ /* 0x004fc600078e0075 */
[----:B------:R1:W-:Y:S04]  /*de00*/  STL [R1+0x38], R116 ;  /* 0x0000387401007387 */ /* 0x0003e80000100800 */
[----:B-1----:R-:W2:Y:S04]  /*de10*/  LDL.LU.64 R116, [R1+0xd8] ;  /* 0x0000d80001747983 */ /* 0x002ea80000300a00 */
[----:B------:R1:W-:Y:S04]  /*de20*/  STL [R1+0x34], R3 ;  /* 0x0000340301007387 */ /* 0x0003e80000100800 */
[----:B------:R-:W-:Y:S01]  /*de30*/  STL [R1+0x40], R118 ;  /* 0x0000407601007387 */ /* 0x000fe20000100800 */
[----:B-1----:R-:W-:-:S05]  /*de40*/  IMAD.MOV.U32 R3, RZ, RZ, R119 ;  /* 0x000000ffff037224 */ /* 0x002fca00078e0077 */
[----:B------:R1:W-:Y:S04]  /*de50*/  STL [R1+0x3c], R3 ;  /* 0x00003c0301007387 */ /* 0x0003e80000100800 */
[----:B---3--:R-:W-:Y:S04]  /*de60*/  STL [R1+0x48], R48 ;  /* 0x0000483001007387 */ /* 0x008fe80000100800 */
[----:B------:R-:W3:Y:S01]  /*de70*/  LDL.LU.64 R68, [R1+0x70] ;  /* 0x0000700001447983 */ /* 0x000ee20000300a00 */
[----:B-1----:R-:W-:-:S03]  /*de80*/  IMAD.MOV.U32 R3, RZ, RZ, R49 ;  /* 0x000000ffff037224 */ /* 0x002fc600078e0031 */
[----:B------:R-:W3:Y:S04]  /*de90*/  LDL.LU.64 R118, [R1+0x470] ;  /* 0x0004700001767983 */ /* 0x000ee80000300a00 */
[----:B------:R-:W-:Y:S04]  /*dea0*/  STL [R1+0x50], R110 ;  /* 0x0000506e01007387 */ /* 0x000fe80000100800 */
[----:B------:R1:W-:Y:S02]  /*deb0*/  STL [R1+0x44], R3 ;  /* 0x0000440301007387 */ /* 0x0003e40000100800 */
[----:B-1----:R-:W-:-:S05]  /*dec0*/  IMAD.MOV.U32 R3, RZ, RZ, R111 ;  /* 0x000000ffff037224 */ /* 0x002fca00078e006f */
[----:B------:R4:W-:Y:S04]  /*ded0*/  STL [R1+0x4c], R3 ;  /* 0x00004c0301007387 */ /* 0x0009e80000100800 */
[----:B------:R-:W3:Y:S01]  /*dee0*/  LDL.LU.64 R110, [R1+0x340] ;  /* 0x00034000016e7983 */ /* 0x000ee20000300a00 */
[----:B----4-:R-:W-:-:S03]  /*def0*/  IMAD.MOV.U32 R3, RZ, RZ, R51 ;  /* 0x000000ffff037224 */ /* 0x010fc600078e0033 */
[----:B------:R-:W-:Y:S04]  /*df00*/  STL [R1+0x58], R50 ;  /* 0x0000583201007387 */ /* 0x000fe80000100800 */
[----:B------:R1:W-:Y:S04]  /*df10*/  STL [R1+0x54], R3 ;  /* 0x0000540301007387 */ /* 0x0003e80000100800 */
[----:B------:R4:W-:Y:S01]  /*df20*/  STL [R1+0x60], R108 ;  /* 0x0000606c01007387 */ /* 0x0009e20000100800 */
[----:B-1----:R-:W-:-:S03]  /*df30*/  IMAD.MOV.U32 R3, RZ, RZ, R109 ;  /* 0x000000ffff037224 */ /* 0x002fc600078e006d */
[----:B------:R-:W3:Y:S04]  /*df40*/  LDL.LU.64 R70, [R1+0xf8] ;  /* 0x0000f80001467983 */ /* 0x000ee80000300a00 */
[----:B----4-:R-:W4:Y:S04]  /*df50*/  LDL.LU.64 R108, [R1+0x90] ;  /* 0x00009000016c7983 */ /* 0x010f280000300a00 */
[----:B------:R2:W-:Y:S02]  /*df60*/  STL [R1+0x5c], R3 ;  /* 0x00005c0301007387 */ /* 0x0005e40000100800 */
[----:B--2---:R-:W-:-:S02]  /*df70*/  IMAD.MOV.U32 R3, RZ, RZ, R117 ;  /* 0x000000ffff037224 */ /* 0x004fc400078e0075 */
[----:B------:R1:W-:Y:S04]  /*df80*/  STL [R1+0x68], R116 ;  /* 0x0000687401007387 */ /* 0x0003e80000100800 */
[----:B------:R2:W-:Y:S04]  /*df90*/  STL [R1+0x64], R3 ;  /* 0x0000640301007387 */ /* 0x0005e80000100800 */
[----:B------:R-:W4:Y:S04]  /*dfa0*/  LDL.LU.64 R48, [R1+0x480] ;  /* 0x0004800001307983 */ /* 0x000f280000300a00 */
[----:B-1----:R-:W4:Y:S04]  /*dfb0*/  LDL.LU.64 R116, [R1+0x118] ;  /* 0x0001180001747983 */ /* 0x002f280000300a00 */
[----:B---3--:R-:W-:Y:S04]  /*dfc0*/  STL [R1+0x70], R68 ;  /* 0x0000704401007387 */ /* 0x008fe80000100800 */
[----:B------:R-:W3:Y:S01]  /*dfd0*/  LDL.64 R50, [R1+0x3d0] ;  /* 0x0003d00001327983 */ /* 0x000ee20000100a00 */
[----:B--2---:R-:W-:-:S05]  /*dfe0*/  IMAD.MOV.U32 R3, RZ, RZ, R69 ;  /* 0x000000ffff037224 */ /* 0x004fca00078e0045 */
[----:B------:R1:W-:Y:S04]  /*dff0*/  STL [R1+0x6c], R3 ;  /* 0x00006c0301007387 */ /* 0x0003e80000100800 */
[----:B------:R-:W-:Y:S01]  /*e000*/  STL [R1+0x78], R118 ;  /* 0x0000787601007387 */ /* 0x000fe20000100800 */
[----:B-1----:R-:W-:-:S03]  /*e010*/  IMAD.MOV.U32 R3, RZ, RZ, R119 ;  /* 0x000000ffff037224 */ /* 0x002fc600078e0077 */
[----:B------:R-:W-:Y:S04]  /*e020*/  STL [R1+0x80], R110 ;  /* 0x0000806e01007387 */ /* 0x000fe80000100800 */
[----:B------:R1:W-:Y:S02]  /*e030*/  STL [R1+0x74], R3 ;  /* 0x0000740301007387 */ /* 0x0003e40000100800 */
[----:B-1----:R-:W-:-:S05]  /*e040*/  IMAD.MOV.U32 R3, RZ, RZ, R111 ;  /* 0x000000ffff037224 */ /* 0x002fca00078e006f */
[----:B------:R1:W-:Y:S04]  /*e050*/  STL [R1+0x7c], R3 ;  /* 0x00007c0301007387 */ /* 0x0003e80000100800 */
[----:B------:R-:W2:Y:S04]  /*e060*/  LDL.LU.64 R118, [R1+0x490] ;  /* 0x0004900001767983 */ /* 0x000ea80000300a00 */
[----:B------:R-:W2:Y:S01]  /*e070*/  LDL.LU.64 R110, [R1+0x418] ;  /* 0x00041800016e7983 */ /* 0x000ea20000300a00 */
[----:B-1----:R-:W-:-:S03]  /*e080*/  IMAD.MOV.U32 R3, RZ, RZ, R71 ;  /* 0x000000ffff037224 */ /* 0x002fc600078e0047 */
[----:B------:R-:W-:Y:S04]  /*e090*/  STL [R1+0x88], R70 ;  /* 0x0000884601007387 */ /* 0x000fe80000100800 */
[----:B----4-:R-:W-:Y:S04]  /*e0a0*/  STL [R1+0x90], R108 ;  /* 0x0000906c01007387 */ /* 0x010fe80000100800 */
[----:B------:R1:W-:Y:S02]  /*e0b0*/  STL [R1+0x84], R3 ;  /* 0x0000840301007387 */ /* 0x0003e40000100800 */
[----:B-1----:R-:W-:-:S05]  /*e0c0*/  IMAD.MOV.U32 R3, RZ, RZ, R109 ;  /* 0x000000ffff037224 */ /* 0x002fca00078e006d */
[----:B------:R1:W-:Y:S04]  /*e0d0*/  STL [R1+0x8c], R3 ;  /* 0x00008c0301007387 */ /* 0x0003e80000100800 */
[----:B------:R-:W2:Y:S01]  /*e0e0*/  LDL.LU.64 R108, [R1+0x138] ;  /* 0x00013800016c7983 */ /* 0x000ea20000300a00 */
[----:B-1----:R-:W-:-:S03]  /*e0f0*/  IMAD.MOV.U32 R3, RZ, RZ, R49 ;  /* 0x000000ffff037224 */ /* 0x002fc600078e0031 */
[----:B------:R-:W-:Y:S04]  /*e100*/  STL [R1+0x98], R48 ;  /* 0x0000983001007387 */ /* 0x000fe80000100800 */
[----:B---3--:R-:W-:Y:S04]  /*e110*/  STL [R1+0xa0], R50 ;  /* 0x0000a03201007387 */ /* 0x008fe80000100800 */
[----:B------:R1:W-:Y:S02]  /*e120*/  STL [R1+0x94], R3 ;  /* 0x0000940301007387 */ /* 0x0003e40000100800 */
[----:B-1----:R-:W-:-:S05]  /*e130*/  IMAD.MOV.U32 R3, RZ, RZ, R51 ;  /* 0x000000ffff037224 */ /* 0x002fca00078e0033 */
[----:B------:R1:W-:Y:S04]  /*e140*/  STL [R1+0x9c], R3 ;  /* 0x00009c0301007387 */ /* 0x0003e80000100800 */
[----:B------:R3:W-:Y:S04]  /*e150*/  STL [R1+0xa8], R116 ;  /* 0x0000a87401007387 */ /* 0x0007e80000100800 */
[----:B------:R-:W4:Y:S01]  /*e160*/  LDL.LU.64 R48, [R1+0x4a0] ;  /* 0x0004a00001307983 */ /* 0x000f220000300a00 */
[----:B-1----:R-:W-:-:S05]  /*e170*/  IMAD.MOV.U32 R3, RZ, RZ, R117 ;  /* 0x000000ffff037224 */ /* 0x002fca00078e0075 */
[----:B------:R1:W-:Y:S04]  /*e180*/  STL [R1+0xa4], R3 ;  /* 0x0000a40301007387 */ /* 0x0003e80000100800 */
[----:B------:R-:W-:Y:S04]  /*e190*/  STL [R1+0xb0], R26 ;  /* 0x0000b01a01007387 */ /* 0x000fe80000100800 */
[----:B------:R-:W-:Y:S04]  /*e1a0*/  STL [R1+0xac], R27 ;  /* 0x0000ac1b01007387 */ /* 0x000fe80000100800 */
[----:B------:R-:W4:Y:S04]  /*e1b0*/  LDL.LU.64 R50, [R1+0x450] ;  /* 0x0004500001327983 */ /* 0x000f280000300a00 */
[----:B--2---:R-:W-:Y:S04]  /*e1c0*/  STL [R1+0xb8], R118 ;  /* 0x0000b87601007387 */ /* 0x004fe80000100800 */
[----:B---3--:R-:W2:Y:S01]  /*e1d0*/  LDL.LU.64 R116, [R1+0x158] ;  /* 0x0001580001747983 */ /* 0x008ea20000300a00 */
[----:B-1----:R-:W-:-:S05]  /*e1e0*/  IMAD.MOV.U32 R3, RZ, RZ, R119 ;  /* 0x000000ffff037224 */ /* 0x002fca00078e0077 */
[----:B------:R1:W-:Y:S04]  /*e1f0*/  STL [R1+0xb4], R3 ;  /* 0x0000b40301007387 */ /* 0x0003e80000100800 */
[----:B------:R3:W-:Y:S01]  /*e200*/  STL [R1+0xc0], R110 ;  /* 0x0000c06e01007387 */ /* 0x0007e20000100800 */
[----:B-1----:R-:W-:-:S03]  /*e210*/  IMAD.MOV.U32 R3, RZ, RZ, R111 ;  /* 0x000000ffff037224 */ /* 0x002fc600078e006f */
[----:B------:R-:W-:Y:S04]  /*e220*/  STL [R1+0xc8], R108 ;  /* 0x0000c86c01007387 */ /* 0x000fe80000100800 */
[----:B------:R1:W-:Y:S04]  /*e230*/  STL [R1+0xbc], R3 ;  /* 0x0000bc0301007387 */ /* 0x0003e80000100800 */
[----:B---3--:R-:W2:Y:S04]  /*e240*/  LDL.LU.64 R110, [R1+0x4a8] ;  /* 0x0004a800016e7983 */ /* 0x008ea80000300a00 */
[----:B------:R-:W2:Y:S01]  /*e250*/  LDL.LU.64 R118, [R1+0x468] ;  /* 0x0004680001767983 */ /* 0x000ea20000300a00 */
[----:B-1----:R-:W-:-:S05]  /*e260*/  IMAD.MOV.U32 R3, RZ, RZ, R109 ;  /* 0x000000ffff037224 */ /* 0x002fca00078e006d */
[----:B------:R1:W-:Y:S04]  /*e270*/  STL [R1+0xc4], R3 ;  /* 0x0000c40301007387 */ /* 0x0003e80000100800 */
[----:B------:R-:W-:Y:S04]  /*e280*/  STL [R1+0xd0], R28 ;  /* 0x0000d01c01007387 */ /* 0x000fe80000100800 */
[----:B------:R-:W-:Y:S04]  /*e290*/  STL [R1+0xcc], R29 ;  /* 0x0000cc1d01007387 */ /* 0x000fe80000100800 */
[----:B----4-:R4:W-:Y:S04]  /*e2a0*/  STL [R1+0xd8], R48 ;  /* 0x0000d83001007387 */ /* 0x0109e80000100800 */
[----:B------:R-:W3:Y:S01]  /*e2b0*/  LDL.LU.64 R108, [R1+0x328] ;  /* 0x00032800016c7983 */ /* 0x000ee20000300a00 */
[----:B-1----:R-:W-:-:S05]  /*e2c0*/  IMAD.MOV.U32 R3, RZ, RZ, R49 ;  /* 0x000000ffff037224 */ /* 0x002fca00078e0031 */
[----:B------:R1:W-:Y:S04]  /*e2d0*/  STL [R1+0xd4], R3 ;  /* 0x0000d40301007387 */ /* 0x0003e80000100800 */
[----:B----4-:R-:W4:Y:S01]  /*e2e0*/  LDL.LU.64 R48, [R1+0x4b0] ;  /* 0x0004b00001307983 */ /* 0x010f220000300a00 */
[----:B-1----:R-:W-:-:S03]  /*e2f0*/  IMAD.MOV.U32 R3, RZ, RZ, R51 ;  /* 0x000000ffff037224 */ /* 0x002fc600078e0033 */
[----:B------:R-:W-:Y:S04]  /*e300*/  STL [R1+0xe0], R50 ;  /* 0x0000e03201007387 */ /* 0x000fe80000100800 */
[----:B--2---:R-:W-:Y:S04]  /*e310*/  STL [R1+0xe8], R116 ;  /* 0x0000e87401007387 */ /* 0x004fe80000100800 */
[----:B------:R1:W-:Y:S02]  /*e320*/  STL [R1+0xdc], R3 ;  /* 0x0000dc0301007387 */ /* 0x0003e40000100800 */
[----:B-1----:R-:W-:-:S05]  /*e330*/  IMAD.MOV.U32 R3, RZ, RZ, R117 ;  /* 0x000000ffff037224 */ /* 0x002fca00078e0075 */
[----:B------:R1:W-:Y:S04]  /*e340*/  STL [R1+0xe4], R3 ;  /* 0x0000e40301007387 */ /* 0x0003e80000100800 */
[----:B------:R-:W-:Y:S04]  /*e350*/  STL [R1+0xf0], R32 ;  /* 0x0000f02001007387 */ /* 0x000fe80000100800 */
[----:B------:R-:W-:Y:S04]  /*e360*/  STL [R1+0xec], R33 ;  /* 0x0000ec2101007387 */ /* 0x000fe80000100800 */
[----:B------:R-:W3:Y:S01]  /*e370*/  LDL.LU.64 R50, [R1+0x478] ;  /* 0x0004780001327983 */ /* 0x000ee20000300a00 */
[----:B-1----:R-:W-:-:S03]  /*e380*/  IMAD.MOV.U32 R3, RZ, RZ, R111 ;  /* 0x000000ffff037224 */ /* 0x002fc600078e006f */
[----:B------:R1:W-:Y:S04]  /*e390*/  STL [R1+0xf8], R110 ;  /* 0x0000f86e01007387 */ /* 0x0003e80000100800 */
[----:B------:R1:W-:Y:S04]  /*e3a0*/  STL [R1+0xf4], R3 ;  /* 0x0000f40301007387 */ /* 0x0003e80000100800 */
[----:B-1----:R-:W3:Y:S01]  /*e3b0*/  LDL.LU.64 R110, [R1+0x368] ;  /* 0x00036800016e7983 */ /* 0x002ee20000300a00 */
[----:B------:R-:W-:-:S03]  /*e3c0*/  IMAD.MOV.U32 R3, RZ, RZ, R119 ;  /* 0x000000ffff037224 */ /* 0x000fc600078e0077 */
[----:B------:R-:W-:Y:S04]  /*e3d0*/  STL [R1+0x100], R118 ;  /* 0x0001007601007387 */ /* 0x000fe80000100800 */
[----:B------:R3:W-:Y:S02]  /*e3e0*/  STL [R1+0xfc], R3 ;  /* 0x0000fc0301007387 */ /* 0x0007e40000100800 */
[----:B---3--:R-:W-:Y:S02]  /*e3f0*/  IMAD.MOV.U32 R3, RZ, RZ, R109 ;  /* 0x000000ffff037224 */ /* 0x008fe400078e006d */
[----:B------:R1:W-:Y:S04]  /*e400*/  STL [R1+0x108], R108 ;  /* 0x0001086c01007387 */ /* 0x0003e80000100800 */
[----:B------:R3:W-:Y:S04]  /*e410*/  STL [R1+0x104], R3 ;  /* 0x0001040301007387 */ /* 0x0007e80000100800 */
[----:B------:R-:W2:Y:S04]  /*e420*/  LDL.LU.64 R116, [R1+0x4b8] ;  /* 0x0004b80001747983 */ /* 0x000ea80000300a00 */
[----:B------:R-:W-:Y:S04]  /*e430*/  STL [R1+0x110], R34 ;  /* 0x0001102201007387 */ /* 0x000fe80000100800 */
[----:B------:R-:W2:Y:S04]  /*e440*/  LDL.LU.64 R118, [R1+0x488] ;  /* 0x0004880001767983 */ /* 0x000ea80000300a00 */
[----:B------:R-:W-:Y:S04]  /*e450*/  STL [R1+0x10c], R35 ;  /* 0x00010c2301007387 */ /* 0x000fe80000100800 */
[----:B----4-:R4:W-:Y:S04]  /*e460*/  STL [R1+0x118], R48 ;  /* 0x0001183001007387 */ /* 0x0109e80000100800 */
[----:B-1----:R-:W2:Y:S01]  /*e470*/  LDL.LU.64 R108, [R1+0x408] ;  /* 0x00040800016c7983 */ /* 0x002ea20000300a00 */
[----:B---3--:R-:W-:-:S05]  /*e480*/  IMAD.MOV.U32 R3, RZ, RZ, R49 ;  /* 0x000000ffff037224 */ /* 0x008fca00078e0031 */
[----:B------:R1:W-:Y:S04]  /*e490*/  STL [R1+0x114], R3 ;  /* 0x0001140301007387 */ /* 0x0003e80000100800 */
[----:B------:R-:W-:Y:S04]  /*e4a0*/  STL [R1+0x120], R50 ;  /* 0x0001203201007387 */ /* 0x000fe80000100800 */
[----:B----4-:R-:W3:Y:S01]  /*e4b0*/  LDL.LU.64 R48, [R1+0x4c0] ;  /* 0x0004c00001307983 */ /* 0x010ee20000300a00 */
[----:B-1----:R-:W-:-:S05]  /*e4c0*/  IMAD.MOV.U32 R3, RZ, RZ, R51 ;  /* 0x000000ffff037224 */ /* 0x002fca00078e0033 */
[----:B------:R1:W-:Y:S02]  /*e4d0*/  STL [R1+0x11c], R3 ;  /* 0x00011c0301007387 */ /* 0x0003e40000100800 */
[----:B-1----:R-:W-:Y:S02]  /*e4e0*/  IMAD.MOV.U32 R3, RZ, RZ, R111 ;  /* 0x000000ffff037224 */ /* 0x002fe400078e006f */
[----:B------:R1:W-:Y:S04]  /*e4f0*/  STL [R1+0x128], R110 ;  /* 0x0001286e01007387 */ /* 0x0003e80000100800 */
[----:B------:R2:W-:Y:S04]  /*e500*/  STL [R1+0x124], R3 ;  /* 0x0001240301007387 */ /* 0x0005e80000100800 */
[----:B------:R-:W-:Y:S01]  /*e510*/  STL [R1+0x130], R64 ;  /* 0x0001304001007387 */ /* 0x000fe20000100800 */
[----:B-1----:R-:W-:-:S02]  /*e520*/  IMAD.MOV.U32 R110, RZ, RZ, R72 ;  /* 0x000000ffff6e7224 */ /* 0x002fc400078e0048 */
[----:B------:R-:W-:Y:S02]  /*e530*/  IMAD.MOV.U32 R111, RZ, RZ, R73 ;  /* 0x000000ffff6f7224 */ /* 0x000fe400078e0049 */
[----:B------:R-:W4:Y:S04]  /*e540*/  LDL.LU.64 R72, [R1+0x498] ;  /* 0x0004980001487983 */ /* 0x000f280000300a00 */
[----:B------:R-:W-:Y:S04]  /*e550*/  STL [R1+0x12c], R65 ;  /* 0x00012c4101007387 */ /* 0x000fe80000100800 */
[----:B------:R-:W4:Y:S01]  /*e560*/  LDL.LU.64 R50, [R1+0x448] ;  /* 0x0004480001327983 */ /* 0x000f220000300a00 */
[----:B--2---:R-:W-:-:S03]  /*e570*/  IMAD.MOV.U32 R3, RZ, RZ, R117 ;  /* 0x000000ffff037224 */ /* 0x004fc600078e0075 */
[----:B------:R-:W-:Y:S04]  /*e580*/  STL [R1+0x138], R116 ;  /* 0x0001387401007387 */ /* 0x000fe80000100800 */
[----:B------:R-:W-:Y:S04]  /*e590*/  STL [R1+0x140], R118 ;  /* 0x0001407601007387 */ /* 0x000fe80000100800 */
[----:B------:R1:W-:Y:S02]  /*e5a0*/  STL [R1+0x134], R3 ;  /* 0x0001340301007387 */ /* 0x0003e40000100800 */
[----:B-1----:R-:W-:-:S02]  /*e5b0*/  IMAD.MOV.U32 R3, RZ, RZ, R119 ;  /* 0x000000ffff037224 */ /* 0x002fc400078e0077 */
[----:B------:R-:W-:Y:S02]  /*e5c0*/  IMAD.MOV.U32 R118, RZ, RZ, R104 ;  /* 0x000000ffff767224 */ /* 0x000fe400078e0068 */
[----:B------:R-:W-:Y:S01]  /*e5d0*/  IMAD.MOV.U32 R119, RZ, RZ, R105 ;  /* 0x000000ffff777224 */ /* 0x000fe200078e0069 */
[----:B------:R1:W-:Y:S01]  /*e5e0*/  STL [R1+0x13c], R3 ;  /* 0x00013c0301007387 */ /* 0x0003e20000100800 */
[----:B------:R-:W-:Y:S02]  /*e5f0*/  IMAD.MOV.U32 R104, RZ, RZ, R106 ;  /* 0x000000ffff687224 */ /* 0x000fe400078e006a */
[----:B------:R-:W-:Y:S02]  /*e600*/  IMAD.MOV.U32 R105, RZ, RZ, R107 ;  /* 0x000000ffff697224 */ /* 0x000fe400078e006b */
[----:B------:R-:W2:Y:S04]  /*e610*/  LDL.LU.64 R106, [R1+0x178] ;  /* 0x00017800016a7983 */ /* 0x000ea80000300a00 */
[----:B------:R3:W-:Y:S01]  /*e620*/  STL [R1+0x148], R108 ;  /* 0x0001486c01007387 */ /* 0x0007e20000100800 */
[----:B-1----:R-:W-:-:S03]  /*e630*/  IMAD.MOV.U32 R3, RZ, RZ, R109 ;  /* 0x000000ffff037224 */ /* 0x002fc600078e006d */
[----:B---3--:R-:W3:Y:S04]  /*e640*/  LDL.LU.64 R108, [R1+0x180] ;  /* 0x00018000016c7983 */ /* 0x008ee80000300a00 */
[----:B------:R1:W-:Y:S04]  /*e650*/  STL [R1+0x144], R3 ;  /* 0x0001440301007387 */ /* 0x0003e80000100800 */
[----:B------:R-:W-:Y:S04]  /*e660*/  STL [R1+0x150], R66 ;  /* 0x0001504201007387 */ /* 0x000fe80000100800 */
[----:B------:R-:W-:Y:S04]  /*e670*/  STL [R1+0x14c], R67 ;  /* 0x00014c4301007387 */ /* 0x000fe80000100800 */
[----:B------:R-:W-:Y:S04]  /*e680*/  STL [R1+0x158], R48 ;  /* 0x0001583001007387 */ /* 0x000fe80000100800 */
[----:B------:R-:W3:Y:S01]  /*e690*/  LDL.LU.64 R116, [R1+0x198] ;  /* 0x0001980001747983 */ /* 0x000ee20000300a00 */
[----:B-1----:R-:W-:-:S05]  /*e6a0*/  IMAD.MOV.U32 R3, RZ, RZ, R49 ;  /* 0x000000ffff037224 */ /* 0x002fca00078e0031 */
[----:B------:R4:W-:Y:S02]  /*e6b0*/  STL [R1+0x154], R3 ;  /* 0x0001540301007387 */ /* 0x0009e40000100800 */
[----:B----4-:R-:W-:Y:S02]  /*e6c0*/  IMAD.MOV.U32 R3, RZ, RZ, R73 ;  /* 0x000000ffff037224 */ /* 0x010fe400078e0049 */
[----:B------:R1:W-:Y:S04]  /*e6d0*/  STL [R1+0x160], R72 ;  /* 0x0001604801007387 */ /* 0x0003e80000100800 */
[----:B------:R4:W-:Y:S04]  /*e6e0*/  STL [R1+0x15c], R3 ;  /* 0x00015c0301007387 */ /* 0x0009e80000100800 */
[----:B------:R-:W-:Y:S01]  /*e6f0*/  STL [R1+0x168], R50 ;  /* 0x0001683201007387 */ /* 0x000fe20000100800 */
[----:B-1----:R-:W-:-:S02]  /*e700*/  IMAD.MOV.U32 R72, RZ, RZ, R74 ;  /* 0x000000ffff487224 */ /* 0x002fc400078e004a */
[----:B------:R-:W-:Y:S02]  /*e710*/  IMAD.MOV.U32 R73, RZ, RZ, R75 ;  /* 0x000000ffff497224 */ /* 0x000fe400078e004b */
[----:B------:R-:W3:Y:S01]  /*e720*/  LDL.LU.64 R74, [R1+0x1b0] ;  /* 0x0001b000014a7983 */ /* 0x000ee20000300a00 */
[----:B----4-:R-:W-:-:S05]  /*e730*/  IMAD.MOV.U32 R3, RZ, RZ, R51 ;  /* 0x000000ffff037224 */ /* 0x010fca00078e0033 */
[----:B------:R1:W-:Y:S04]  /*e740*/  STL [R1+0x164], R3 ;  /* 0x0001640301007387 */ /* 0x0003e80000100800 */
[----:B------:R-:W-:Y:S04]  /*e750*/  STL [R1+0x170], R76 ;  /* 0x0001704c01007387 */ /* 0x000fe80000100800 */
[----:B------:R-:W-:Y:S04]  /*e760*/  STL [R1+0x16c], R77 ;  /* 0x00016c4d01007387 */ /* 0x000fe80000100800 */
[----:B--2---:R2:W-:Y:S01]  /*e770*/  STL [R1+0x178], R106 ;  /* 0x0001786a01007387 */ /* 0x0045e20000100800 */
[----:B-1----:R-:W-:-:S03]  /*e780*/  IMAD.MOV.U32 R3, RZ, RZ, R107 ;  /* 0x000000ffff037224 */ /* 0x002fc600078e006b */
[----:B--2---:R-:W2:Y:S04]  /*e790*/  LDL.LU.64 R106, [R1+0x1d0] ;  /* 0x0001d000016a7983 */ /* 0x004ea80000300a00 */
[----:B------:R1:W-:Y:S04]  /*e7a0*/  STL [R1+0x174], R3 ;  /* 0x0001740301007387 */ /* 0x0003e80000100800 */
[----:B---3--:R3:W-:Y:S01]  /*e7b0*/  STL [R1+0x180], R108 ;  /* 0x0001806c01007387 */ /* 0x0087e20000100800 */
[----:B-1----:R-:W-:-:S03]  /*e7c0*/  IMAD.MOV.U32 R3, RZ, RZ, R109 ;  /* 0x000000ffff037224 */ /* 0x002fc600078e006d */
[----:B---3--:R-:W3:Y:S04]  /*e7d0*/  LDL.LU.64 R108, [R1+0x1d8] ;  /* 0x0001d800016c7983 */ /* 0x008ee80000300a00 */
[----:B------:R1:W-:Y:S04]  /*e7e0*/  STL [R1+0x17c], R3 ;  /* 0x00017c0301007387 */ /* 0x0003e80000100800 */
[----:B------:R4:W-:Y:S01]  /*e7f0*/  STL [R1+0x188], R56 ;  /* 0x0001883801007387 */ /* 0x0009e20000100800 */
[----:B-1----:R-:W-:-:S05]  /*e800*/  IMAD.MOV.U32 R3, RZ, RZ, R57 ;  /* 0x000000ffff037224 */ /* 0x002fca00078e0039 */
[----:B------:R1:W-:Y:S04]  /*e810*/  STL [R1+0x184], R3 ;  /* 0x0001840301007387 */ /* 0x0003e80000100800 */
[----:B------:R-:W-:Y:S04]  /*e820*/  STL [R1+0x190], R116 ;  /* 0x0001907401007387 */ /* 0x000fe80000100800 */
[----:B----4-:R-:W4:Y:S01]  /*e830*/  LDL.LU.64 R56, [R1+0x250] ;  /* 0x0002500001387983 */ /* 0x010f220000300a00 */
[----:B-1----:R-:W-:-:S03]  /*e840*/  IMAD.MOV.U32 R3, RZ, RZ, R117 ;  /* 0x000000ffff037224 */ /* 0x002fc600078e0075 */
[----:B------:R1:W-:Y:S04]  /*e850*/  STL [R1+0x198], R44 ;  /* 0x0001982c01007387 */ /* 0x0003e80000100800 */
[----:B------:R1:W-:Y:S02]  /*e860*/  STL [R1+0x18c], R3 ;  /* 0x00018c0301007387 */ /* 0x0003e40000100800 */
[----:B-1----:R-:W-:Y:S02]  /*e870*/  IMAD.MOV.U32 R44, RZ, RZ, R46 ;  /* 0x000000ffff2c7224 */ /* 0x002fe400078e002e */
[----:B------:R-:W-:Y:S02]  /*e880*/  IMAD.MOV.U32 R3, RZ, RZ, R45 ;  /* 0x000000ffff037224 */ /* 0x000fe400078e002d */
[----:B------:R-:W-:-:S02]  /*e890*/  IMAD.MOV.U32 R45, RZ, RZ, R47 ;  /* 0x000000ffff2d7224 */ /* 0x000fc400078e002f */
[----:B------:R-:W4:Y:S04]  /*e8a0*/  LDL.LU.64 R46, [R1+0x260] ;  /* 0x00026000012e7983 */ /* 0x000f280000300a00 */
[----:B------:R1:W-:Y:S02]  /*e8b0*/  STL [R1+0x194], R3 ;  /* 0x0001940301007387 */ /* 0x0003e40000100800 */
[----:B-1----:R-:W-:Y:S02]  /*e8c0*/  IMAD.MOV.U32 R3, RZ, RZ, R75 ;  /* 0x000000ffff037224 */ /* 0x002fe400078e004b */
[----:B------:R1:W-:Y:S04]  /*e8d0*/  STL [R1+0x1a0], R74 ;  /* 0x0001a04a01007387 */ /* 0x0003e80000100800 */
[----:B------:R1:W-:Y:S04]  /*e8e0*/  STL [R1+0x19c], R3 ;  /* 0x00019c0301007387 */ /* 0x0003e80000100800 */
[----:B------:R-:W-:Y:S04]  /*e8f0*/  STL [R1+0x1a8], R118 ;  /* 0x0001a87601007387 */ /* 0x000fe80000100800 */
[----:B-1----:R-:W4:Y:S01]  /*e900*/  LDL.LU.64 R74, [R1+0x270] ;  /* 0x00027000014a7983 */ /* 0x002f220000300a00 */
[----:B------:R-:W-:-:S05]  /*e910*/  IMAD.MOV.U32 R3, RZ, RZ, R119 ;  /* 0x000000ffff037224 */ /* 0x000fca00078e0077 */
[----:B------:R1:W-:Y:S04]  /*e920*/  STL [R1+0x1a4], R3 ;  /* 0x0001a40301007387 */ /* 0x0003e80000100800 */
[----:B------:R1:W-:Y:S02]  /*e930*/  STL [R1+0x1b0], R104 ;  /* 0x0001b06801007387 */ /* 0x0003e40000100800 */
[----:B-1----:R-:W-:Y:S02]  /*e940*/  IMAD.MOV.U32 R3, RZ, RZ, R105 ;  /* 0x000000ffff037224 */ /* 0x002fe400078e0069 */
[----:B------:R-:W4:Y:S04]  /*e950*/  LDL.LU.64 R104, [R1+0x288] ;  /* 0x0002880001687983 */ /* 0x000f280000300a00 */
[----:B------:R2:W-:Y:S02]  /*e960*/  STL [R1+0x1ac], R3 ;  /* 0x0001ac0301007387 */ /* 0x0005e40000100800 */
[----:B--2---:R-:W-:-:S02]  /*e970*/  IMAD.MOV.U32 R3, RZ, RZ, R107 ;  /* 0x000000ffff037224 */ /* 0x004fc400078e006b */
[----:B------:R1:W-:Y:S04]  /*e980*/  STL [R1+0x1b8], R106 ;  /* 0x0001b86a01007387 */ /* 0x0003e80000100800 */
[----:B------:R2:W-:Y:S01]  /*e990*/  STL [R1+0x1b4], R3 ;  /* 0x0001b40301007387 */ /* 0x0005e20000100800 */
[----:B-1----:R-:W-:Y:S02]  /*e9a0*/  IMAD.MOV.U32 R106, RZ, RZ, R84 ;  /* 0x000000ffff6a7224 */ /* 0x002fe400078e0054 */
[----:B------:R-:W-:Y:S01]  /*e9b0*/  IMAD.MOV.U32 R107, RZ, RZ, R85 ;  /* 0x000000ffff6b7224 */ /* 0x000fe200078e0055 */
[----:B---3--:R-:W-:Y:S04]  /*e9c0*/  STL [R1+0x1c0], R108 ;  /* 0x0001c06c01007387 */ /* 0x008fe80000100800 */
[----:B------:R-:W3:Y:S01]  /*e9d0*/  LDL.LU.64 R84, [R1+0x298] ;  /* 0x0002980001547983 */ /* 0x000ee20000300a00 */
[----:B--2---:R-:W-:-:S05]  /*e9e0*/  IMAD.MOV.U32 R3, RZ, RZ, R109 ;  /* 0x000000ffff037224 */ /* 0x004fca00078e006d */
[----:B------:R1:W-:Y:S04]  /*e9f0*/  STL [R1+0x1bc], R3 ;  /* 0x0001bc0301007387 */ /* 0x0003e80000100800 */
[----:B------:R-:W-:Y:S01]  /*ea00*/  STL [R1+0x1c8], R110 ;  /* 0x0001c86e01007387 */ /* 0x000fe20000100800 */
[----:B-1----:R-:W-:-:S05]  /*ea10*/  IMAD.MOV.U32 R3, RZ, RZ, R111 ;  /* 0x000000ffff037224 */ /* 0x002fca00078e006f */
[----:B------:R1:W-:Y:S04]  /*ea20*/  STL [R1+0x1c4], R3 ;  /* 0x0001c40301007387 */ /* 0x0003e80000100800 */
[----:B----4-:R2:W-:Y:S01]  /*ea30*/  STL [R1+0x1d0], R56 ;  /* 0x0001d03801007387 */ /* 0x0105e20000100800 */
[----:B-1----:R-:W-:-:S03]  /*ea40*/  IMAD.MOV.U32 R3, RZ, RZ, R57 ;  /* 0x000000ffff037224 */ /* 0x002fc600078e0039 */
[----:B--2---:R-:W2:Y:S04]  /*ea50*/  LDL.LU.64 R56, [R1+0x2a8] ;  /* 0x0002a80001387983 */ /* 0x004ea80000300a00 */
[----:B------:R1:W-:Y:S04]  /*ea60*/  STL [R1+0x1cc], R3 ;  /* 0x0001cc0301007387 */ /* 0x0003e80000100800 */
[----:B------:R-:W-:Y:S01]  /*ea70*/  STL [R1+0x1d8], R72 ;  /* 0x0001d84801007387 */ /* 0x000fe20000100800 */
[----:B-1----:R-:W-:-:S05]  /*ea80*/  IMAD.MOV.U32 R3, RZ, RZ, R73 ;  /* 0x000000ffff037224 */ /* 0x002fca00078e0049 */
[----:B------:R1:W-:Y:S04]  /*ea90*/  STL [R1+0x1d4], R3 ;  /* 0x0001d40301007387 */ /* 0x0003e80000100800 */
[----:B------:R4:W-:Y:S01]  /*eaa0*/  STL [R1+0x1e0], R46 ;  /* 0x0001e02e01007387 */ /* 0x0009e20000100800 */
[----:B-1----:R-:W-:-:S03]  /*eab0*/  IMAD.MOV.U32 R3, RZ, RZ, R47 ;  /* 0x000000ffff037224 */ /* 0x002fc600078e002f */
[----:B----4-:R-:W2:Y:S04]  /*eac0*/  LDL.LU.64 R46, [R1+0x2b8] ;  /* 0x0002b800012e7983 */ /* 0x010ea80000300a00 */
[----:B------:R1:W-:Y:S04]  /*ead0*/  STL [R1+0x1dc], R3 ;  /* 0x0001dc0301007387 */ /* 0x0003e80000100800 */
[----:B------:R1:W-:Y:S02]  /*eae0*/  STL [R1+0x1e8], R58 ;  /* 0x0001e83a01007387 */ /* 0x0003e40000100800 */
[----:B-1----:R-:W-:-:S02]  /*eaf0*/  IMAD.MOV.U32 R3, RZ, RZ, R59 ;  /* 0x000000ffff037224 */ /* 0x002fc400078e003b */
[----:B------:R-:W-:Y:S04]  /*eb00*/  STL [R1+0x1f0], R74 ;  /* 0x0001f04a01007387 */ /* 0x000fe80000100800 */
[----:B------:R1:W-:Y:S04]  /*eb10*/  STL [R1+0x1e4], R3 ;  /* 0x0001e40301007387 */ /* 0x0003e80000100800 */
[----:B------:R-:W2:Y:S01]  /*eb20*/  LDL.LU.64 R58, [R1+0x2d0] ;  /* 0x0002d000013a7983 */ /* 0x000ea20000300a00 */
[----:B-1----:R-:W-:-:S03]  /*eb30*/  IMAD.MOV.U32 R3, RZ, RZ, R75 ;  /* 0x000000ffff037224 */ /* 0x002fc600078e004b */
[----:B------:R-:W-:Y:S04]  /*eb40*/  STL [R1+0x1f8], R38 ;  /* 0x0001f82601007387 */ /* 0x000fe80000100800 */
[----:B------:R1:W-:Y:S04]  /*eb50*/  STL [R1+0x1ec], R3 ;  /* 0x0001ec0301007387 */ /* 0x0003e80000100800 */
[----:B------:R1:W-:Y:S02]  /*eb60*/  STL [R1+0x200], R104 ;  /* 0x0002006801007387 */ /* 0x0003e40000100800 */
[----:B-1----:R-:W-:-:S05]  /*eb70*/  IMAD.MOV.U32 R3, RZ, RZ, R39 ;  /* 0x000000ffff037224 */ /* 0x002fca00078e0027 */
[----:B------:R1:W-:Y:S04]  /*eb80*/  STL [R1+0x1f4], R3 ;  /* 0x0001f40301007387 */ /* 0x0003e80000100800 */
[----:B------:R-:W2:Y:S01]  /*eb90*/  LDL.LU.64 R38, [R1+0x2e0] ;  /* 0x0002e00001267983 */ /* 0x000ea20000300a00 */
[----:B------:R-:W-:Y:S02]  /*eba0*/  IMAD.MOV.U32 R104, RZ, RZ, R106 ;  /* 0x000000ffff687224 */ /* 0x000fe400078e006a */
[----:B-1----:R-:W-:Y:S01]  /*ebb0*/  IMAD.MOV.U32 R3, RZ, RZ, R105 ;  /* 0x000000ffff037224 */ /* 0x002fe200078e0069 */
[----:B------:R-:W-:Y:S01]  /*ebc0*/  STL [R1+0x208], R96 ;  /* 0x0002086001007387 */ /* 0x000fe20000100800 */
[----:B------:R-:W-:-:S03]  /*ebd0*/  IMAD.MOV.U32 R105, RZ, RZ, R107 ;  /* 0x000000ffff697224 */ /* 0x000fc600078e006b */
[----:B------:R1:W-:Y:S04]  /*ebe0*/  STL [R1+0x1fc], R3 ;  /* 0x0001fc0301007387 */ /* 0x0003e80000100800 */
[----:B------:R-:W2:Y:S01]  /*ebf0*/  LDL.LU.64 R106, [R1+0x2f0] ;  /* 0x0002f000016a7983 */ /* 0x000ea20000300a00 */
[----:B-1----:R-:W-:Y:S02]  /*ec00*/  IMAD.MOV.U32 R3, RZ, RZ, R97 ;  /* 0x000000ffff037224 */ /* 0x002fe400078e0061 */
[----:B------:R-:W-:Y:S02]  /*ec10*/  IMAD.MOV.U32 R96, RZ, RZ, R98 ;  /* 0x000000ffff607224 */ /* 0x000fe400078e0062 */
[----:B------:R-:W-:Y:S01]  /*ec20*/  IMAD.MOV.U32 R97, RZ, RZ, R99 ;  /* 0x000000ffff617224 */ /* 0x000fe200078e0063 */
[----:B------:R1:W-:Y:S04]  /*ec30*/  STL [R1+0x204], R3 ;  /* 0x0002040301007387 */ /* 0x0003e80000100800 */
[----:B---3--:R3:W-:Y:S04]  /*ec40*/  STL [R1+0x210], R84 ;  /* 0x0002105401007387 */ /* 0x0087e80000100800 */
[----:B------:R-:W4:Y:S01]  /*ec50*/  LDL.LU.64 R98, [R1+0x300] ;  /* 0x0003000001627983 */ /* 0x000f220000300a00 */
[----:B-1----:R-:W-:-:S05]  /*ec60*/  IMAD.MOV.U32 R3, RZ, RZ, R85 ;  /* 0x000000ffff037224 */ /* 0x002fca00078e0055 */
[----:B------:R1:W-:Y:S01]  /*ec70*/  STL [R1+0x20c], R3 ;  /* 0x00020c0301007387 */ /* 0x0003e20000100800 */
[----:B---3--:R-:W-:-:S03]  /*ec80*/  IMAD.MOV.U32 R84, RZ, RZ, R86 ;  /* 0x000000ffff547224 */ /* 0x008fc600078e0056 */
[----:B------:R3:W-:Y:S01]  /*ec90*/  STL [R1+0x218], R36 ;  /* 0x0002182401007387 */ /* 0x0007e20000100800 */
[----:B------:R-:W-:-:S03]  /*eca0*/  IMAD.MOV.U32 R85, RZ, RZ, R87 ;  /* 0x000000ffff557224 */ /* 0x000fc600078e0057 */
[----:B------:R-:W4:Y:S01]  /*ecb0*/  LDL.LU.64 R86, [R1+0x318] ;  /* 0x0003180001567983 */ /* 0x000f220000300a00 */
[----:B-1----:R-:W-:-:S05]  /*ecc0*/  IMAD.MOV.U32 R3, RZ, RZ, R37 ;  /* 0x000000ffff037224 */ /* 0x002fca00078e0025 */
[----:B------:R1:W-:Y:S04]  /*ecd0*/  STL [R1+0x214], R3 ;  /* 0x0002140301007387 */ /* 0x0003e80000100800 */
[----:B--2---:R-:W-:Y:S04]  /*ece0*/  STL [R1+0x220], R56 ;  /* 0x0002203801007387 */ /* 0x004fe80000100800 */
[----:B---3--:R-:W2:Y:S01]  /*ecf0*/  LDL.LU.64 R36, [R1+0x320] ;  /* 0x0003200001247983 */ /* 0x008ea20000300a00 */
[----:B-1----:R-:W-:-:S03]  /*ed00*/  IMAD.MOV.U32 R3, RZ, RZ, R57 ;  /* 0x000000ffff037224 */ /* 0x002fc600078e0039 */
[----:B------:R-:W-:Y:S04]  /*ed10*/  STL [R1+0x228], R44 ;  /* 0x0002282c01007387 */ /* 0x000fe80000100800 */
[----:B------:R1:W-:Y:S02]  /*ed20*/  STL [R1+0x21c], R3 ;  /* 0x00021c0301007387 */ /* 0x0003e40000100800 */
[----:B-1----:R-:W-:Y:S02]  /*ed30*/  IMAD.MOV.U32 R3, RZ, RZ, R45 ;  /* 0x000000ffff037224 */ /* 0x002fe400078e002d */
[----:B------:R-:W3:Y:S04]  /*ed40*/  LDL.LU.64 R44, [R1+0x330] ;  /* 0x00033000012c7983 */ /* 0x000ee80000300a00 */
[----:B------:R1:W-:Y:S04]  /*ed50*/  STL [R1+0x224], R3 ;  /* 0x0002240301007387 */ /* 0x0003e80000100800 */
[----:B------:R1:W-:Y:S02]  /*ed60*/  STL [R1+0x230], R46 ;  /* 0x0002302e01007387 */ /* 0x0003e40000100800 */
[----:B-1----:R-:W-:-:S02]  /*ed70*/  IMAD.MOV.U32 R3, RZ, RZ, R47 ;  /* 0x000000ffff037224 */ /* 0x002fc400078e002f */
[----:B------:R-:W-:Y:S04]  /*ed80*/  STL [R1+0x238], R40 ;  /* 0x0002382801007387 */ /* 0x000fe80000100800 */
[----:B------:R1:W-:Y:S04]  /*ed90*/  STL [R1+0x22c], R3 ;  /* 0x00022c0301007387 */ /* 0x0003e80000100800 */
[----:B------:R-:W3:Y:S01]  /*eda0*/  LDL.LU.64 R46, [R1+0x338] ;  /* 0x00033800012e7983 */ /* 0x000ee20000300a00 */
[----:B-1----:R-:W-:-:S03]  /*edb0*/  IMAD.MOV.U32 R3, RZ, RZ, R41 ;  /* 0x000000ffff037224 */ /* 0x002fc600078e0029 */
[----:B------:R-:W-:Y:S04]  /*edc0*/  STL [R1+0x240], R58 ;  /* 0x0002403a01007387 */ /* 0x000fe80000100800 */
[----:B------:R1:W-:Y:S04]  /*edd0*/  STL [R1+0x234], R3 ;  /* 0x0002340301007387 */ /* 0x0003e80000100800 */
[----:B------:R-:W3:Y:S01]  /*ede0*/  LDL.LU.64 R40, [R1+0x348] ;  /* 0x0003480001287983 */ /* 0x000ee20000300a00 */
        /* <DEDUP_REMOVED lines=8> */
[----:B------:R-:W3:Y:S04]  /*ee70*/  LDL.LU.64 R38, [R1+0x360] ;  /* 0x0003600001267983 */ /* 0x000ee80000300a00 */
[----:B------:R1:W-:Y:S04]  /*ee80*/  STL [R1+0x24c], R3 ;  /* 0x00024c0301007387 */ /* 0x0003e80000100800 */
[----:B------:R-:W-:Y:S01]  /*ee90*/  STL [R1+0x258], R104 ;  /* 0x0002586801007387 */ /* 0x000fe20000100800 */
[----:B-1----:R-:W-:-:S03]  /*eea0*/  IMAD.MOV.U32 R3, RZ, RZ, R105 ;  /* 0x000000ffff037224 */ /* 0x002fc600078e0069 */
[----:B------:R-:W-:Y:S04]  /*eeb0*/  STL [R1+0x260], R106 ;  /* 0x0002606a01007387 */ /* 0x000fe80000100800 */
[----:B------:R1:W-:Y:S04]  /*eec0*/  STL [R1+0x254], R3 ;  /* 0x0002540301007387 */ /* 0x0003e80000100800 */
[----:B------:R-:W-:Y:S01]  /*eed0*/  STL [R1+0x268], R96 ;  /* 0x0002686001007387 */ /* 0x000fe20000100800 */
[----:B-1----:R-:W-:-:S05]  /*eee0*/  IMAD.MOV.U32 R3, RZ, RZ, R107 ;  /* 0x000000ffff037224 */ /* 0x002fca00078e006b */
[----:B------:R1:W-:Y:S02]  /*eef0*/  STL [R1+0x25c], R3 ;  /* 0x00025c0301007387 */ /* 0x0003e40000100800 */
[----:B-1----:R-:W-:Y:S02]  /*ef00*/  IMAD.MOV.U32 R3, RZ, RZ, R97 ;  /* 0x000000ffff037224 */ /* 0x002fe400078e0061 */
[----:B----4-:R-:W-:Y:S04]  /*ef10*/  STL [R1+0x270], R98 ;  /* 0x0002706201007387 */ /* 0x010fe80000100800 */
[----:B------:R1:W-:Y:S04]  /*ef20*/  STL [R1+0x264], R3 ;  /* 0x0002640301007387 */ /* 0x0003e80000100800 */
[----:B------:R-:W-:Y:S01]  /*ef30*/  STL [R1+0x278], R84 ;  /* 0x0002785401007387 */ /* 0x000fe20000100800 */
[----:B-1----:R-:W-:-:S05]  /*ef40*/  IMAD.MOV.U32 R3, RZ, RZ, R99 ;  /* 0x000000ffff037224 */ /* 0x002fca00078e0063 */
[----:B------:R1:W-:Y:S04]  /*ef50*/  STL [R1+0x26c], R3 ;  /* 0x00026c0301007387 */ /* 0x0003e80000100800 */
[----:B------:R-:W-:Y:S01]  /*ef60*/  STL [R1+0x280], R86 ;  /* 0x0002805601007387 */ /* 0x000fe20000100800 */
[----:B-1----:R-:W-:-:S05]  /*ef70*/  IMAD.MOV.U32 R3, RZ, RZ, R85 ;  /* 0x000000ffff037224 */ /* 0x002fca00078e0055 */
[----:B------:R1:W-:Y:S04]  /*ef80*/  STL [R1+0x274], R3 ;  /* 0x0002740301007387 */ /* 0x0003e80000100800 */
[----:B--2---:R-:W-:Y:S01]  /*ef90*/  STL [R1+0x288], R36 ;  /* 0x0002882401007387 */ /* 0x004fe20000100800 */
[----:B-1----:R-:W-:-:S05]  /*efa0*/  IMAD.MOV.U32 R3, RZ, RZ, R87 ;  /* 0x000000ffff037224 */ /* 0x002fca00078e0057 */
[----:B------:R1:W-:Y:S04]  /*efb0*/  STL [R1+0x27c], R3 ;  /* 0x00027c0301007387 */ /* 0x0003e80000100800 */
[----:B------:R-:W2:Y:S01]  /*efc0*/  LDL.64 R96, [R1+0x3d8] ;  /* 0x0003d80001607983 */ /* 0x000ea20000100a00 */
[----:B-1----:R-:W-:-:S03]  /*efd0*/  IMAD.MOV.U32 R3, RZ, RZ, R37 ;  /* 0x000000ffff037224 */ /* 0x002fc600078e0025 */
[----:B------:R-:W4:Y:S04]  /*efe0*/  LDL.LU.64 R36, [R1+0x3e0] ;  /* 0x0003e00001247983 */ /* 0x000f280000300a00 */
[----:B------:R1:W-:Y:S04]  /*eff0*/  STL [R1+0x284], R3 ;  /* 0x0002840301007387 */ /* 0x0003e80000100800 */
[----:B---3--:R-:W-:Y:S01]  /*f000*/  STL [R1+0x290], R44 ;  /* 0x0002902c01007387 */ /* 0x008fe20000100800 */
[----:B-1----:R-:W-:-:S03]  /*f010*/  IMAD.MOV.U32 R3, RZ, RZ, R45 ;  /* 0x000000ffff037224 */ /* 0x002fc600078e002d */
[----:B------:R-:W-:Y:S04]  /*f020*/  STL [R1+0x298], R78 ;  /* 0x0002984e01007387 */ /* 0x000fe80000100800 */
[----:B------:R1:W-:Y:S04]  /*f030*/  STL [R1+0x28c], R3 ;  /* 0x00028c0301007387 */ /* 0x0003e80000100800 */
[----:B------:R-:W-:Y:S04]  /*f040*/  STL [R1+0x294], R79 ;  /* 0x0002944f01007387 */ /* 0x000fe80000100800 */
[----:B------:R-:W-:Y:S01]  /*f050*/  STL [R1+0x2a0], R46 ;  /* 0x0002a02e01007387 */ /* 0x000fe20000100800 */
[----:B-1----:R-:W-:-:S03]  /*f060*/  IMAD.MOV.U32 R3, RZ, RZ, R47 ;  /* 0x000000ffff037224 */ /* 0x002fc600078e002f */
[----:B------:R-:W3:Y:S04]  /*f070*/  LDL.LU.64 R98, [R1+0x3f0] ;  /* 0x0003f00001627983 */ /* 0x000ee80000300a00 */
[----:B------:R1:W-:Y:S04]  /*f080*/  STL [R1+0x29c], R3 ;  /* 0x00029c0301007387 */ /* 0x0003e80000100800 */
[----:B------:R-:W-:Y:S04]  /*f090*/  STL [R1+0x2a8], R40 ;  /* 0x0002a82801007387 */ /* 0x000fe80000100800 */
[----:B------:R-:W3:Y:S01]  /*f0a0*/  LDL.LU.64 R84, [R1+0x3f8] ;  /* 0x0003f80001547983 */ /* 0x000ee20000300a00 */
[----:B-1----:R-:W-:-:S03]  /*f0b0*/  IMAD.MOV.U32 R3, RZ, RZ, R41 ;  /* 0x000000ffff037224 */ /* 0x002fc600078e0029 */
[----:B------:R-:W3:Y:S04]  /*f0c0*/  LDL.LU.64 R86, [R1+0x400] ;  /* 0x0004000001567983 */ /* 0x000ee80000300a00 */
[----:B------:R1:W-:Y:S02]  /*f0d0*/  STL [R1+0x2a4], R3 ;  /* 0x0002a40301007387 */ /* 0x0003e40000100800 */
[----:B-1----:R-:W-:Y:S02]  /*f0e0*/  IMAD.MOV.U32 R3, RZ, RZ, R43 ;  /* 0x000000ffff037224 */ /* 0x002fe400078e002b */
[----:B------:R-:W-:Y:S04]  /*f0f0*/  STL [R1+0x2b0], R42 ;  /* 0x0002b02a01007387 */ /* 0x000fe80000100800 */
[----:B------:R-:W3:Y:S04]  /*f100*/  LDL.LU.64 R44, [R1+0x410] ;  /* 0x00041000012c7983 */ /* 0x000ee80000300a00 */
[----:B------:R-:W-:Y:S04]  /*f110*/  STL [R1+0x2b8], R38 ;  /* 0x0002b82601007387 */ /* 0x000fe80000100800 */
[----:B------:R1:W-:Y:S04]  /*f120*/  STL [R1+0x2ac], R3 ;  /* 0x0002ac0301007387 */ /* 0x0003e80000100800 */
[----:B------:R-:W-:Y:S01]  /*f130*/  STL [R1+0x2c0], R88 ;  /* 0x0002c05801007387 */ /* 0x000fe20000100800 */
[----:B-1----:R-:W-:-:S05]  /*f140*/  IMAD.MOV.U32 R3, RZ, RZ, R39 ;  /* 0x000000ffff037224 */ /* 0x002fca00078e0027 */
[----:B------:R2:W-:Y:S04]  /*f150*/  STL [R1+0x2b4], R3 ;  /* 0x0002b40301007387 */ /* 0x0005e80000100800 */
[----:B------:R-:W-:Y:S04]  /*f160*/  STL [R1+0x2bc], R89 ;  /* 0x0002bc5901007387 */ /* 0x000fe80000100800 */
[----:B------:R-:W3:Y:S04]  /*f170*/  LDL.LU.64 R46, [R1+0x420] ;  /* 0x00042000012e7983 */ /* 0x000ee80000300a00 */
[----:B------:R-:W-:Y:S04]  /*f180*/  STL [R1+0x2c8], R90 ;  /* 0x0002c85a01007387 */ /* 0x000fe80000100800 */
[----:B------:R-:W3:Y:S04]  /*f190*/  LDL.LU.64 R40, [R1+0x430] ;  /* 0x0004300001287983 */ /* 0x000ee80000300a00 */
[----:B------:R-:W-:Y:S04]  /*f1a0*/  STL [R1+0x2c4], R91 ;  /* 0x0002c45b01007387 */ /* 0x000fe80000100800 */
[----:B------:R-:W3:Y:S04]  /*f1b0*/  LDL.LU.64 R42, [R1+0x438] ;  /* 0x00043800012a7983 */ /* 0x000ee80000300a00 */
[----:B------:R-:W-:Y:S04]  /*f1c0*/  STL [R1+0x2d0], R92 ;  /* 0x0002d05c01007387 */ /* 0x000fe80000100800 */
[----:B------:R-:W3:Y:S04]  /*f1d0*/  LDL.LU.64 R38, [R1+0x440] ;  /* 0x0004400001267983 */ /* 0x000ee80000300a00 */
[----:B------:R-:W-:Y:S04]  /*f1e0*/  STL [R1+0x2cc], R93 ;  /* 0x0002cc5d01007387 */ /* 0x000fe80000100800 */
[----:B------:R-:W-:Y:S04]  /*f1f0*/  STL [R1+0x2d8], R94 ;  /* 0x0002d85e01007387 */ /* 0x000fe80000100800 */
[----:B------:R-:W-:Y:S01]  /*f200*/  STL [R1+0x2d4], R95 ;  /* 0x0002d45f01007387 */ /* 0x000fe20000100800 */
[----:B--2---:R-:W-:-:S03]  /*f210*/  IMAD.MOV.U32 R3, RZ, RZ, R97 ;  /* 0x000000ffff037224 */ /* 0x004fc600078e0061 */
[----:B------:R-:W-:Y:S04]  /*f220*/  STL [R1+0x2e0], R96 ;  /* 0x0002e06001007387 */ /* 0x000fe80000100800 */
[----:B----4-:R-:W-:Y:S04]  /*f230*/  STL [R1+0x2e8], R36 ;  /* 0x0002e82401007387 */ /* 0x010fe80000100800 */
[----:B------:R1:W-:Y:S04]  /*f240*/  STL [R1+0x2dc], R3 ;  /* 0x0002dc0301007387 */ /* 0x0003e80000100800 */
[----:B------:R-:W-:Y:S01]  /*f250*/  STL [R1+0x2f0], R100 ;  /* 0x0002f06401007387 */ /* 0x000fe20000100800 */
[----:B-1----:R-:W-:-:S05]  /*f260*/  IMAD.MOV.U32 R3, RZ, RZ, R37 ;  /* 0x000000ffff037224 */ /* 0x002fca00078e0025 */
[----:B------:R3:W-:Y:S04]  /*f270*/  STL [R1+0x2e4], R3 ;  /* 0x0002e40301007387 */ /* 0x0007e80000100800 */
[----:B------:R-:W-:Y:S04]  /*f280*/  STL [R1+0x2ec], R101 ;  /* 0x0002ec6501007387 */ /* 0x000fe80000100800 */
[----:B------:R-:W-:Y:S04]  /*f290*/  STL [R1+0x2f8], R102 ;  /* 0x0002f86601007387 */ /* 0x000fe80000100800 */
[----:B------:R-:W2:Y:S01]  /*f2a0*/  LDL.LU.64 R36, [R1+0x458] ;  /* 0x0004580001247983 */ /* 0x000ea20000300a00 */
[----:B---3--:R-:W-:-:S03]  /*f2b0*/  IMAD.MOV.U32 R3, RZ, RZ, R99 ;  /* 0x000000ffff037224 */ /* 0x008fc600078e0063 */
[----:B------:R-:W-:Y:S04]  /*f2c0*/  STL [R1+0x2f4], R103 ;  /* 0x0002f46701007387 */ /* 0x000fe80000100800 */
[----:B------:R-:W-:Y:S04]  /*f2d0*/  STL [R1+0x300], R98 ;  /* 0x0003006201007387 */ /* 0x000fe80000100800 */
[----:B------:R-:W-:Y:S04]  /*f2e0*/  STL [R1+0x308], R84 ;  /* 0x0003085401007387 */ /* 0x000fe80000100800 */
[----:B------:R1:W-:Y:S04]  /*f2f0*/  STL [R1+0x2fc], R3 ;  /* 0x0002fc0301007387 */ /* 0x0003e80000100800 */
[----:B------:R-:W-:Y:S01]  /*f300*/  STL [R1+0x310], R86 ;  /* 0x0003105601007387 */ /* 0x000fe20000100800 */
[----:B-1----:R-:W-:-:S05]  /*f310*/  IMAD.MOV.U32 R3, RZ, RZ, R85 ;  /* 0x000000ffff037224 */ /* 0x002fca00078e0055 */
[----:B------:R1:W-:Y:S04]  /*f320*/  STL [R1+0x304], R3 ;  /* 0x0003040301007387 */ /* 0x0003e80000100800 */
[----:B------:R-:W-:Y:S01]  /*f330*/  STL [R1+0x318], R44 ;  /* 0x0003182c01007387 */ /* 0x000fe20000100800 */
[----:B-1----:R-:W-:-:S05]  /*f340*/  IMAD.MOV.U32 R3, RZ, RZ, R87 ;  /* 0x000000ffff037224 */ /* 0x002fca00078e0057 */
[----:B------:R1:W-:Y:S04]  /*f350*/  STL [R1+0x30c], R3 ;  /* 0x00030c0301007387 */ /* 0x0003e80000100800 */
[----:B------:R-:W-:Y:S01]  /*f360*/  STL [R1+0x320], R112 ;  /* 0x0003207001007387 */ /* 0x000fe20000100800 */
[----:B-1----:R-:W-:-:S03]  /*f370*/  IMAD.MOV.U32 R3, RZ, RZ, R45 ;  /* 0x000000ffff037224 */ /* 0x002fc600078e002d */
[----:B------:R-:W1:Y:S04]  /*f380*/  S2R R30, SR_TID.X ;  /* 0x00000000001e7919 */ /* 0x000e680000002100 */
[----:B------:R3:W-:Y:S04]  /*f390*/  STL [R1+0x314], R3 ;  /* 0x0003140301007387 */ /* 0x0007e80000100800 */
[----:B------:R-:W-:Y:S04]  /*f3a0*/  STL [R1+0x31c], R113 ;  /* 0x00031c7101007387 */ /* 0x000fe80000100800 */
[----:B------:R-:W-:Y:S04]  /*f3b0*/  STL [R1+0x328], R114 ;  /* 0x0003287201007387 */ /* 0x000fe80000100800 */
[----:B------:R-:W-:Y:S01]  /*f3c0*/  STL [R1+0x324], R115 ;  /* 0x0003247301007387 */ /* 0x000fe20000100800 */
[----:B---3--:R-:W-:-:S03]  /*f3d0*/  IMAD.MOV.U32 R3, RZ, RZ, R47 ;  /* 0x000000ffff037224 */ /* 0x008fc600078e002f */
[----:B------:R-:W-:Y:S04]  /*f3e0*/  STL [R1+0x330], R46 ;  /* 0x0003302e01007387 */ /* 0x000fe80000100800 */
[----:B------:R-:W-:Y:S04]  /*f3f0*/  STL [R1+0x338], R40 ;  /* 0x0003382801007387 */ /* 0x000fe80000100800 */
[----:B------:R3:W-:Y:S04]  /*f400*/  STL [R1+0x32c], R3 ;  /* 0x00032c0301007387 */ /* 0x0007e80000100800 */
[----:B------:R-:W-:Y:S01]  /*f410*/  STL [R1+0x340], R42 ;  /* 0x0003402a01007387 */ /* 0x000fe20000100800 */
[----:B---3--:R-:W-:-:S05]  /*f420*/  IMAD.MOV.U32 R3, RZ, RZ, R41 ;  /* 0x000000ffff037224 */ /* 0x008fca00078e0029 */
[----:B------:R3:W-:Y:S01]  /*f430*/  STL [R1+0x334], R3 ;  /* 0x0003340301007387 */ /* 0x0007e20000100800 */
[----:B------:R-:W-:-:S03]  /*f440*/  IMAD.MOV.U32 R25, RZ, RZ, 0x7f ;  /* 0x0000007fff197424 */ /* 0x000fc600078e00ff */
[----:B------:R-:W-:Y:S01]  /*f450*/  STL [R1+0x348], R38 ;  /* 0x0003482601007387 */ /* 0x000fe20000100800 */
[----:B---3--:R-:W-:-:S05]  /*f460*/  IMAD.MOV.U32 R3, RZ, RZ, R43 ;  /* 0x000000ffff037224 */ /* 0x008fca00078e002b */
[----:B------:R3:W-:Y:S04]  /*f470*/  STL [R1+0x33c], R3 ;  /* 0x00033c0301007387 */ /* 0x0007e80000100800 */
[----:B------:R-:W-:Y:S01]  /*f480*/  STL [R1+0x350], R124 ;  /* 0x0003507c01007387 */ /* 0x000fe20000100800 */
[----:B---3--:R-:W-:Y:S01]  /*f490*/  IMAD.MOV.U32 R3, RZ, RZ, R39 ;  /* 0x000000ffff037224 */ /* 0x008fe200078e0027 */
[----:B------:R-:W-:-:S04]  /*f4a0*/  IADD3 R39, R25, c[0x0][0x180], RZ ;  /* 0x0000600019277a10 */ /* 0x000fc80007ffe0ff */
[----:B------:R1:W-:Y:S04]  /*f4b0*/  STL [R1+0x344], R3 ;  /* 0x0003440301007387 */ /* 0x0003e80000100800 */
[----:B------:R-:W-:Y:S04]  /*f4c0*/  STL [R1+0x34c], R125 ;  /* 0x00034c7d01007387 */ /* 0x000fe80000100800 */
[----:B------:R-:W-:Y:S01]  /*f4d0*/  STL [R1+0x358], R126 ;  /* 0x0003587e01007387 */ /* 0x000fe20000100800 */
[----:B-1----:R-:W-:-:S03]  /*f4e0*/  LOP3.LUT R3, R30, 0x7, RZ, 0xc0, !PT ;  /* 0x000000071e037812 */ /* 0x002fc600078ec0ff */
[----:B------:R-:W-:Y:S04]  /*f4f0*/  STL [R1+0x354], R127 ;  /* 0x0003547f01007387 */ /* 0x000fe80000100800 */
[----:B------:R-:W-:Y:S01]  /*f500*/  STL [R1+0x360], R128 ;  /* 0x0003608001007387 */ /* 0x000fe20000100800 */
[----:B------:R-:W-:-:S03]  /*f510*/  IMAD R3, R3, 0x210, RZ ;  /* 0x0000021003037824 */ /* 0x000fc600078e02ff */
[----:B------:R-:W-:Y:S01]  /*f520*/  STL [R1+0x35c], R129 ;  /* 0x00035c8101007387 */ /* 0x000fe20000100800 */
[----:B------:R-:W-:-:S04]  /*f530*/  SHF.R.S32.HI R28, RZ, 0x1f, R39 ;  /* 0x0000001fff1c7819 */ /* 0x000fc80000011427 */
[----:B------:R-:W-:Y:S01]  /*f540*/  LEA.HI R28, R28, R39, RZ, 0x7 ;  /* 0x000000271c1c7211 */ /* 0x000fe200078f38ff */
[----:B------:R-:W-:-:S04]  /*f550*/  IMAD.MOV.U32 R39, RZ, RZ, c[0x0][0x188] ;  /* 0x00006200ff277624 */ /* 0x000fc800078e00ff */
[----:B------:R-:W-:Y:S01]  /*f560*/  IMAD.SHL.U32 R39, R39, 0x80, RZ ;  /* 0x0000008027277824 */ /* 0x000fe200078e00ff */
[----:B------:R-:W-:Y:S01]  /*f570*/  SHF.R.S32.HI R28, RZ, 0x7, R28 ;  /* 0x00000007ff1c7819 */ /* 0x000fe2000001141c */
[----:B------:R-:W-:-:S03]  /*f580*/  USHF.R.S32.HI UR6, URZ, 0x1f, UR4 ;  /* 0x0000001f3f067899 */ /* 0x000fc60008011404 */
[----:B------:R-:W-:Y:S01]  /*f590*/  SHF.R.S32.HI R26, RZ, 0x1f, R39 ;  /* 0x0000001fff1a7819 */ /* 0x000fe20000011427 */
[C---:B------:R-:W-:Y:S01]  /*f5a0*/  IMAD.SHL.U32 R27, R39.reuse, 0x4, RZ ;  /* 0x00000004271b7824 */ /* 0x040fe200078e00ff */
[----:B------:R-:W-:Y:S01]  /*f5b0*/  IADD3 R32, R28, -0x2, RZ ;  /* 0xfffffffe1c207810 */ /* 0x000fe20007ffe0ff */
[----:B------:R-:W-:Y:S01]  /*f5c0*/  CS2R R52, SRZ ;  /* 0x0000000000347805 */ /* 0x000fe2000001ff00 */
[----:B------:R-:W-:Y:S01]  /*f5d0*/  SHF.L.U64.HI R26, R39, 0x2, R26 ;  /* 0x00000002271a7819 */ /* 0x000fe2000001021a */
        /* <DEDUP_REMOVED lines=30> */
[----:B------:R-:W-:-:S02]  /*f7c0*/  USHF.L.U32 UR7, UR4, 0x2, URZ ;  /* 0x0000000204077899 */ /* 0x000fc4000800063f */
[----:B------:R-:W-:Y:S02]  /*f7d0*/  USHF.L.U64.HI UR6, UR4, 0x2, UR6 ;  /* 0x0000000204067899 */ /* 0x000fe40008010206 */
[----:B------:R-:W-:Y:S02]  /*f7e0*/  UMOV UR5, 0x1 ;  /* 0x0000000100057882 */ /* 0x000fe40000000000 */
[----:B------:R-:W-:Y:S01]  /*f7f0*/  UMOV UR4, 0xffffffff ;  /* 0xffffffff00047882 */ /* 0x000fe20000000000 */
[----:B--2---:R-:W-:Y:S01]  /*f800*/  IMAD.MOV.U32 R25, RZ, RZ, R37 ;  /* 0x000000ffff197224 */ /* 0x004fe200078e0025 */
[----:B------:R-:W-:Y:S04]  /*f810*/  STL [R1+0x368], R36 ;  /* 0x0003682401007387 */ /* 0x000fe80000100800 */
[----:B------:R1:W-:Y:S02]  /*f820*/  STL [R1+0x364], R25 ;  /* 0x0003641901007387 */ /* 0x0003e40000100800 */
[----:B-1----:R-:W-:-:S05]  /*f830*/  IMAD.SHL.U32 R25, R30, 0x2, RZ ;  /* 0x000000021e197824 */ /* 0x002fca00078e00ff */
[----:B------:R-:W-:Y:S01]  /*f840*/  LOP3.LUT R3, R3, 0x30, R25, 0x78, !PT ;  /* 0x0000003003037812 */ /* 0x000fe200078e7819 */
[----:B------:R-:W-:-:S05]  /*f850*/  IMAD.SHL.U32 R25, R30, 0x80, RZ ;  /* 0x000000801e197824 */ /* 0x000fca00078e00ff */
[----:B------:R-:W-:Y:S02]  /*f860*/  LOP3.LUT R29, R3, 0x1000, R25, 0xf8, !PT ;  /* 0x00001000031d7812 */ /* 0x000fe400078ef819 */
[----:B------:R-:W-:-:S05]  /*f870*/  LOP3.LUT R3, R30, 0x3, RZ, 0xc0, !PT ;  /* 0x000000031e037812 */ /* 0x000fca00078ec0ff */
[----:B------:R-:W-:Y:S01]  /*f880*/  IMAD R3, R3, 0x220, RZ ;  /* 0x0000022003037824 */ /* 0x000fe200078e02ff */
[----:B------:R1:W-:Y:S04]  /*f890*/  STL [R1+0x370], R130 ;  /* 0x0003708201007387 */ /* 0x0003e80000100800 */
[----:B------:R-:W-:Y:S02]  /*f8a0*/  LOP3.LUT R30, R3, 0x5c, R30, 0x78, !PT ;  /* 0x0000005c031e7812 */ /* 0x000fe400078e781e */
[----:B------:R-:W-:Y:S01]  /*f8b0*/  LOP3.LUT R3, R29, 0x40, RZ, 0x3c, !PT ;  /* 0x000000401d037812 */ /* 0x000fe200078e3cff */
[----:B------:R1:W-:Y:S04]  /*f8c0*/  STL [R1+0x36c], R131 ;  /* 0x00036c8301007387 */ /* 0x0003e80000100800 */
[----:B------:R1:W-:Y:S04]  /*f8d0*/  STL [R1+0x3c4], R29 ;  /* 0x0003c41d01007387 */ /* 0x0003e80000100800 */
[----:B------:R1:W-:Y:S01]  /*f8e0*/  STL [R1+0x3d0], R3 ;  /* 0x0003d00301007387 */ /* 0x0003e20000100800 */
[----:B------:R-:W-:Y:S01]  /*f8f0*/  IMAD.MOV.U32 R25, RZ, RZ, RZ ;  /* 0x000000ffff197224 */ /* 0x000fe200078e00ff */
[----:B------:R-:W-:Y:S01]  /*f900*/  CS2R R36, SRZ ;  /* 0x0000000000247805 */ /* 0x000fe2000001ff00 */
[----:B------:R-:W-:-:S02]  /*f910*/  LOP3.LUT R28, R30, 0x20, RZ, 0x3c, !PT ;  /* 0x000000201e1c7812 */ /* 0x000fc400078e3cff */
.L_x_1:
[----:B------:R-:W2:Y:S01]  /*f920*/  LDL R30, [R1+0x3c4] ;  /* 0x0003c400011e7983 */ /* 0x000ea20000100800 */
[----:B------:R-:W-:Y:S01]  /*f930*/  UIADD3 UR4, UR4, 0x1, URZ ;  /* 0x0000000104047890 */ /* 0x000fe2000fffe03f */
[----:B------:R-:W-:-:S04]  /*f940*/  DEPBAR.LE SB0, 0x2 ;  /* 0x000080800000791a */ /* 0x000fc80000000000 */
[----:B-1----:R-:W1:Y:S01]  /*f950*/  S2R R29, SR_TID.X ;  /* 0x00000000001d7919 */ /* 0x002e620000002100 */
[----:B------:R-:W-:-:S04]  /*f960*/  UISETP.GT.AND UP0, UPT, UR4, 0x1, UPT ;  /* 0x000000010400788c */ /* 0x000fc8000bf04270 */
[----:B------:R-:W-:-:S06]  /*f970*/  USEL UR4, UR4, URZ, !UP0 ;  /* 0x0000003f04047287 */ /* 0x000fcc000c000000 */
[----:B------:R-:W-:Y:S01]  /*f980*/  IMAD.U32 R28, RZ, RZ, UR4 ;  /* 0x00000004ff1c7e24 */ /* 0x000fe2000f8e00ff */
[C---:B-1----:R-:W-:Y:S02]  /*f990*/  LOP3.LUT R3, R29.reuse, 0x3, RZ, 0xc0, !PT ;  /* 0x000000031d037812 */ /* 0x042fe400078ec0ff */
[----:B------:R-:W-:-:S03]  /*f9a0*/  LOP3.LUT R32, R29, 0x3, RZ, 0xc0, !PT ;  /* 0x000000031d207812 */ /* 0x000fc600078ec0ff */
[----:B------:R-:W-:Y:S02]  /*f9b0*/  IMAD R3, R3, 0x220, RZ ;  /* 0x0000022003037824 */ /* 0x000fe400078e02ff */
[----:B------:R-:W-:-:S03]  /*f9c0*/  IMAD R32, R32, 0x220, RZ ;  /* 0x0000022020207824 */ /* 0x000fc600078e02ff */
[--C-:B------:R-:W-:Y:S02]  /*f9d0*/  LOP3.LUT R3, R3, 0x5c, R29.reuse, 0x78, !PT ;  /* 0x0000005c03037812 */ /* 0x100fe400078e781d */
[----:B------:R-:W-:Y:S01]  /*f9e0*/  LOP3.LUT R32, R32, 0x5c, R29, 0x78, !PT ;  /* 0x0000005c20207812 */ /* 0x000fe200078e781d */
[----:B------:R-:W-:Y:S02]  /*f9f0*/  IMAD.U32 R29, RZ, RZ, UR4 ;  /* 0x00000004ff1d7e24 */ /* 0x000fe4000f8e00ff */
[----:B------:R-:W-:Y:S01]  /*fa00*/  IMAD R28, R28, 0x10000, R3 ;  /* 0x000100001c1c7824 */ /* 0x000fe200078e0203 */
[----:B------:R-:W-:Y:S01]  /*fa10*/  BAR.SYNC.DEFER_BLOCKING 0x0 ;  /* 0x0000000000007b1d */ /* 0x000fe20000010000 */
[----:B------:R-:W-:Y:S01]  /*fa20*/  LOP3.LUT R32, R32, 0x20, RZ, 0x3c, !PT ;  /* 0x0000002020207812 */ /* 0x000fe200078e3cff */
[----:B------:R-:W-:-:S04]  /*fa30*/  IMAD.U32 R3, RZ, RZ, UR4 ;  /* 0x00000004ff037e24 */ /* 0x000fc8000f8e00ff */
[----:B------:R-:W-:Y:S01]  /*fa40*/  IMAD R29, R29, 0x10000, R32 ;  /* 0x000100001d1d7824 */ /* 0x000fe200078e0220 */
[----:B------:R-:W-:Y:S04]  /*fa50*/  LDS R112, [R28+0x180] ;  /* 0x000180001c707984 */ /* 0x000fe80000000800 */
[----:B------:R-:W-:Y:S04]  /*fa60*/  LDS R114, [R28+0x980] ;  /* 0x000980001c727984 */ /* 0x000fe80000000800 */
[----:B------:R-:W-:Y:S04]  /*fa70*/  LDS R113, [R29+0x180] ;  /* 0x000180001d717984 */ /* 0x000fe80000000800 */
[----:B------:R-:W-:Y:S04]  /*fa80*/  LDS R115, [R29+0x980] ;  /* 0x000980001d737984 */ /* 0x000fe80000000800 */
[----:B------:R-:W-:Y:S04]  /*fa90*/  LDS R124, [R28] ;  /* 0x000000001c7c7984 */ /* 0x000fe80000000800 */
[----:B------:R-:W-:Y:S04]  /*faa0*/  LDS R126, [R28+0x800] ;  /* 0x000800001c7e7984 */ /* 0x000fe80000000800 */
[----:B------:R-:W-:Y:S04]  /*fab0*/  LDS R125, [R29] ;  /* 0x000000001d7d7984 */ /* 0x000fe80000000800 */
[----:B------:R-:W-:Y:S04]  /*fac0*/  LDS R127, [R29+0x800] ;  /* 0x000800001d7f7984 */ /* 0x000fe80000000800 */
        /* <DEDUP_REMOVED lines=11> */
[----:B------:R-:W-:Y:S01]  /*fb80*/  LDS R131, [R29+0x1800] ;  /* 0x001800001d837984 */ /* 0x000fe20000000800 */
[----:B--2---:R-:W-:-:S05]  /*fb90*/  IMAD R3, R3, 0x8000, R30 ;  /* 0x0000800003037824 */ /* 0x004fca00078e021e */
[----:B------:R-:W1:Y:S04]  /*fba0*/  LDSM.16.M88.4 R76, [R3+0x20000] ;  /* 0x02000000034c783b */ /* 0x000e680000000200 */
[----:B------:R-:W2:Y:S04]  /*fbb0*/  LDSM.16.M88.4 R64, [R3+0x22000] ;  /* 0x022000000340783b */ /* 0x000ea80000000200 */
[----:B------:R-:W3:Y:S01]  /*fbc0*/  LDSM.16.M88.4 R92, [R3+0x24000] ;  /* 0x02400000035c783b */ /* 0x000ee20000000200 */
[C---:B-1----:R-:W-:Y:S03]  /*fbd0*/  HMMA.1688.F32.TF32 R88, R112.reuse, R76, R84 ;  /* 0x0000004c7058723c */ /* 0x042fe60000081054 */
[----:B------:R-:W1:Y:S05]  /*fbe0*/  LDSM.16.M88.4 R84, [R3+0x26000] ;  /* 0x026000000354783b */ /* 0x000e6a0000000200 */
[C---:B--2---:R-:W-:Y:S08]  /*fbf0*/  HMMA.1688.F32.TF32 R44, R112.reuse, R64, R44 ;  /* 0x00000040702c723c */ /* 0x044ff0000008102c */
[----:B---3--:R-:W-:Y:S08]  /*fc00*/  HMMA.1688.F32.TF32 R40, R112, R92, R40 ;  /* 0x0000005c7028723c */ /* 0x008ff00000081028 */
[-C--:B------:R-:W-:Y:S08]  /*fc10*/  HMMA.1688.F32.TF32 R52, R124, R76.reuse, R52 ;  /* 0x0000004c7c34723c */ /* 0x080ff00000081034 */
[----:B------:R-:W-:Y:S08]  /*fc20*/  HMMA.1688.F32.TF32 R68, R100, R76, R68 ;  /* 0x0000004c6444723c */ /* 0x000ff00000081044 */
[----:B------:R-:W-:Y:S08]  /*fc30*/  HMMA.1688.F32.TF32 R60, R124, R64, R60 ;  /* 0x000000407c3c723c */ /* 0x000ff0000008103c */
[----:B-1----:R-:W-:Y:S01]  /*fc40*/  HMMA.1688.F32.TF32 R36, R112, R84, R36 ;  /* 0x000000547024723c */ /* 0x002fe20000081024 */
[----:B------:R-:W2:Y:S01]  /*fc50*/  LDL R115, [R1+0x3d0] ;  /* 0x0003d00001737983 */ /* 0x000ea20000100800 */
[----:B------:R-:W-:-:S03]  /*fc60*/  IMAD.U32 R30, RZ, RZ, UR4 ;  /* 0x00000004ff1e7e24 */ /* 0x000fc6000f8e00ff */
[----:B------:R-:W-:Y:S03]  /*fc70*/  LDS R112, [R28+0x2080] ;  /* 0x002080001c707984 */ /* 0x000fe60000000800 */
[C---:B------:R-:W-:Y:S01]  /*fc80*/  HMMA.1688.F32.TF32 R80, R124.reuse, R92, R80 ;  /* 0x0000005c7c50723c */ /* 0x040fe20000081050 */
[----:B------:R-:W-:Y:S04]  /*fc90*/  LDS R114, [R28+0x2880] ;  /* 0x002880001c727984 */ /* 0x000fe80000000800 */
[----:B------:R-:W-:Y:S03]  /*fca0*/  LDS R113, [R29+0x2080] ;  /* 0x002080001d717984 */ /* 0x000fe60000000800 */
[----:B------:R-:W-:Y:S01]  /*fcb0*/  HMMA.1688.F32.TF32 R120, R124, R84, R120 ;  /* 0x000000547c78723c */ /* 0x000fe20000081078 */
[----:B------:R-:W-:Y:S04]  /*fcc0*/  LDS R124, [R28+0x1080] ;  /* 0x001080001c7c7984 */ /* 0x000fe80000000800 */
[----:B------:R-:W-:Y:S03]  /*fcd0*/  LDS R126, [R28+0x1880] ;  /* 0x001880001c7e7984 */ /* 0x000fe60000000800 */
[C---:B------:R-:W-:Y:S01]  /*fce0*/  HMMA.1688.F32.TF32 R48, R100.reuse, R64, R48 ;  /* 0x000000406430723c */ /* 0x040fe20000081030 */
[----:B------:R-:W-:Y:S04]  /*fcf0*/  LDS R125, [R29+0x1080] ;  /* 0x001080001d7d7984 */ /* 0x000fe80000000800 */
[----:B------:R-:W1:Y:S03]  /*fd00*/  LDS R127, [R29+0x1880] ;  /* 0x001880001d7f7984 */ /* 0x000e660000000800 */
[C---:B------:R-:W-:Y:S08]  /*fd10*/  HMMA.1688.F32.TF32 R116, R100.reuse, R92, R116 ;  /* 0x0000005c6474723c */ /* 0x040ff00000081074 */
[----:B------:R-:W-:Y:S01]  /*fd20*/  HMMA.1688.F32.TF32 R108, R100, R84, R108 ;  /* 0x00000054646c723c */ /* 0x000fe2000008106c */
[----:B------:R-:W-:Y:S04]  /*fd30*/  LDS R100, [R28+0x1100] ;  /* 0x001100001c647984 */ /* 0x000fe80000000800 */
[----:B------:R-:W-:Y:S03]  /*fd40*/  LDS R102, [R28+0x1900] ;  /* 0x001900001c667984 */ /* 0x000fe60000000800 */
[C---:B------:R-:W-:Y:S01]  /*fd50*/  HMMA.1688.F32.TF32 R72, R32.reuse, R76, R72 ;  /* 0x0000004c2048723c */ /* 0x040fe20000081048 */
[----:B------:R-:W-:Y:S04]  /*fd60*/  LDS R101, [R29+0x1100] ;  /* 0x001100001d657984 */ /* 0x000fe80000000800 */
[----:B------:R-:W3:Y:S03]  /*fd70*/  LDS R103, [R29+0x1900] ;  /* 0x001900001d677984 */ /* 0x000ee60000000800 */
[C---:B------:R-:W-:Y:S08]  /*fd80*/  HMMA.1688.F32.TF32 R56, R32.reuse, R64, R56 ;  /* 0x000000402038723c */ /* 0x040ff00000081038 */
[C---:B------:R-:W-:Y:S08]  /*fd90*/  HMMA.1688.F32.TF32 R104, R32.reuse, R92, R104 ;  /* 0x0000005c2068723c */ /* 0x040ff00000081068 */
[----:B------:R-:W-:Y:S01]  /*fda0*/  HMMA.1688.F32.TF32 R96, R32, R84, R96 ;  /* 0x000000542060723c */ /* 0x000fe20000081060 */
[----:B------:R-:W-:Y:S04]  /*fdb0*/  LDS R32, [R28+0x1180] ;  /* 0x001180001c207984 */ /* 0x000fe80000000800 */
[----:B------:R-:W-:Y:S04]  /*fdc0*/  LDS R34, [R28+0x1980] ;  /* 0x001980001c227984 */ /* 0x000fe80000000800 */
[----:B------:R-:W-:Y:S04]  /*fdd0*/  LDS R33, [R29+0x1180] ;  /* 0x001180001d217984 */ /* 0x000fe80000000800 */
[----:B------:R-:W4:Y:S01]  /*fde0*/  LDS R35, [R29+0x1980] ;  /* 0x001980001d237984 */ /* 0x000f220000000800 */
[C---:B------:R-:W-:Y:S08]  /*fdf0*/  HMMA.1688.F32.TF32 R52, R128.reuse, R78, R52 ;  /* 0x0000004e8034723c */ /* 0x040ff00000081034 */
[C---:B------:R-:W-:Y:S08]  /*fe00*/  HMMA.1688.F32.TF32 R60, R128.reuse, R66, R60 ;  /* 0x00000042803c723c */ /* 0x040ff0000008103c */
[C---:B------:R-:W-:Y:S08]  /*fe10*/  HMMA.1688.F32.TF32 R80, R128.reuse, R94, R80 ;  /* 0x0000005e8050723c */ /* 0x040ff00000081050 */
[----:B------:R-:W-:Y:S01]  /*fe20*/  HMMA.1688.F32.TF32 R120, R128, R86, R120 ;  /* 0x000000568078723c */ /* 0x000fe20000081078 */
[----:B------:R-:W-:Y:S04]  /*fe30*/  LDS R128, [R28+0xc000] ;  /* 0x00c000001c807984 */ /* 0x000fe80000000800 */
[----:B------:R-:W-:Y:S03]  /*fe40*/  LDS R130, [R28+0xc800] ;  /* 0x00c800001c827984 */ /* 0x000fe60000000800 */
[C---:B-1----:R-:W-:Y:S01]  /*fe50*/  HMMA.1688.F32.TF32 R68, R124.reuse, R78, R68 ;  /* 0x0000004e7c44723c */ /* 0x042fe20000081044 */
[----:B------:R-:W-:Y:S04]  /*fe60*/  LDS R129, [R29+0xc000] ;  /* 0x00c000001d817984 */ /* 0x000fe80000000800 */
[----:B------:R-:W-:Y:S03]  /*fe70*/  LDS R131, [R29+0xc800] ;  /* 0x00c800001d837984 */ /* 0x000fe60000000800 */
[C---:B------:R-:W-:Y:S08]  /*fe80*/  HMMA.1688.F32.TF32 R48, R124.reuse, R66, R48 ;  /* 0x000000427c30723c */ /* 0x040ff00000081030 */
[C---:B------:R-:W-:Y:S08]  /*fe90*/  HMMA.1688.F32.TF32 R116, R124.reuse, R94, R116 ;  /* 0x0000005e7c74723c */ /* 0x040ff00000081074 */
[----:B------:R-:W-:Y:S01]  /*fea0*/  HMMA.1688.F32.TF32 R108, R124, R86, R108 ;  /* 0x000000567c6c723c */ /* 0x000fe2000008106c */
[----:B------:R-:W-:Y:S04]  /*feb0*/  LDS R124, [R28+0x2000] ;  /* 0x002000001c7c7984 */ /* 0x000fe80000000800 */
[----:B------:R-:W-:Y:S03]  /*fec0*/  LDS R126, [R28+0x2800] ;  /* 0x002800001c7e7984 */ /* 0x000fe60000000800 */
[C---:B---3--:R-:W-:Y:S01]  /*fed0*/  HMMA.1688.F32.TF32 R72, R100.reuse, R78, R72 ;  /* 0x0000004e6448723c */ /* 0x048fe20000081048 */
[----:B------:R-:W-:Y:S04]  /*fee0*/  LDS R125, [R29+0x2000] ;  /* 0x002000001d7d7984 */ /* 0x000fe80000000800 */
[----:B------:R-:W-:Y:S03]  /*fef0*/  LDS R127, [R29+0x2800] ;  /* 0x002800001d7f7984 */ /* 0x000fe60000000800 */
[C---:B------:R-:W-:Y:S08]  /*ff00*/  HMMA.1688.F32.TF32 R56, R100.reuse, R66, R56 ;  /* 0x000000426438723c */ /* 0x040ff00000081038 */
[C---:B------:R-:W-:Y:S08]  /*ff10*/  HMMA.1688.F32.TF32 R104, R100.reuse, R94, R104 ;  /* 0x0000005e6468723c */ /* 0x040ff00000081068 */
[----:B------:R-:W-:Y:S01]  /*ff20*/  HMMA.1688.F32.TF32 R96, R100, R86, R96 ;  /* 0x000000566460723c */ /* 0x000fe20000081060 */
[----:B------:R-:W-:Y:S04]  /*ff30*/  LDS R100, [R28+0x2100] ;  /* 0x002100001c647984 */ /* 0x000fe80000000800 */
[----:B------:R-:W-:Y:S03]  /*ff40*/  LDS R102, [R28+0x2900] ;  /* 0x002900001c667984 */ /* 0x000fe60000000800 */
[C---:B----4-:R-:W-:Y:S01]  /*ff50*/  HMMA.1688.F32.TF32 R76, R32.reuse, R78, R88 ;  /* 0x0000004e204c723c */ /* 0x050fe20000081058 */
[----:B------:R-:W-:Y:S04]  /*ff60*/  LDS R88, [R28+0x2180] ;  /* 0x002180001c587984 */ /* 0x000fe80000000800 */
[----:B------:R-:W-:Y:S03]  /*ff70*/  LDS R90, [R28+0x2980] ;  /* 0x002980001c5a7984 */ /* 0x000fe60000000800 */
[C---:B------:R-:W-:Y:S01]  /*ff80*/  HMMA.1688.F32.TF32 R64, R32.reuse, R66, R44 ;  /* 0x000000422040723c */ /* 0x040fe2000008102c */
[----:B------:R-:W-:Y:S04]  /*ff90*/  LDS R89, [R29+0x2180] ;  /* 0x002180001d597984 */ /* 0x000fe80000000800 */
[----:B------:R-:W-:Y:S03]  /*ffa0*/  LDS R91, [R29+0x2980] ;  /* 0x002980001d5b7984 */ /* 0x000fe60000000800 */
[C---:B------:R-:W-:Y:S01]  /*ffb0*/  HMMA.1688.F32.TF32 R92, R32.reuse, R94, R40 ;  /* 0x0000005e205c723c */ /* 0x040fe20000081028 */
[----:B------:R-:W-:Y:S04]  /*ffc0*/  LDS R101, [R29+0x2100] ;  /* 0x002100001d657984 */ /* 0x000fe80000000800 */
[----:B------:R-:W-:Y:S03]  /*ffd0*/  LDS R103, [R29+0x2900] ;  /* 0x002900001d677984 */ /* 0x000fe60000000800 */
[----:B------:R-:W-:Y:S01]  /*ffe0*/  HMMA.1688.F32.TF32 R84, R32, R86, R36 ;  /* 0x000000562054723c */ /* 0x000fe20000081024 */
[----:B--2---:R-:W-:-:S02]  /*fff0*/  IMAD R30, R30, 0x8000, R115 ;  /* 0x000080001e1e7824 */ /* 0x004fc400078e0273 */
[----:B------:R-:W-:Y:S04]  /*10000*/  LDS R115, [R29+0x2880] ;  /* 0x002880001d737984 */ /* 0x000fe80000000800 */
[----:B------:R-:W1:Y:S04]  /*10010*/  LDSM.16.M88.4 R36, [R30+0x20000] ;  /* 0x020000001e24783b */ /* 0x000e680000000200 */
[----:B------:R-:W2:Y:S04]  /*10020*/  LDSM.16.M88.4 R44, [R30+0x22000] ;  /* 0x022000001e2c783b */ /* 0x000ea80000000200 */
[----:B------:R-:W3:Y:S04]  /*10030*/  LDSM.16.M88.4 R40, [R30+0x24000] ;  /* 0x024000001e28783b */ /* 0x000ee80000000200 */
[----:B------:R-:W4:Y:S01]  /*10040*/  LDSM.16.M88.4 R32, [R30+0x26000] ;  /* 0x026000001e20783b */ /* 0x000f220000000200 */
[C---:B-1----:R-:W-:Y:S08]  /*10050*/  HMMA.1688.F32.TF32 R76, R88.reuse, R36, R76 ;  /* 0x00000024584c723c */ /* 0x042ff0000008104c */
[C---:B--2---:R-:W-:Y:S08]  /*10060*/  HMMA.1688.F32.TF32 R64, R88.reuse, R44, R64 ;  /* 0x0000002c5840723c */ /* 0x044ff00000081040 */
[----:B---3--:R-:W-:Y:S08]  /*10070*/  HMMA.1688.F32.TF32 R92, R88, R40, R92 ;  /* 0x00000028585c723c */ /* 0x008ff0000008105c */
[-C--:B------:R-:W-:Y:S08]  /*10080*/  HMMA.1688.F32.TF32 R52, R124, R36.reuse, R52 ;  /* 0x000000247c34723c */ /* 0x080ff00000081034 */
[-C--:B------:R-:W-:Y:S08]  /*10090*/  HMMA.1688.F32.TF32 R68, R112, R36.reuse, R68 ;  /* 0x000000247044723c */ /* 0x080ff00000081044 */
[----:B------:R-:W-:Y:S08]  /*100a0*/  HMMA.1688.F32.TF32 R72, R100, R36, R72 ;  /* 0x000000246448723c */ /* 0x000ff00000081048 */
[-C--:B------:R-:W-:Y:S08]  /*100b0*/  HMMA.1688.F32.TF32 R60, R124, R44.reuse, R60 ;  /* 0x0000002c7c3c723c */ /* 0x080ff0000008103c */
[-C--:B------:R-:W-:Y:S08]  /*100c0*/  HMMA.1688.F32.TF32 R48, R112, R44.reuse, R48 ;  /* 0x0000002c7030723c */ /* 0x080ff00000081030 */
[----:B------:R-:W-:Y:S08]  /*100d0*/  HMMA.1688.F32.TF32 R56, R100, R44, R56 ;  /* 0x0000002c6438723c */ /* 0x000ff00000081038 */
[C---:B------:R-:W-:Y:S08]  /*100e0*/  HMMA.1688.F32.TF32 R80, R124.reuse, R40, R80 ;  /* 0x000000287c50723c */ /* 0x040ff00000081050 */
[----:B----4-:R-:W-:Y:S01]  /*100f0*/  HMMA.1688.F32.TF32 R120, R124, R32, R120 ;  /* 0x000000207c78723c */ /* 0x010fe20000081078 */
[----:B------:R-:W-:Y:S04]  /*10100*/  LDS R124, [R28+0x3000] ;  /* 0x003000001c7c7984 */ /* 0x000fe80000000800 */
[----:B------:R-:W-:Y:S03]  /*10110*/  LDS R126, [R28+0x3800] ;  /* 0x003800001c7e7984 */ /* 0x000fe60000000800 */
[C---:B------:R-:W-:Y:S01]  /*10120*/  HMMA.1688.F32.TF32 R116, R112.reuse, R40, R116 ;  /* 0x000000287074723c */ /* 0x040fe20000081074 */
[----:B------:R-:W-:Y:S04]  /*10130*/  LDS R125, [R29+0x3000] ;  /* 0x003000001d7d7984 */ /* 0x000fe80000000800 */
[----:B------:R-:W1:Y:S03]  /*10140*/  LDS R127, [R29+0x3800] ;  /* 0x003800001d7f7984 */ /* 0x000e660000000800 */
[----:B------:R-:W-:Y:S01]  /*10150*/  HMMA.1688.F32.TF32 R108, R112, R32, R108 ;  /* 0x00000020706c723c */ /* 0x000fe2000008106c */
[----:B------:R-:W-:Y:S04]  /*10160*/  LDS R112, [R28+0x3080] ;  /* 0x003080001c707984 */ /* 0x000fe80000000800 */
[----:B------:R-:W-:Y:S03]  /*10170*/  LDS R114, [R28+0x3880] ;  /* 0x003880001c727984 */ /* 0x000fe60000000800 */
[C---:B------:R-:W-:Y:S01]  /*10180*/  HMMA.1688.F32.TF32 R104, R100.reuse, R40, R104 ;  /* 0x000000286468723c */ /* 0x040fe20000081068 */
[----:B------:R-:W-:Y:S04]  /*10190*/  LDS R113, [R29+0x3080] ;  /* 0x003080001d717984 */ /* 0x000fe80000000800 */
[----:B------:R-:W2:Y:S03]  /*101a0*/  LDS R115, [R29+0x3880] ;  /* 0x003880001d737984 */ /* 0x000ea60000000800 */
[-C--:B------:R-:W-:Y:S01]  /*101b0*/  HMMA.1688.F32.TF32 R96, R100, R32.reuse, R96 ;  /* 0x000000206460723c */ /* 0x080fe20000081060 */
[----:B------:R-:W-:Y:S04]  /*101c0*/  LDS R100, [R28+0x3100] ;  /* 0x003100001c647984 */ /* 0x000fe80000000800 */
[----:B------:R-:W-:Y:S03]  /*101d0*/  LDS R102, [R28+0x3900] ;  /* 0x003900001c667984 */ /* 0x000fe60000000800 */
[----:B------:R-:W-:Y:S01]  /*101e0*/  HMMA.1688.F32.TF32 R88, R88, R32, R84 ;  /* 0x000000205858723c */ /* 0x000fe20000081054 */
[----:B------:R-:W-:Y:S04]  /*101f0*/  LDS R101, [R29+0x3100] ;  /* 0x003100001d657984 */ /* 0x000fe80000000800 */
[----:B------:R-:W3:Y:S04]  /*10200*/  LDS R103, [R29+0x3900] ;  /* 0x003900001d677984 */ /* 0x000ee80000000800 */
[----:B------:R-:W-:Y:S04]  /*10210*/  LDS R84, [R28+0x3180] ;  /* 0x003180001c547984 */ /* 0x000fe80000000800 */
[----:B------:R-:W-:Y:S04]  /*10220*/  LDS R86, [R28+0x3980] ;  /* 0x003980001c567984 */ /* 0x000fe80000000800 */
[----:B------:R-:W-:Y:S04]  /*10230*/  LDS R85, [R29+0x3180] ;  /* 0x003180001d557984 */ /* 0x000fe80000000800 */
[----:B------:R-:W4:Y:S01]  /*10240*/  LDS R87, [R29+0x3980] ;  /* 0x003980001d577984 */ /* 0x000f220000000800 */
[C---:B-1----:R-:W-:Y:S03]  /*10250*/  HMMA.1688.F32.TF32 R52, R124.reuse, R38, R52 ;  /* 0x000000267c34723c */ /* 0x042fe60000081034 */
[----:B------:R-:W-:Y:S04]  /*10260*/  LDS R40, [R28+0x4100] ;  /* 0x004100001c287984 */ /* 0x000fe80000000800 */
[----:B------:R-:W-:Y:S01]  /*10270*/  LDS R41, [R29+0x4100] ;  /* 0x004100001d297984 */ /* 0x000fe20000000800 */
[C---:B------:R-:W-:Y:S03]  /*10280*/  HMMA.1688.F32.TF32 R60, R124.reuse, R46, R60 ;  /* 0x0000002e7c3c723c */ /* 0x040fe6000008103c */
[----:B------:R-:W-:Y:S04]  /*10290*/  LDS R32, [R28+0x4180] ;  /* 0x004180001c207984 */ /* 0x000fe80000000800 */
[----:B------:R-:W-:Y:S01]  /*102a0*/  LDS R33, [R29+0x4180] ;  /* 0x004180001d217984 */ /* 0x000fe20000000800 */
[C---:B------:R-:W-:Y:S08]  /*102b0*/  HMMA.1688.F32.TF32 R80, R124.reuse, R42, R80 ;  /* 0x0000002a7c50723c */ /* 0x040ff00000081050 */
[----:B------:R-:W-:Y:S01]  /*102c0*/  HMMA.1688.F32.TF32 R120, R124, R34, R120 ;  /* 0x000000227c78723c */ /* 0x000fe20000081078 */
[----:B------:R-:W-:Y:S04]  /*102d0*/  LDS R124, [R28+0x4000] ;  /* 0x004000001c7c7984 */ /* 0x000fe80000000800 */
[----:B------:R-:W-:Y:S03]  /*102e0*/  LDS R126, [R28+0x4800] ;  /* 0x004800001c7e7984 */ /* 0x000fe60000000800 */
[C---:B--2---:R-:W-:Y:S01]  /*102f0*/  HMMA.1688.F32.TF32 R68, R112.reuse, R38, R68 ;  /* 0x000000267044723c */ /* 0x044fe20000081044 */
[----:B------:R-:W-:Y:S04]  /*10300*/  LDS R125, [R29+0x4000] ;  /* 0x004000001d7d7984 */ /* 0x000fe80000000800 */
[----:B------:R-:W-:Y:S03]  /*10310*/  LDS R127, [R29+0x4800] ;  /* 0x004800001d7f7984 */ /* 0x000fe60000000800 */
[C---:B------:R-:W-:Y:S08]  /*10320*/  HMMA.1688.F32.TF32 R48, R112.reuse, R46, R48 ;  /* 0x0000002e7030723c */ /* 0x040ff00000081030 */
[C---:B------:R-:W-:Y:S08]  /*10330*/  HMMA.1688.F32.TF32 R116, R112.reuse, R42, R116 ;  /* 0x0000002a7074723c */ /* 0x040ff00000081074 */
[----:B------:R-:W-:Y:S01]  /*10340*/  HMMA.1688.F32.TF32 R108, R112, R34, R108 ;  /* 0x00000022706c723c */ /* 0x000fe2000008106c */
[----:B------:R-:W1:Y:S07]  /*10350*/  LDSM.16.M88.4 R112, [R3+0x20080] ;  /* 0x020080000370783b */ /* 0x000e6e0000000200 */
[C---:B---3--:R-:W-:Y:S08]  /*10360*/  HMMA.1688.F32.TF32 R72, R100.reuse, R38, R72 ;  /* 0x000000266448723c */ /* 0x048ff00000081048 */
[C---:B------:R-:W-:Y:S08]  /*10370*/  HMMA.1688.F32.TF32 R56, R100.reuse, R46, R56 ;  /* 0x0000002e6438723c */ /* 0x040ff00000081038 */
[C---:B------:R-:W-:Y:S08]  /*10380*/  HMMA.1688.F32.TF32 R104, R100.reuse, R42, R104 ;  /* 0x0000002a6468723c */ /* 0x040ff00000081068 */
[----:B------:R-:W-:Y:S01]  /*10390*/  HMMA.1688.F32.TF32 R96, R100, R34, R96 ;  /* 0x000000226460723c */ /* 0x000fe20000081060 */
[----:B------:R-:W2:Y:S07]  /*103a0*/  LDSM.16.M88.4 R100, [R3+0x22080] ;  /* 0x022080000364783b */ /* 0x000eae0000000200 */
[C---:B----4-:R-:W-:Y:S01]  /*103b0*/  HMMA.1688.F32.TF32 R76, R84.reuse, R38, R76 ;  /* 0x00000026544c723c */ /* 0x050fe2000008104c */
[----:B------:R-:W-:Y:S07]  /*103c0*/  LDSM.16.M88.4 R36, [R3+0x26080] ;  /* 0x026080000324783b */ /* 0x000fee0000000200 */
[C---:B------:R-:W-:Y:S01]  /*103d0*/  HMMA.1688.F32.TF32 R64, R84.reuse, R46, R64 ;  /* 0x0000002e5440723c */ /* 0x040fe20000081040 */
[----:B------:R-:W3:Y:S07]  /*103e0*/  LDSM.16.M88.4 R44, [R3+0x24080] ;  /* 0x02408000032c783b */ /* 0x000eee0000000200 */
[C---:B------:R-:W-:Y:S01]  /*103f0*/  HMMA.1688.F32.TF32 R92, R84.reuse, R42, R92 ;  /* 0x0000002a545c723c */ /* 0x040fe2000008105c */
[----:B------:R-:W-:Y:S04]  /*10400*/  LDS R42, [R28+0x4900] ;  /* 0x004900001c2a7984 */ /* 0x000fe80000000800 */
[----:B------:R-:W-:Y:S03]  /*10410*/  LDS R43, [R29+0x4900] ;  /* 0x004900001d2b7984 */ /* 0x000fe60000000800 */
[----:B------:R-:W-:Y:S01]  /*10420*/  HMMA.1688.F32.TF32 R88, R84, R34, R88 ;  /* 0x000000225458723c */ /* 0x000fe20000081058 */
[----:B------:R-:W-:Y:S04]  /*10430*/  LDS R84, [R28+0x4080] ;  /* 0x004080001c547984 */ /* 0x000fe80000000800 */
[----:B------:R-:W-:Y:S04]  /*10440*/  LDS R86, [R28+0x4880] ;  /* 0x004880001c567984 */ /* 0x000fe80000000800 */
[----:B------:R-:W-:Y:S04]  /*10450*/  LDS R85, [R29+0x4080] ;  /* 0x004080001d557984 */ /* 0x000fe80000000800 */
[----:B------:R-:W4:Y:S04]  /*10460*/  LDS R87, [R29+0x4880] ;  /* 0x004880001d577984 */ /* 0x000f280000000800 */
[----:B------:R-:W-:Y:S04]  /*10470*/  LDS R34, [R28+0x4980] ;  /* 0x004980001c227984 */ /* 0x000fe80000000800 */
[----:B------:R-:W5:Y:S01]  /*10480*/  LDS R35, [R29+0x4980] ;  /* 0x004980001d237984 */ /* 0x000f620000000800 */
[C---:B-1----:R-:W-:Y:S08]  /*10490*/  HMMA.1688.F32.TF32 R52, R124.reuse, R112, R52 ;  /* 0x000000707c34723c */ /* 0x042ff00000081034 */
[C---:B--2---:R-:W-:Y:S08]  /*104a0*/  HMMA.1688.F32.TF32 R60, R124.reuse, R100, R60 ;  /* 0x000000647c3c723c */ /* 0x044ff0000008103c */
[C---:B---3--:R-:W-:Y:S08]  /*104b0*/  HMMA.1688.F32.TF32 R80, R124.reuse, R44, R80 ;  /* 0x0000002c7c50723c */ /* 0x048ff00000081050 */
[----:B------:R-:W-:Y:S01]  /*104c0*/  HMMA.1688.F32.TF32 R120, R124, R36, R120 ;  /* 0x000000247c78723c */ /* 0x000fe20000081078 */
[----:B------:R-:W-:Y:S04]  /*104d0*/  LDS R124, [R28+0x5000] ;  /* 0x005000001c7c7984 */ /* 0x000fe80000000800 */
[----:B------:R-:W-:Y:S03]  /*104e0*/  LDS R126, [R28+0x5800] ;  /* 0x005800001c7e7984 */ /* 0x000fe60000000800 */
[C---:B----4-:R-:W-:Y:S01]  /*104f0*/  HMMA.1688.F32.TF32 R68, R84.reuse, R112, R68 ;  /* 0x000000705444723c */ /* 0x050fe20000081044 */
[----:B------:R-:W-:Y:S04]  /*10500*/  LDS R125, [R29+0x5000] ;  /* 0x005000001d7d7984 */ /* 0x000fe80000000800 */
[----:B------:R-:W1:Y:S03]  /*10510*/  LDS R127, [R29+0x5800] ;  /* 0x005800001d7f7984 */ /* 0x000e660000000800 */
[C---:B------:R-:W-:Y:S08]  /*10520*/  HMMA.1688.F32.TF32 R48, R84.reuse, R100, R48 ;  /* 0x000000645430723c */ /* 0x040ff00000081030 */
[C---:B------:R-:W-:Y:S08]  /*10530*/  HMMA.1688.F32.TF32 R116, R84.reuse, R44, R116 ;  /* 0x0000002c5474723c */ /* 0x040ff00000081074 */
[----:B------:R-:W-:Y:S01]  /*10540*/  HMMA.1688.F32.TF32 R108, R84, R36, R108 ;  /* 0x00000024546c723c */ /* 0x000fe2000008106c */
[----:B------:R-:W-:Y:S04]  /*10550*/  LDS R84, [R28+0x5080] ;  /* 0x005080001c547984 */ /* 0x000fe80000000800 */
[----:B------:R-:W-:Y:S03]  /*10560*/  LDS R86, [R28+0x5880] ;  /* 0x005880001c567984 */ /* 0x000fe60000000800 */
[C---:B------:R-:W-:Y:S01]  /*10570*/  HMMA.1688.F32.TF32 R72, R40.reuse, R112, R72 ;  /* 0x000000702848723c */ /* 0x040fe20000081048 */
[----:B------:R-:W-:Y:S04]  /*10580*/  LDS R85, [R29+0x5080] ;  /* 0x005080001d557984 */ /* 0x000fe80000000800 */
[----:B------:R-:W2:Y:S03]  /*10590*/  LDS R87, [R29+0x5880] ;  /* 0x005880001d577984 */ /* 0x000ea60000000800 */
[C---:B------:R-:W-:Y:S08]  /*105a0*/  HMMA.1688.F32.TF32 R56, R40.reuse, R100, R56 ;  /* 0x000000642838723c */ /* 0x040ff00000081038 */
[C---:B------:R-:W-:Y:S08]  /*105b0*/  HMMA.1688.F32.TF32 R104, R40.reuse, R44, R104 ;  /* 0x0000002c2868723c */ /* 0x040ff00000081068 */
[----:B------:R-:W-:Y:S01]  /*105c0*/  HMMA.1688.F32.TF32 R96, R40, R36, R96 ;  /* 0x000000242860723c */ /* 0x000fe20000081060 */
[----:B------:R-:W-:Y:S04]  /*105d0*/  LDS R40, [R28+0x5100] ;  /* 0x005100001c287984 */ /* 0x000fe80000000800 */
[----:B------:R-:W-:Y:S03]  /*105e0*/  LDS R42, [R28+0x5900] ;  /* 0x005900001c2a7984 */ /* 0x000fe60000000800 */
[C---:B-----5:R-:W-:Y:S01]  /*105f0*/  HMMA.1688.F32.TF32 R76, R32.reuse, R112, R76 ;  /* 0x00000070204c723c */ /* 0x060fe2000008104c */
[----:B------:R-:W-:Y:S04]  /*10600*/  LDS R41, [R29+0x5100] ;  /* 0x005100001d297984 */ /* 0x000fe80000000800 */
[----:B------:R-:W3:Y:S03]  /*10610*/  LDS R43, [R29+0x5900] ;  /* 0x005900001d2b7984 */ /* 0x000ee60000000800 */
[C---:B------:R-:W-:Y:S08]  /*10620*/  HMMA.1688.F32.TF32 R64, R32.reuse, R100, R64 ;  /* 0x000000642040723c */ /* 0x040ff00000081040 */
[C---:B------:R-:W-:Y:S01]  /*10630*/  HMMA.1688.F32.TF32 R92, R32.reuse, R44, R92 ;  /* 0x0000002c205c723c */ /* 0x040fe2000008105c */
[----:B------:R-:W-:Y:S04]  /*10640*/  LDS R44, [R28+0x6080] ;  /* 0x006080001c2c7984 */ /* 0x000fe80000000800 */
[----:B------:R-:W-:Y:S03]  /*10650*/  LDS R45, [R29+0x6080] ;  /* 0x006080001d2d7984 */ /* 0x000fe60000000800 */
[----:B------:R-:W-:Y:S01]  /*10660*/  HMMA.1688.F32.TF32 R88, R32, R36, R88 ;  /* 0x000000242058723c */ /* 0x000fe20000081058 */
[----:B------:R-:W-:Y:S04]  /*10670*/  LDS R32, [R28+0x5180] ;  /* 0x005180001c207984 */ /* 0x000fe80000000800 */
[----:B------:R-:W-:Y:S04]  /*10680*/  LDS R34, [R28+0x5980] ;  /* 0x005980001c227984 */ /* 0x000fe80000000800 */
[----:B------:R-:W-:Y:S04]  /*10690*/  LDS R33, [R29+0x5180] ;  /* 0x005180001d217984 */ /* 0x000fe80000000800 */
[----:B------:R-:W4:Y:S01]  /*106a0*/  LDS R35, [R29+0x5980] ;  /* 0x005980001d237984 */ /* 0x000f220000000800 */
[C---:B-1----:R-:W-:Y:S03]  /*106b0*/  HMMA.1688.F32.TF32 R52, R124.reuse, R114, R52 ;  /* 0x000000727c34723c */ /* 0x042fe60000081034 */
[----:B------:R-:W-:Y:S04]  /*106c0*/  LDS R36, [R28+0x6100] ;  /* 0x006100001c247984 */ /* 0x000fe80000000800 */
[----:B------:R-:W-:Y:S01]  /*106d0*/  LDS R37, [R29+0x6100] ;  /* 0x006100001d257984 */ /* 0x000fe20000000800 */
[C---:B------:R-:W-:Y:S08]  /*106e0*/  HMMA.1688.F32.TF32 R60, R124.reuse, R102, R60 ;  /* 0x000000667c3c723c */ /* 0x040ff0000008103c */
        /* <DEDUP_REMOVED lines=10> */
[----:B------:R-:W-:Y:S07]  /*10790*/  LDSM.16.M88.4 R84, [R30+0x24080] ;  /* 0x024080001e54783b */ /* 0x000fee0000000200 */
[C---:B---3--:R-:W-:Y:S08]  /*107a0*/  HMMA.1688.F32.TF32 R72, R40.reuse, R114, R72 ;  /* 0x000000722848723c */ /* 0x048ff00000081048 */
[C---:B------:R-:W-:Y:S08]  /*107b0*/  HMMA.1688.F32.TF32 R56, R40.reuse, R102, R56 ;  /* 0x000000662838723c */ /* 0x040ff00000081038 */
[C---:B------:R-:W-:Y:S08]  /*107c0*/  HMMA.1688.F32.TF32 R104, R40.reuse, R46, R104 ;  /* 0x0000002e2868723c */ /* 0x040ff00000081068 */
[----:B------:R-:W-:Y:S01]  /*107d0*/  HMMA.1688.F32.TF32 R96, R40, R38, R96 ;  /* 0x000000262860723c */ /* 0x000fe20000081060 */
[----:B------:R-:W-:Y:S07]  /*107e0*/  LDSM.16.M88.4 R40, [R30+0x26080] ;  /* 0x026080001e28783b */ /* 0x000fee0000000200 */
[C---:B----4-:R-:W-:Y:S01]  /*107f0*/  HMMA.1688.F32.TF32 R76, R32.reuse, R114, R76 ;  /* 0x00000072204c723c */ /* 0x050fe2000008104c */
[----:B------:R-:W1:Y:S07]  /*10800*/  LDSM.16.M88.4 R112, [R30+0x20080] ;  /* 0x020080001e70783b */ /* 0x000e6e0000000200 */
[C---:B------:R-:W-:Y:S01]  /*10810*/  HMMA.1688.F32.TF32 R64, R32.reuse, R102, R64 ;  /* 0x000000662040723c */ /* 0x040fe20000081040 */
[----:B------:R-:W2:Y:S07]  /*10820*/  LDSM.16.M88.4 R100, [R30+0x22080] ;  /* 0x022080001e64783b */ /* 0x000eae0000000200 */
[C---:B------:R-:W-:Y:S01]  /*10830*/  HMMA.1688.F32.TF32 R92, R32.reuse, R46, R92 ;  /* 0x0000002e205c723c */ /* 0x040fe2000008105c */
[----:B------:R-:W-:Y:S04]  /*10840*/  LDS R46, [R28+0x6880] ;  /* 0x006880001c2e7984 */ /* 0x000fe80000000800 */
[----:B------:R-:W3:Y:S03]  /*10850*/  LDS R47, [R29+0x6880] ;  /* 0x006880001d2f7984 */ /* 0x000ee60000000800 */
[----:B------:R-:W-:Y:S01]  /*10860*/  HMMA.1688.F32.TF32 R88, R32, R38, R88 ;  /* 0x000000262058723c */ /* 0x000fe20000081058 */
[----:B------:R-:W-:Y:S04]  /*10870*/  LDS R38, [R28+0x6900] ;  /* 0x006900001c267984 */ /* 0x000fe80000000800 */
[----:B------:R-:W4:Y:S04]  /*10880*/  LDS R39, [R29+0x6900] ;  /* 0x006900001d277984 */ /* 0x000f280000000800 */
[----:B------:R-:W-:Y:S04]  /*10890*/  LDS R32, [R28+0x6180] ;  /* 0x006180001c207984 */ /* 0x000fe80000000800 */
[----:B------:R-:W-:Y:S04]  /*108a0*/  LDS R34, [R28+0x6980] ;  /* 0x006980001c227984 */ /* 0x000fe80000000800 */
[----:B------:R-:W-:Y:S04]  /*108b0*/  LDS R33, [R29+0x6180] ;  /* 0x006180001d217984 */ /* 0x000fe80000000800 */
[----:B------:R-:W5:Y:S01]  /*108c0*/  LDS R35, [R29+0x6980] ;  /* 0x006980001d237984 */ /* 0x000f620000000800 */
[C---:B-1----:R-:W-:Y:S08]  /*108d0*/  HMMA.1688.F32.TF32 R52, R124.reuse, R112, R52 ;  /* 0x000000707c34723c */ /* 0x042ff00000081034 */
[C---:B--2---:R-:W-:Y:S08]  /*108e0*/  HMMA.1688.F32.TF32 R60, R124.reuse, R100, R60 ;  /* 0x000000647c3c723c */ /* 0x044ff0000008103c */
[C---:B------:R-:W-:Y:S08]  /*108f0*/  HMMA.1688.F32.TF32 R80, R124.reuse, R84, R80 ;  /* 0x000000547c50723c */ /* 0x040ff00000081050 */
[----:B------:R-:W-:Y:S01]  /*10900*/  HMMA.1688.F32.TF32 R120, R124, R40, R120 ;  /* 0x000000287c78723c */ /* 0x000fe20000081078 */
[----:B------:R-:W-:Y:S04]  /*10910*/  LDS R124, [R28+0x7000] ;  /* 0x007000001c7c7984 */ /* 0x000fe80000000800 */
[----:B------:R-:W-:Y:S03]  /*10920*/  LDS R126, [R28+0x7800] ;  /* 0x007800001c7e7984 */ /* 0x000fe60000000800 */
[C---:B---3--:R-:W-:Y:S01]  /*10930*/  HMMA.1688.F32.TF32 R68, R44.reuse, R112, R68 ;  /* 0x000000702c44723c */ /* 0x048fe20000081044 */
[----:B------:R-:W-:Y:S04]  /*10940*/  LDS R125, [R29+0x7000] ;  /* 0x007000001d7d7984 */ /* 0x000fe80000000800 */
[----:B------:R-:W1:Y:S03]  /*10950*/  LDS R127, [R29+0x7800] ;  /* 0x007800001d7f7984 */ /* 0x000e660000000800 */
[C---:B------:R-:W-:Y:S08]  /*10960*/  HMMA.1688.F32.TF32 R48, R44.reuse, R100, R48 ;  /* 0x000000642c30723c */ /* 0x040ff00000081030 */
[C---:B------:R-:W-:Y:S08]  /*10970*/  HMMA.1688.F32.TF32 R116, R44.reuse, R84, R116 ;  /* 0x000000542c74723c */ /* 0x040ff00000081074 */
[----:B------:R-:W-:Y:S01]  /*10980*/  HMMA.1688.F32.TF32 R108, R44, R40, R108 ;  /* 0x000000282c6c723c */ /* 0x000fe2000008106c */
[----:B------:R-:W-:Y:S04]  /*10990*/  LDS R44, [R28+0x7080] ;  /* 0x007080001c2c7984 */ /* 0x000fe80000000800 */
[----:B------:R-:W-:Y:S03]  /*109a0*/  LDS R46, [R28+0x7880] ;  /* 0x007880001c2e7984 */ /* 0x000fe60000000800 */
[C---:B----4-:R-:W-:Y:S01]  /*109b0*/  HMMA.1688.F32.TF32 R72, R36.reuse, R112, R72 ;  /* 0x000000702448723c */ /* 0x050fe20000081048 */
        /* <DEDUP_REMOVED lines=146> */
[C---:B------:R-:W-:Y:S01]  /*112e0*/  HMMA.1688.F32.TF32 R64, R32.reuse, R100, R64 ;  /* 0x000000642040723c */ /* 0x040fe20000081040 */
[----:B------:R-:W-:Y:S04]  /*112f0*/  LDS R100, [R28+0xd080] ;  /* 0x00d080001c647984 */ /* 0x000fe80000000800 */
[----:B------:R-:W-:Y:S03]  /*11300*/  LDS R101, [R29+0xd080] ;  /* 0x00d080001d657984 */ /* 0x000fe60000000800 */
        /* <DEDUP_REMOVED lines=14> */
[----:B------:R-:W-:Y:S07]  /*113f0*/  LDSM.16.M88.4 R124, [R3+0x26180] ;  /* 0x02618000037c783b */ /* 0x000fee0000000200 */
[C---:B--2---:R-:W-:Y:S08]  /*11400*/  HMMA.1688.F32.TF32 R68, R44.reuse, R114, R68 ;  /* 0x000000722c44723c */ /* 0x044ff00000081044 */
        /* <DEDUP_REMOVED lines=8> */
[----:B------:R-:W-:Y:S07]  /*11490*/  LDSM.16.M88.4 R36, [R3+0x24180] ;  /* 0x024180000324783b */ /* 0x000fee0000000200 */
[C---:B----4-:R-:W-:Y:S01]  /*114a0*/  HMMA.1688.F32.TF32 R76, R32.reuse, R114, R76 ;  /* 0x00000072204c723c */ /* 0x050fe2000008104c */
[----:B------:R-:W2:Y:S07]  /*114b0*/  LDSM.16.M88.4 R112, [R3+0x20180] ;  /* 0x020180000370783b */ /* 0x000eae0000000200 */
[C---:B------:R-:W-:Y:S01]  /*114c0*/  HMMA.1688.F32.TF32 R92, R32.reuse, R86, R92 ;  /* 0x00000056205c723c */ /* 0x040fe2000008105c */
[----:B------:R-:W-:Y:S04]  /*114d0*/  LDS R86, [R28+0xc880] ;  /* 0x00c880001c567984 */ /* 0x000fe80000000800 */
[----:B------:R-:W3:Y:S03]  /*114e0*/  LDS R87, [R29+0xc880] ;  /* 0x00c880001d577984 */ /* 0x000ee60000000800 */
[C---:B------:R-:W-:Y:S01]  /*114f0*/  HMMA.1688.F32.TF32 R88, R32.reuse, R42, R88 ;  /* 0x0000002a2058723c */ /* 0x040fe20000081058 */
[----:B------:R-:W-:Y:S04]  /*11500*/  LDS R42, [R28+0xc900] ;  /* 0x00c900001c2a7984 */ /* 0x000fe80000000800 */
[----:B------:R-:W4:Y:S03]  /*11510*/  LDS R43, [R29+0xc900] ;  /* 0x00c900001d2b7984 */ /* 0x000f260000000800 */
[----:B------:R-:W-:Y:S01]  /*11520*/  HMMA.1688.F32.TF32 R64, R32, R102, R64 ;  /* 0x000000662040723c */ /* 0x000fe20000081040 */
[----:B------:R-:W-:Y:S04]  /*11530*/  LDS R32, [R28+0xc180] ;  /* 0x00c180001c207984 */ /* 0x000fe80000000800 */
[----:B------:R-:W-:Y:S04]  /*11540*/  LDS R34, [R28+0xc980] ;  /* 0x00c980001c227984 */ /* 0x000fe80000000800 */
[----:B------:R-:W-:Y:S04]  /*11550*/  LDS R33, [R29+0xc180] ;  /* 0x00c180001d217984 */ /* 0x000fe80000000800 */
[----:B------:R-:W5:Y:S01]  /*11560*/  LDS R35, [R29+0xc980] ;  /* 0x00c980001d237984 */ /* 0x000f620000000800 */
[C---:B-1----:R-:W-:Y:S03]  /*11570*/  HMMA.1688.F32.TF32 R60, R128.reuse, R44, R60 ;  /* 0x0000002c803c723c */ /* 0x042fe6000008103c */
[----:B------:R-:W-:Y:S04]  /*11580*/  LDS R102, [R28+0xd880] ;  /* 0x00d880001c667984 */ /* 0x000fe80000000800 */
[----:B------:R-:W-:Y:S01]  /*11590*/  LDS R103, [R29+0xd880] ;  /* 0x00d880001d677984 */ /* 0x000fe20000000800 */
        /* <DEDUP_REMOVED lines=20> */
[----:B------:R-:W-:Y:S04]  /*116e0*/  LDS R42, [R28+0xd980] ;  /* 0x00d980001c2a7984 */ /* 0x000fe80000000800 */
[----:B------:R-:W-:Y:S04]  /*116f0*/  LDS R41, [R29+0xd180] ;  /* 0x00d180001d297984 */ /* 0x000fe80000000800 */
[----:B------:R-:W3:Y:S01]  /*11700*/  LDS R43, [R29+0xd980] ;  /* 0x00d980001d2b7984 */ /* 0x000ee20000000800 */
[C---:B-----5:R-:W-:Y:S08]  /*11710*/  HMMA.1688.F32.TF32 R76, R32.reuse, R112, R76 ;  /* 0x00000070204c723c */ /* 0x060ff0000008104c */
[C---:B------:R-:W-:Y:S01]  /*11720*/  HMMA.1688.F32.TF32 R64, R32.reuse, R44, R64 ;  /* 0x0000002c2040723c */ /* 0x040fe20000081040 */
[----:B------:R-:W-:Y:S04]  /*11730*/  LDS R44, [R28+0xe180] ;  /* 0x00e180001c2c7984 */ /* 0x000fe80000000800 */
[----:B------:R-:W-:Y:S03]  /*11740*/  LDS R45, [R29+0xe180] ;  /* 0x00e180001d2d7984 */ /* 0x000fe60000000800 */
[C---:B------:R-:W-:Y:S01]  /*11750*/  HMMA.1688.F32.TF32 R92, R32.reuse, R36, R92 ;  /* 0x00000024205c723c */ /* 0x040fe2000008105c */
[----:B------:R-:W-:Y:S04]  /*11760*/  LDS R36, [R28+0xe100] ;  /* 0x00e100001c247984 */ /* 0x000fe80000000800 */
[----:B------:R-:W-:Y:S03]  /*11770*/  LDS R37, [R29+0xe100] ;  /* 0x00e100001d257984 */ /* 0x000fe60000000800 */
[----:B------:R-:W-:Y:S01]  /*11780*/  HMMA.1688.F32.TF32 R88, R32, R124, R88 ;  /* 0x0000007c2058723c */ /* 0x000fe20000081058 */
[----:B------:R-:W-:Y:S04]  /*11790*/  LDSM.16.M88.4 R32, [R30+0x24180] ;  /* 0x024180001e20783b */ /* 0x000fe80000000200 */
[----:B------:R-:W-:Y:S03]  /*117a0*/  LDS R125, [R29+0xf080] ;  /* 0x00f080001d7d7984 */ /* 0x000fe60000000800 */
[-C--:B-1----:R-:W-:Y:S01]  /*117b0*/  HMMA.1688.F32.TF32 R52, R128, R114.reuse, R52 ;  /* 0x000000728034723c */ /* 0x082fe20000081034 */
[----:B------:R-:W-:Y:S01]  /*117c0*/  IMAD.MOV.U32 R3, RZ, RZ, 0x7f ;  /* 0x0000007fff037424 */ /* 0x000fe200078e00ff */
[----:B------:R-:W-:Y:S06]  /*117d0*/  LDS R124, [R28+0xf080] ;  /* 0x00f080001c7c7984 */ /* 0x000fec0000000800 */
[-C--:B------:R-:W-:Y:S08]  /*117e0*/  HMMA.1688.F32.TF32 R68, R100, R114.reuse, R68 ;  /* 0x000000726444723c */ /* 0x080ff00000081044 */
[----:B--2---:R-:W-:Y:S08]  /*117f0*/  HMMA.1688.F32.TF32 R72, R84, R114, R72 ;  /* 0x000000725448723c */ /* 0x004ff00000081048 */
[C---:B------:R-:W-:Y:S08]  /*11800*/  HMMA.1688.F32.TF32 R60, R128.reuse, R46, R60 ;  /* 0x0000002e803c723c */ /* 0x040ff0000008103c */
[C---:B------:R-:W-:Y:S08]  /*11810*/  HMMA.1688.F32.TF32 R80, R128.reuse, R38, R80 ;  /* 0x000000268050723c */ /* 0x040ff00000081050 */
[----:B------:R-:W-:Y:S01]  /*11820*/  HMMA.1688.F32.TF32 R120, R128, R126, R120 ;  /* 0x0000007e8078723c */ /* 0x000fe20000081078 */
[----:B------:R-:W-:Y:S04]  /*11830*/  LDS R128, [R28+0xe000] ;  /* 0x00e000001c807984 */ /* 0x000fe80000000800 */
[----:B------:R-:W-:Y:S03]  /*11840*/  LDS R130, [R28+0xe800] ;  /* 0x00e800001c827984 */ /* 0x000fe60000000800 */
[C---:B------:R-:W-:Y:S01]  /*11850*/  HMMA.1688.F32.TF32 R48, R100.reuse, R46, R48 ;  /* 0x0000002e6430723c */ /* 0x040fe20000081030 */
[----:B------:R-:W-:Y:S04]  /*11860*/  LDS R129, [R29+0xe000] ;  /* 0x00e000001d817984 */ /* 0x000fe80000000800 */
[----:B------:R-:W-:Y:S03]  /*11870*/  LDS R131, [R29+0xe800] ;  /* 0x00e800001d837984 */ /* 0x000fe60000000800 */
[----:B------:R-:W-:Y:S08]  /*11880*/  HMMA.1688.F32.TF32 R116, R100, R38, R116 ;  /* 0x000000266474723c */ /* 0x000ff00000081074 */
[C---:B------:R-:W-:Y:S08]  /*11890*/  HMMA.1688.F32.TF32 R56, R84.reuse, R46, R56 ;  /* 0x0000002e5438723c */ /* 0x040ff00000081038 */
[----:B------:R-:W-:Y:S08]  /*118a0*/  HMMA.1688.F32.TF32 R104, R84, R38, R104 ;  /* 0x000000265468723c */ /* 0x000ff00000081068 */
[C---:B---3--:R-:W-:Y:S01]  /*118b0*/  HMMA.1688.F32.TF32 R112, R40.reuse, R114, R76 ;  /* 0x000000722870723c */ /* 0x048fe2000008104c */
[----:B------:R-:W1:Y:S07]  /*118c0*/  LDSM.16.M88.4 R76, [R30+0x22180] ;  /* 0x022180001e4c783b */ /* 0x000e6e0000000200 */
[C---:B------:R-:W-:Y:S01]  /*118d0*/  HMMA.1688.F32.TF32 R64, R40.reuse, R46, R64 ;  /* 0x0000002e2840723c */ /* 0x040fe20000081040 */
[----:B------:R-:W-:Y:S04]  /*118e0*/  LDS R46, [R28+0xe980] ;  /* 0x00e980001c2e7984 */ /* 0x000fe80000000800 */
[----:B------:R-:W2:Y:S03]  /*118f0*/  LDS R47, [R29+0xe980] ;  /* 0x00e980001d2f7984 */ /* 0x000ea60000000800 */
[C---:B------:R-:W-:Y:S01]  /*11900*/  HMMA.1688.F32.TF32 R92, R40.reuse, R38, R92 ;  /* 0x00000026285c723c */ /* 0x040fe2000008105c */
[----:B------:R-:W-:Y:S04]  /*11910*/  LDS R38, [R28+0xe900] ;  /* 0x00e900001c267984 */ /* 0x000fe80000000800 */
[----:B------:R-:W3:Y:S03]  /*11920*/  LDS R39, [R29+0xe900] ;  /* 0x00e900001d277984 */ /* 0x000ee60000000800 */
[-C--:B------:R-:W-:Y:S01]  /*11930*/  HMMA.1688.F32.TF32 R88, R40, R126.reuse, R88 ;  /* 0x0000007e2858723c */ /* 0x080fe20000081058 */
[----:B------:R-:W-:Y:S04]  /*11940*/  LDS R40, [R28+0xe080] ;  /* 0x00e080001c287984 */ /* 0x000fe80000000800 */
[----:B------:R-:W-:Y:S03]  /*11950*/  LDS R42, [R28+0xe880] ;  /* 0x00e880001c2a7984 */ /* 0x000fe60000000800 */
[-C--:B------:R-:W-:Y:S01]  /*11960*/  HMMA.1688.F32.TF32 R108, R100, R126.reuse, R108 ;  /* 0x0000007e646c723c */ /* 0x080fe2000008106c */
[----:B------:R-:W-:Y:S04]  /*11970*/  LDS R41, [R29+0xe080] ;  /* 0x00e080001d297984 */ /* 0x000fe80000000800 */
[----:B------:R-:W4:Y:S03]  /*11980*/  LDS R43, [R29+0xe880] ;  /* 0x00e880001d2b7984 */ /* 0x000f260000000800 */
[----:B------:R-:W-:Y:S01]  /*11990*/  HMMA.1688.F32.TF32 R96, R84, R126, R96 ;  /* 0x0000007e5460723c */ /* 0x000fe20000081060 */
[----:B------:R-:W5:Y:S04]  /*119a0*/  LDSM.16.M88.4 R84, [R30+0x20180] ;  /* 0x020180001e54783b */ /* 0x000f680000000200 */
[----:B------:R-:W5:Y:S03]  /*119b0*/  LDSM.16.M88.4 R100, [R30+0x26180] ;  /* 0x026180001e64783b */ /* 0x000f660000000200 */
[----:B-1----:R-:W-:Y:S01]  /*119c0*/  HMMA.1688.F32.TF32 R60, R128, R76, R60 ;  /* 0x0000004c803c723c */ /* 0x002fe2000008103c */
[----:B------:R-:W-:Y:S01]  /*119d0*/  LDS R127, [R29+0xf880] ;  /* 0x00f880001d7f7984 */ /* 0x000fe20000000800 */
[----:B------:R-:W-:Y:S01]  /*119e0*/  IADD3 R3, R3, c[0x0][0x180], RZ ;  /* 0x0000600003037a10 */ /* 0x000fe20007ffe0ff */
[----:B------:R-:W-:-:S02]  /*119f0*/  UIADD3 UR5, UR5, 0x1, URZ ;  /* 0x0000000105057890 */ /* 0x000fc4000fffe03f */
[----:B------:R-:W-:Y:S03]  /*11a00*/  LDS R126, [R28+0xf880] ;  /* 0x00f880001c7e7984 */ /* 0x000fe60000000800 */
[-C--:B--2---:R-:W-:Y:S08]  /*11a10*/  HMMA.1688.F32.TF32 R64, R44, R76.reuse, R64 ;  /* 0x0000004c2c40723c */ /* 0x084ff00000081040 */
[----:B---3--:R-:W-:Y:S08]  /*11a20*/  HMMA.1688.F32.TF32 R56, R36, R76, R56 ;  /* 0x0000004c2438723c */ /* 0x008ff00000081038 */
[----:B------:R-:W-:Y:S08]  /*11a30*/  HMMA.1688.F32.TF32 R80, R128, R32, R80 ;  /* 0x000000208050723c */ /* 0x000ff00000081050 */
[----:B----4-:R-:W-:Y:S01]  /*11a40*/  HMMA.1688.F32.TF32 R48, R40, R76, R48 ;  /* 0x0000004c2830723c */ /* 0x010fe20000081030 */
[----:B------:R-:W2:Y:S04]  /*11a50*/  LDL.LU R76, [R1+0x38c] ;  /* 0x00038c00014c7983 */ /* 0x000ea80000300800 */
[----:B------:R-:W3:Y:S03]  /*11a60*/  LDL.LU R77, [R1+0x390] ;  /* 0x00039000014d7983 */ /* 0x000ee60000300800 */
[C---:B-----5:R-:W-:Y:S08]  /*11a70*/  HMMA.1688.F32.TF32 R52, R128.reuse, R84, R52 ;  /* 0x000000548034723c */ /* 0x060ff00000081034 */
[----:B------:R-:W-:Y:S01]  /*11a80*/  HMMA.1688.F32.TF32 R120, R128, R100, R120 ;  /* 0x000000648078723c */ /* 0x000fe20000081078 */
[----:B------:R-:W-:Y:S04]  /*11a90*/  LDS R129, [R29+0xf000] ;  /* 0x00f000001d817984 */ /* 0x000fe80000000800 */
[----:B------:R-:W-:Y:S03]  /*11aa0*/  LDS R131, [R29+0xf800] ;  /* 0x00f800001d837984 */ /* 0x000fe60000000800 */
[C---:B------:R-:W-:Y:S08]  /*11ab0*/  HMMA.1688.F32.TF32 R68, R40.reuse, R84, R68 ;  /* 0x000000542844723c */ /* 0x040ff00000081044 */
[C---:B------:R-:W-:Y:S08]  /*11ac0*/  HMMA.1688.F32.TF32 R116, R40.reuse, R32, R116 ;  /* 0x000000202874723c */ /* 0x040ff00000081074 */
[----:B------:R-:W-:Y:S01]  /*11ad0*/  HMMA.1688.F32.TF32 R108, R40, R100, R108 ;  /* 0x00000064286c723c */ /* 0x000fe2000008106c */
[----:B------:R-:W-:Y:S04]  /*11ae0*/  LDS R41, [R29+0xf100] ;  /* 0x00f100001d297984 */ /* 0x000fe80000000800 */
[----:B------:R-:W-:Y:S03]  /*11af0*/  LDS R43, [R29+0xf900] ;  /* 0x00f900001d2b7984 */ /* 0x000fe60000000800 */
[C---:B------:R-:W-:Y:S08]  /*11b00*/  HMMA.1688.F32.TF32 R72, R36.reuse, R84, R72 ;  /* 0x000000542448723c */ /* 0x040ff00000081048 */
[C---:B------:R-:W-:Y:S08]  /*11b10*/  HMMA.1688.F32.TF32 R104, R36.reuse, R32, R104 ;  /* 0x000000202468723c */ /* 0x040ff00000081068 */
[----:B------:R-:W-:Y:S01]  /*11b20*/  HMMA.1688.F32.TF32 R96, R36, R100, R96 ;  /* 0x000000642460723c */ /* 0x000fe20000081060 */
[----:B------:R-:W-:Y:S04]  /*11b30*/  LDS R39, [R29+0xf980] ;  /* 0x00f980001d277984 */ /* 0x000fe80000000800 */
[----:B------:R1:W-:Y:S03]  /*11b40*/  LDS R37, [R29+0xf180] ;  /* 0x00f180001d257984 */ /* 0x0003e60000000800 */
[----:B------:R-:W-:Y:S01]  /*11b50*/  HMMA.1688.F32.TF32 R92, R44, R32, R92 ;  /* 0x000000202c5c723c */ /* 0x000fe2000008105c */
[----:B------:R-:W-:Y:S01]  /*11b60*/  SHF.R.S32.HI R30, RZ, 0x1f, R3 ;  /* 0x0000001fff1e7819 */ /* 0x000fe20000011403 */
[----:B------:R-:W-:Y:S04]  /*11b70*/  LDS R128, [R28+0xf000] ;  /* 0x00f000001c807984 */ /* 0x000fe80000000800 */
[----:B-1----:R-:W4:Y:S04]  /*11b80*/  LDL.LU R29, [R1+0x3ac] ;  /* 0x0003ac00011d7983 */ /* 0x002f280000300800 */
[----:B------:R-:W5:Y:S01]  /*11b90*/  LDL.LU R33, [R1+0x3a8] ;  /* 0x0003a80001217983 */ /* 0x000f620000300800 */
[----:B------:R-:W-:Y:S01]  /*11ba0*/  LEA.HI R30, R30, R3, RZ, 0x7 ;  /* 0x000000031e1e7211 */ /* 0x000fe200078f38ff */
[----:B------:R-:W-:-:S02]  /*11bb0*/  IMAD.MOV.U32 R3, RZ, RZ, c[0x0][0x180] ;  /* 0x00006000ff037624 */ /* 0x000fc400078e00ff */
[----:B------:R-:W1:Y:S03]  /*11bc0*/  LDS R130, [R28+0xf800] ;  /* 0x00f800001c827984 */ /* 0x000e660000000800 */
[----:B------:R-:W-:Y:S01]  /*11bd0*/  IADD3 R3, R3, -0x100, RZ ;  /* 0xffffff0003037810 */ /* 0x000fe20007ffe0ff */
[----:B------:R-:W-:Y:S01]  /*11be0*/  LDS R40, [R28+0xf100] ;  /* 0x00f100001c287984 */ /* 0x000fe20000000800 */
[----:B------:R-:W-:-:S03]  /*11bf0*/  SHF.R.S32.HI R30, RZ, 0x7, R30 ;  /* 0x00000007ff1e7819 */ /* 0x000fc6000001141e */
[----:B------:R-:W-:Y:S01]  /*11c00*/  IMAD R3, R25, -0x80, R3 ;  /* 0xffffff8019037824 */ /* 0x000fe200078e0203 */
[----:B------:R-:W-:Y:S01]  /*11c10*/  IADD3 R30, R30, -0x2, RZ ;  /* 0xfffffffe1e1e7810 */ /* 0x000fe20007ffe0ff */
[----:B------:R-:W1:Y:S03]  /*11c20*/  LDS R42, [R28+0xf900] ;  /* 0x00f900001c2a7984 */ /* 0x000e660000000800 */
[----:B------:R-:W-:Y:S01]  /*11c30*/  ISETP.GT.AND P1, PT, R3, RZ, PT ;  /* 0x000000ff0300720c */ /* 0x000fe20003f24270 */
[----:B------:R-:W-:Y:S01]  /*11c40*/  LDS R38, [R28+0xf980] ;  /* 0x00f980001c267984 */ /* 0x000fe20000000800 */
[----:B------:R-:W-:-:S03]  /*11c50*/  ISETP.GE.AND P0, PT, R25, R30, PT ;  /* 0x0000001e1900720c */ /* 0x000fc60003f06270 */
[----:B------:R1:W1:Y:S01]  /*11c60*/  LDS R36, [R28+0xf180] ;  /* 0x00f180001c247984 */ /* 0x0002620000000800 */
[----:B------:R-:W-:Y:S01]  /*11c70*/  UISETP.GT.AND UP0, UPT, UR5, 0x1, UPT ;  /* 0x000000010500788c */ /* 0x000fe2000bf04270 */
[----:B-1----:R-:W-:Y:S02]  /*11c80*/  SEL R28, RZ, 0x4, !P1 ;  /* 0x00000004ff1c7807 */ /* 0x002fe40004800000 */
[----:B------:R-:W-:Y:S02]  /*11c90*/  ISETP.GT.AND P1, PT, R3, 0x4, PT ;  /* 0x000000040300780c */ /* 0x000fe40003f24270 */
[----:B------:R-:W-:Y:S01]  /*11ca0*/  SEL R28, R28, RZ, !P0 ;  /* 0x000000ff1c1c7207 */ /* 0x000fe20004000000 */
[----:B------:R-:W-:-:S03]  /*11cb0*/  USEL UR5, UR5, URZ, !UP0 ;  /* 0x0000003f05057287 */ /* 0x000fc6000c000000 */
[----:B------:R-:W-:Y:S02]  /*11cc0*/  ISETP.NE.U32.AND P2, PT, R28, RZ, PT ;  /* 0x000000ff1c00720c */ /* 0x000fe40003f45070 */
[----:B------:R-:W-:Y:S01]  /*11cd0*/  SEL R28, RZ, 0x4, !P1 ;  /* 0x00000004ff1c7807 */ /* 0x000fe20004800000 */
[----:B------:R-:W-:-:S03]  /*11ce0*/  IMAD.U32 R30, RZ, RZ, UR5 ;  /* 0x00000005ff1e7e24 */ /* 0x000fc6000f8e00ff */
[----:B------:R-:W-:Y:S01]  /*11cf0*/  SEL R28, R28, RZ, !P0 ;  /* 0x000000ff1c1c7207 */ /* 0x000fe20004000000 */
[----:B------:R-:W-:-:S03]  /*11d00*/  IMAD R30, R30, 0x10000, R2 ;  /* 0x000100001e1e7824 */ /* 0x000fc600078e0202 */
[----:B------:R-:W-:Y:S01]  /*11d10*/  ISETP.NE.U32.AND P1, PT, R28, RZ, PT ;  /* 0x000000ff1c00720c */ /* 0x000fe20003f25070 */
[----:B------:R-:W-:Y:S08]  /*11d20*/  HMMA.1688.F32.TF32 R80, R128, R34, R80 ;  /* 0x000000228050723c */ /* 0x000ff00000081050 */
[C---:B------:R-:W-:Y:S08]  /*11d30*/  HMMA.1688.F32.TF32 R72, R40.reuse, R86, R72 ;  /* 0x000000562848723c */ /* 0x040ff00000081048 */
[C---:B------:R-:W-:Y:S08]  /*11d40*/  HMMA.1688.F32.TF32 R56, R40.reuse, R78, R56 ;  /* 0x0000004e2838723c */ /* 0x040ff00000081038 */
[C---:B------:R-:W-:Y:S08]  /*11d50*/  HMMA.1688.F32.TF32 R104, R40.reuse, R34, R104 ;  /* 0x000000222868723c */ /* 0x040ff00000081068 */
[----:B------:R-:W-:Y:S08]  /*11d60*/  HMMA.1688.F32.TF32 R96, R40, R102, R96 ;  /* 0x000000662860723c */ /* 0x000ff00000081060 */
[-C--:B------:R-:W-:Y:S08]  /*11d70*/  HMMA.1688.F32.TF32 R116, R124, R34.reuse, R116 ;  /* 0x000000227c74723c */ /* 0x080ff00000081074 */
[----:B------:R-:W-:Y:S08]  /*11d80*/  HMMA.1688.F32.TF32 R40, R36, R34, R92 ;  /* 0x000000222428723c */ /* 0x000ff0000008105c */
[C---:B------:R-:W-:Y:S08]  /*11d90*/  HMMA.1688.F32.TF32 R112, R44.reuse, R84, R112 ;  /* 0x000000542c70723c */ /* 0x040ff00000081070 */
[----:B------:R-:W-:Y:S08]  /*11da0*/  HMMA.1688.F32.TF32 R88, R44, R100, R88 ;  /* 0x000000642c58723c */ /* 0x000ff00000081058 */
[----:B------:R-:W-:Y:S01]  /*11db0*/  HMMA.1688.F32.TF32 R44, R36, R78, R64 ;  /* 0x0000004e242c723c */ /* 0x000fe20000081040 */
[----:B---3--:R-:W-:-:S05]  /*11dc0*/  IADD3 R77, P4, R77, R27, RZ ;  /* 0x0000001b4d4d7210 */ /* 0x008fca0007f9e0ff */
[----:B--2---:R-:W-:Y:S01]  /*11dd0*/  IMAD.X R76, R76, 0x1, R26, P4 ;  /* 0x000000014c4c7824 */ /* 0x004fe200020e061a */
[----:B------:R-:W-:-:S05]  /*11de0*/  IADD3 R5, P4, R5, R27, RZ ;  /* 0x0000001b05057210 */ /* 0x000fca0007f9e0ff */
[----:B------:R-:W-:Y:S01]  /*11df0*/  IMAD.X R6, R6, 0x1, R26, P4 ;  /* 0x0000000106067824 */ /* 0x000fe200020e061a */
[----:B----4-:R-:W-:-:S05]  /*11e00*/  IADD3 R29, P3, R29, R27, RZ ;  /* 0x0000001b1d1d7210 */ /* 0x010fca0007f7e0ff */
[----:B-----5:R-:W-:Y:S01]  /*11e10*/  IMAD.X R33, R33, 0x1, R26, P3 ;  /* 0x0000000121217824 */ /* 0x020fe200018e061a */
[----:B------:R1:W-:Y:S01]  /*11e20*/  STL [R1+0x3ac], R29 ;  /* 0x0003ac1d01007387 */ /* 0x0003e20000100800 */
[----:B------:R-:W-:Y:S02]  /*11e30*/  IMAD.MOV.U32 R28, RZ, RZ, R29 ;  /* 0x000000ffff1c7224 */ /* 0x000fe400078e001d */
[----:B-1----:R-:W-:Y:S01]  /*11e40*/  IMAD.MOV.U32 R29, RZ, RZ, R33 ;  /* 0x000000ffff1d7224 */ /* 0x002fe200078e0021 */
[----:B------:R-:W-:Y:S01]  /*11e50*/  BAR.SYNC.DEFER_BLOCKING 0x0 ;  /* 0x0000000000007b1d */ /* 0x000fe20000010000 */
[----:B------:R-:W-:-:S05]  /*11e60*/  IADD3 R4, P3, R4, R27, RZ ;  /* 0x0000001b04047210 */ /* 0x000fca0007f7e0ff */
[----:B------:R-:W-:Y:S01]  /*11e70*/  @!PT LDS RZ, [RZ] ;  /* 0x00000000fffff984 */ /* 0x000fe20000000800 */
[----:B------:R-:W-:Y:S01]  /*11e80*/  @!PT LDS RZ, [RZ] ;  /* 0x00000000fffff984 */ /* 0x000fe20000000800 */
[----:B------:R-:W-:Y:S01]  /*11e90*/  @!PT LDS RZ, [RZ] ;  /* 0x00000000fffff984 */ /* 0x000fe20000000800 */
[----:B------:R1:W-:Y:S02]  /*11ea0*/  LDGSTS.E [R30], [R28.64], P2 ;  /* 0x000000001c1e7fae */ /* 0x0003e40009121848 */
[----:B-1----:R-:W-:Y:S02]  /*11eb0*/  IMAD.MOV.U32 R28, RZ, RZ, R77 ;  /* 0x000000ffff1c7224 */ /* 0x002fe400078e004d */
[----:B------:R-:W-:-:S05]  /*11ec0*/  IMAD.MOV.U32 R29, RZ, RZ, R76 ;  /* 0x000000ffff1d7224 */ /* 0x000fca00078e004c */
[----:B------:R1:W-:Y:S01]  /*11ed0*/  LDGSTS.E [R30+0x800], [R28.64], P1 ;  /* 0x008000001c1e7fae */ /* 0x0003e20008921848 */
[----:B------:R-:W-:-:S04]  /*11ee0*/  ISETP.GT.AND P1, PT, R3, 0x8, PT ;  /* 0x000000080300780c */ /* 0x000fc80003f24270 */
[----:B-1----:R-:W-:Y:S02]  /*11ef0*/  SEL R28, RZ, 0x4, !P1 ;  /* 0x00000004ff1c7807 */ /* 0x002fe40004800000 */
[----:B------:R-:W-:Y:S02]  /*11f00*/  ISETP.GT.AND P1, PT, R3, 0xc, PT ;  /* 0x0000000c0300780c */ /* 0x000fe40003f24270 */
[----:B------:R-:W-:-:S04]  /*11f10*/  SEL R28, R28, RZ, !P0 ;  /* 0x000000ff1c1c7207 */ /* 0x000fc80004000000 */
[----:B------:R-:W-:Y:S02]  /*11f20*/  ISETP.NE.U32.AND P2, PT, R28, RZ, PT ;  /* 0x000000ff1c00720c */ /* 0x000fe40003f45070 */
[----:B------:R-:W-:Y:S01]  /*11f30*/  SEL R28, RZ, 0x4, !P1 ;  /* 0x00000004ff1c7807 */ /* 0x000fe20004800000 */
[----:B------:R-:W-:-:S03]  /*11f40*/  IMAD.X R13, R13, 0x1, R26, P3 ;  /* 0x000000010d0d7824 */ /* 0x000fc600018e061a */
[----:B------:R-:W-:Y:S01]  /*11f50*/  SEL R28, R28, RZ, !P0 ;  /* 0x000000ff1c1c7207 */ /* 0x000fe20004000000 */
[----:B------:R-:W-:-:S03]  /*11f60*/  IMAD.MOV.U32 R29, RZ, RZ, R13 ;  /* 0x000000ffff1d7224 */ /* 0x000fc600078e000d */
[----:B------:R-:W-:Y:S01]  /*11f70*/  ISETP.NE.U32.AND P1, PT, R28, RZ, PT ;  /* 0x000000ff1c00720c */ /* 0x000fe20003f25070 */
[----:B------:R-:W-:Y:S01]  /*11f80*/  IMAD.MOV.U32 R28, RZ, RZ, R4 ;  /* 0x000000ffff1c7224 */ /* 0x000fe200078e0004 */
[----:B------:R-:W-:Y:S04]  /*11f90*/  STL [R1+0x390], R77 ;  /* 0x0003904d01007387 */ /* 0x000fe80000100800 */
[----:B------:R1:W-:Y:S04]  /*11fa0*/  STL [R1+0x3a8], R33 ;  /* 0x0003a82101007387 */ /* 0x0003e80000100800 */
[----:B------:R-:W-:Y:S04]  /*11fb0*/  STL [R1+0x38c], R76 ;  /* 0x00038c4c01007387 */ /* 0x000fe80000100800 */
[----:B------:R2:W-:Y:S04]  /*11fc0*/  LDGSTS.E [R30+0x1000], [R28.64], P2 ;  /* 0x010000001c1e7fae */ /* 0x0005e80009121848 */
[----:B------:R-:W3:Y:S04]  /*11fd0*/  LDL.LU R35, [R1+0x14] ;  /* 0x0000140001237983 */ /* 0x000ee80000300800 */
[----:B------:R-:W4:Y:S01]  /*11fe0*/  LDL.LU R34, [R1+0x18] ;  /* 0x0000180001227983 */ /* 0x000f220000300800 */
[----:B--2---:R-:W-:Y:S01]  /*11ff0*/  IMAD.MOV.U32 R28, RZ, RZ, R5 ;  /* 0x000000ffff1c7224 */ /* 0x004fe200078e0005 */
[-C--:B------:R-:W-:Y:S01]  /*12000*/  IADD3 R14, P3, R14, R27.reuse, RZ ;  /* 0x0000001b0e0e7210 */ /* 0x080fe20007f7e0ff */
[----:B------:R-:W-:Y:S01]  /*12010*/  IMAD.MOV.U32 R29, RZ, RZ, R6 ;  /* 0x000000ffff1d7224 */ /* 0x000fe200078e0006 */
[----:B------:R-:W-:Y:S01]  /*12020*/  IADD3 R31, P4, R31, R27, RZ ;  /* 0x0000001b1f1f7210 */ /* 0x000fe20007f9e0ff */
[----:B------:R-:W2:Y:S04]  /*12030*/  LDL.LU R67, [R1+0x34] ;  /* 0x0000340001437983 */ /* 0x000ea80000300800 */
[----:B------:R5:W-:Y:S01]  /*12040*/  LDGSTS.E [R30+0x1800], [R28.64], P1 ;  /* 0x018000001c1e7fae */ /* 0x000be20008921848 */
[----:B------:R-:W-:Y:S01]  /*12050*/  ISETP.GT.AND P1, PT, R3, 0x10, PT ;  /* 0x000000100300780c */ /* 0x000fe20003f24270 */
[----:B------:R-:W-:-:S02]  /*12060*/  IMAD.X R20, R20, 0x1, R26, P3 ;  /* 0x0000000114147824 */ /* 0x000fc400018e061a */
[----:B------:R-:W-:Y:S01]  /*12070*/  IMAD.X R19, R19, 0x1, R26, P4 ;  /* 0x0000000113137824 */ /* 0x000fe200020e061a */
[----:B------:R-:W2:Y:S04]  /*12080*/  LDL.LU R66, [R1+0x38] ;  /* 0x0000380001427983 */ /* 0x000ea80000300800 */
[----:B-1----:R-:W2:Y:S01]  /*12090*/  LDL.LU R33, [R1+0x54] ;  /* 0x0000540001217983 */ /* 0x002ea20000300800 */
[----:B-----5:R-:W-:Y:S01]  /*120a0*/  SEL R28, RZ, 0x4, !P1 ;  /* 0x00000004ff1c7807 */ /* 0x020fe20004800000 */
[----:B------:R-:W-:Y:S01]  /*120b0*/  IMAD.MOV.U32 R29, RZ, RZ, R20 ;  /* 0x000000ffff1d7224 */ /* 0x000fe200078e0014 */
[----:B------:R-:W-:Y:S01]  /*120c0*/  ISETP.GT.AND P1, PT, R3, 0x14, PT ;  /* 0x000000140300780c */ /* 0x000fe20003f24270 */
[----:B------:R-:W5:Y:S01]  /*120d0*/  LDL.LU R32, [R1+0x58] ;  /* 0x0000580001207983 */ /* 0x000f620000300800 */
[----:B------:R-:W-:-:S04]  /*120e0*/  SEL R28, R28, RZ, !P0 ;  /* 0x000000ff1c1c7207 */ /* 0x000fc80004000000 */
[----:B------:R-:W-:Y:S02]  /*120f0*/  ISETP.NE.U32.AND P2, PT, R28, RZ, PT ;  /* 0x000000ff1c00720c */ /* 0x000fe40003f45070 */
[----:B------:R-:W-:-:S04]  /*12100*/  SEL R28, RZ, 0x4, !P1 ;  /* 0x00000004ff1c7807 */ /* 0x000fc80004800000 */
[----:B------:R-:W-:-:S04]  /*12110*/  SEL R28, R28, RZ, !P0 ;  /* 0x000000ff1c1c7207 */ /* 0x000fc80004000000 */
[----:B------:R-:W-:Y:S01]  /*12120*/  ISETP.NE.U32.AND P1, PT, R28, RZ, PT ;  /* 0x000000ff1c00720c */ /* 0x000fe20003f25070 */
[----:B------:R-:W-:-:S05]  /*12130*/  IMAD.MOV.U32 R28, RZ, RZ, R14 ;  /* 0x000000ffff1c7224 */ /* 0x000fca00078e000e */
[----:B------:R1:W-:Y:S02]  /*12140*/  LDGSTS.E [R30+0x2000], [R28.64], P2 ;  /* 0x020000001c1e7fae */ /* 0x0003e40009121848 */
[----:B-1----:R-:W-:Y:S02]  /*12150*/  IMAD.MOV.U32 R28, RZ, RZ, R31 ;  /* 0x000000ffff1c7224 */ /* 0x002fe400078e001f */
[----:B------:R-:W-:-:S05]  /*12160*/  IMAD.MOV.U32 R29, RZ, RZ, R19 ;  /* 0x000000ffff1d7224 */ /* 0x000fca00078e0013 */
[----:B------:R1:W-:Y:S01]  /*12170*/  LDGSTS.E [R30+0x2800], [R28.64], P1 ;  /* 0x028000001c1e7fae */ /* 0x0003e20008921848 */
[----:B------:R-:W-:-:S04]  /*12180*/  ISETP.GT.AND P1, PT, R3, 0x18, PT ;  /* 0x000000180300780c */ /* 0x000fc80003f24270 */
[----:B-1----:R-:W-:Y:S02]  /*12190*/  SEL R28, RZ, 0x4, !P1 ;  /* 0x00000004ff1c7807 */ /* 0x002fe40004800000 */
[----:B------:R-:W-:Y:S02]  /*121a0*/  ISETP.GT.AND P1, PT, R3, 0x1c, PT ;  /* 0x0000001c0300780c */ /* 0x000fe40003f24270 */
[----:B------:R-:W-:Y:S02]  /*121b0*/  SEL R28, R28, RZ, !P0 ;  /* 0x000000ff1c1c7207 */ /* 0x000fe40004000000 */
[----:B------:R-:W-:Y:S02]  /*121c0*/  IADD3 R139, P3, R139, R27, RZ ;  /* 0x0000001b8b8b7210 */ /* 0x000fe40007f7e0ff */
[----:B------:R-:W-:Y:S02]  /*121d0*/  ISETP.NE.U32.AND P2, PT, R28, RZ, PT ;  /* 0x000000ff1c00720c */ /* 0x000fe40003f45070 */
[----:B------:R-:W-:Y:S01]  /*121e0*/  SEL R28, RZ, 0x4, !P1 ;  /* 0x00000004ff1c7807 */ /* 0x000fe20004800000 */
[----:B------:R-:W-:-:S03]  /*121f0*/  IMAD.X R138, R138, 0x1, R26, P3 ;  /* 0x000000018a8a7824 */ /* 0x000fc600018e061a */
[----:B------:R-:W-:Y:S02]  /*12200*/  SEL R28, R28, RZ, !P0 ;  /* 0x000000ff1c1c7207 */ /* 0x000fe40004000000 */
[----:B------:R-:W-:Y:S02]  /*12210*/  IADD3 R147, P4, R147, R27, RZ ;  /* 0x0000001b93937210 */ /* 0x000fe40007f9e0ff */
[----:B------:R-:W-:Y:S01]  /*12220*/  ISETP.NE.U32.AND P1, PT, R28, RZ, PT ;  /* 0x000000ff1c00720c */ /* 0x000fe20003f25070 */
[----:B------:R-:W-:Y:S02]  /*12230*/  IMAD.MOV.U32 R28, RZ, RZ, R139 ;  /* 0x000000ffff1c7224 */ /* 0x000fe400078e008b */
[----:B------:R-:W-:Y:S02]  /*12240*/  IMAD.MOV.U32 R29, RZ, RZ, R138 ;  /* 0x000000ffff1d7224 */ /* 0x000fe400078e008a */
[----:B------:R-:W-:-:S03]  /*12250*/  IMAD.X R146, R146, 0x1, R26, P4 ;  /* 0x0000000192927824 */ /* 0x000fc600020e061a */
        /* <DEDUP_REMOVED lines=118> */
[----:B------:R-:W-:-:S02]  /*129c0*/  SEL R28, RZ, 0x4, !P1 ;  /* 0x00000004ff1c7807 */ /* 0x000fc40004800000 */
[----:B----4-:R-:W-:Y:S02]  /*129d0*/  IADD3 R34, P4, R34, R27, RZ ;  /* 0x0000001b22227210 */ /* 0x010fe40007f9e0ff */
[----:B------:R-:W-:Y:S01]  /*129e0*/  SEL R28, R28, RZ, !P0 ;  /* 0x000000ff1c1c7207 */ /* 0x000fe20004000000 */
[--C-:B------:R-:W-:Y:S02]  /*129f0*/  IMAD.X R250, R250, 0x1, R26.reuse, P3 ;  /* 0x00000001fafa7824 */ /* 0x100fe400018e061a */
[----:B---3--:R-:W-:Y:S01]  /*12a00*/  IMAD.X R35, R35, 0x1, R26, P4 ;  /* 0x0000000123237824 */ /* 0x008fe200020e061a */
[----:B------:R-:W-:Y:S01]  /*12a10*/  ISETP.NE.U32.AND P1, PT, R28, RZ, PT ;  /* 0x000000ff1c00720c */ /* 0x000fe20003f25070 */
[----:B------:R-:W-:Y:S01]  /*12a20*/  IMAD.MOV.U32 R28, RZ, RZ, R251 ;  /* 0x000000ffff1c7224 */ /* 0x000fe200078e00fb */
[----:B------:R-:W-:Y:S01]  /*12a30*/  STL [R1+0x18], R34 ;  /* 0x0000182201007387 */ /* 0x000fe20000100800 */
[----:B------:R-:W-:-:S03]  /*12a40*/  IMAD.MOV.U32 R29, RZ, RZ, R250 ;  /* 0x000000ffff1d7224 */ /* 0x000fc600078e00fa */
[----:B------:R1:W-:Y:S04]  /*12a50*/  STL [R1+0x14], R35 ;  /* 0x0000142301007387 */ /* 0x0003e80000100800 */
[----:B------:R-:W3:Y:S04]  /*12a60*/  LDL.LU R65, [R1+0x74] ;  /* 0x0000740001417983 */ /* 0x000ee80000300800 */
[----:B------:R-:W4:Y:S04]  /*12a70*/  LDL.LU R64, [R1+0x78] ;  /* 0x0000780001407983 */ /* 0x000f280000300800 */
[----:B------:R1:W-:Y:S02]  /*12a80*/  LDGSTS.E [R30+0xa000], [R28.64], P2 ;  /* 0x0a0000001c1e7fae */ /* 0x0003e40009121848 */
[----:B-1----:R-:W-:-:S02]  /*12a90*/  IMAD.MOV.U32 R28, RZ, RZ, R34 ;  /* 0x000000ffff1c7224 */ /* 0x002fc400078e0022 */
[----:B------:R-:W-:Y:S02]  /*12aa0*/  IMAD.MOV.U32 R29, RZ, RZ, R35 ;  /* 0x000000ffff1d7224 */ /* 0x000fe400078e0023 */
[----:B------:R-:W3:Y:S04]  /*12ab0*/  LDL.LU R35, [R1+0x94] ;  /* 0x0000940001237983 */ /* 0x000ee80000300800 */
[----:B------:R-:W3:Y:S04]  /*12ac0*/  LDL.LU R34, [R1+0x98] ;  /* 0x0000980001227983 */ /* 0x000ee80000300800 */
[----:B------:R1:W-:Y:S01]  /*12ad0*/  LDGSTS.E [R30+0xa800], [R28.64], P1 ;  /* 0x0a8000001c1e7fae */ /* 0x0003e20008921848 */
[----:B------:R-:W-:-:S02]  /*12ae0*/  ISETP.GT.AND P1, PT, R3, 0x58, PT ;  /* 0x000000580300780c */ /* 0x000fc40003f24270 */
[-C--:B--2---:R-:W-:Y:S02]  /*12af0*/  IADD3 R66, P3, R66, R27.reuse, RZ ;  /* 0x0000001b42427210 */ /* 0x084fe40007f7e0ff */
[----:B-1----:R-:W-:Y:S02]  /*12b00*/  SEL R28, RZ, 0x4, !P1 ;  /* 0x00000004ff1c7807 */ /* 0x002fe40004800000 */
[----:B------:R-:W-:Y:S02]  /*12b10*/  ISETP.GT.AND P1, PT, R3, 0x5c, PT ;  /* 0x0000005c0300780c */ /* 0x000fe40003f24270 */
[----:B------:R-:W-:Y:S02]  /*12b20*/  SEL R28, R28, RZ, !P0 ;  /* 0x000000ff1c1c7207 */ /* 0x000fe40004000000 */
[----:B-----5:R-:W-:Y:S02]  /*12b30*/  IADD3 R32, P4, R32, R27, RZ ;  /* 0x0000001b20207210 */ /* 0x020fe40007f9e0ff */
[----:B------:R-:W-:-:S02]  /*12b40*/  ISETP.NE.U32.AND P2, PT, R28, RZ, PT ;  /* 0x000000ff1c00720c */ /* 0x000fc40003f45070 */
[----:B------:R-:W-:Y:S01]  /*12b50*/  SEL R28, RZ, 0x4, !P1 ;  /* 0x00000004ff1c7807 */ /* 0x000fe20004800000 */
[----:B------:R-:W-:-:S03]  /*12b60*/  IMAD.X R67, R67, 0x1, R26, P3 ;  /* 0x0000000143437824 */ /* 0x000fc600018e061a */
[----:B------:R-:W-:Y:S01]  /*12b70*/  SEL R28, R28, RZ, !P0 ;  /* 0x000000ff1c1c7207 */ /* 0x000fe20004000000 */
[----:B------:R-:W-:Y:S01]  /*12b80*/  IMAD.X R33, R33, 0x1, R26, P4 ;  /* 0x0000000121217824 */ /* 0x000fe200020e061a */
[----:B------:R-:W-:Y:S01]  /*12b90*/  STL [R1+0x38], R66 ;  /* 0x0000384201007387 */ /* 0x000fe20000100800 */
[----:B------:R-:W-:Y:S01]  /*12ba0*/  IMAD.MOV.U32 R29, RZ, RZ, R67 ;  /* 0x000000ffff1d7224 */ /* 0x000fe200078e0043 */
[----:B------:R-:W-:Y:S01]  /*12bb0*/  ISETP.NE.U32.AND P1, PT, R28, RZ, PT ;  /* 0x000000ff1c00720c */ /* 0x000fe20003f25070 */
[----:B------:R-:W-:Y:S01]  /*12bc0*/  IMAD.MOV.U32 R28, RZ, RZ, R66 ;  /* 0x000000ffff1c7224 */ /* 0x000fe200078e0042 */
[----:B------:R1:W-:Y:S04]  /*12bd0*/  STL [R1+0x34], R67 ;  /* 0x0000344301007387 */ /* 0x0003e80000100800 */
[----:B------:R-:W-:Y:S04]  /*12be0*/  STL [R1+0x58], R32 ;  /* 0x0000582001007387 */ /* 0x000fe80000100800 */
[----:B------:R2:W-:Y:S04]  /*12bf0*/  STL [R1+0x54], R33 ;  /* 0x0000542101007387 */ /* 0x0005e80000100800 */
[----:B-1----:R-:W5:Y:S04]  /*12c00*/  LDL.LU R67, [R1+0xb4] ;  /* 0x0000b40001437983 */ /* 0x002f680000300800 */
[----:B------:R-:W5:Y:S04]  /*12c10*/  LDL.LU R66, [R1+0xb8] ;  /* 0x0000b80001427983 */ /* 0x000f680000300800 */
[----:B------:R1:W-:Y:S02]  /*12c20*/  LDGSTS.E [R30+0xb000], [R28.64], P2 ;  /* 0x0b0000001c1e7fae */ /* 0x0003e40009121848 */
[----:B-1----:R-:W-:-:S02]  /*12c30*/  IMAD.MOV.U32 R29, RZ, RZ, R33 ;  /* 0x000000ffff1d7224 */ /* 0x002fc400078e0021 */
[----:B------:R-:W-:Y:S01]  /*12c40*/  IMAD.MOV.U32 R28, RZ, RZ, R32 ;  /* 0x000000ffff1c7224 */ /* 0x000fe200078e0020 */
[----:B--2---:R-:W2:Y:S04]  /*12c50*/  LDL.LU R33, [R1+0xd4] ;  /* 0x0000d40001217983 */ /* 0x004ea80000300800 */
[----:B------:R-:W2:Y:S04]  /*12c60*/  LDL.LU R32, [R1+0xd8] ;  /* 0x0000d80001207983 */ /* 0x000ea80000300800 */
[----:B------:R1:W-:Y:S01]  /*12c70*/  LDGSTS.E [R30+0xb800], [R28.64], P1 ;  /* 0x0b8000001c1e7fae */ /* 0x0003e20008921848 */
[----:B------:R-:W-:-:S04]  /*12c80*/  ISETP.GT.AND P1, PT, R3, 0x60, PT ;  /* 0x000000600300780c */ /* 0x000fc80003f24270 */
[----:B-1----:R-:W-:Y:S02]  /*12c90*/  SEL R28, RZ, 0x4, !P1 ;  /* 0x00000004ff1c7807 */ /* 0x002fe40004800000 */
[----:B------:R-:W-:Y:S02]  /*12ca0*/  ISETP.GT.AND P1, PT, R3, 0x64, PT ;  /* 0x000000640300780c */ /* 0x000fe40003f24270 */
[----:B------:R-:W-:-:S04]  /*12cb0*/  SEL R28, R28, RZ, !P0 ;  /* 0x000000ff1c1c7207 */ /* 0x000fc80004000000 */
[----:B------:R-:W-:Y:S02]  /*12cc0*/  ISETP.NE.U32.AND P2, PT, R28, RZ, PT ;  /* 0x000000ff1c00720c */ /* 0x000fe40003f45070 */
[----:B------:R-:W-:-:S04]  /*12cd0*/  SEL R28, RZ, 0x4, !P1 ;  /* 0x00000004ff1c7807 */ /* 0x000fc80004800000 */
[----:B------:R-:W-:-:S04]  /*12ce0*/  SEL R28, R28, RZ, !P0 ;  /* 0x000000ff1c1c7207 */ /* 0x000fc80004000000 */
[----:B------:R-:W-:Y:S02]  /*12cf0*/  ISETP.NE.U32.AND P1, PT, R28, RZ, PT ;  /* 0x000000ff1c00720c */ /* 0x000fe40003f25070 */
[----:B----4-:R-:W-:-:S05]  /*12d00*/  IADD3 R64, P3, R64, R27, RZ ;  /* 0x0000001b40407210 */ /* 0x010fca0007f7e0ff */
[----:B---3--:R-:W-:Y:S02]  /*12d10*/  IMAD.X R65, R65, 0x1, R26, P3 ;  /* 0x0000000141417824 */ /* 0x008fe400018e061a */
[----:B------:R-:W-:Y:S02]  /*12d20*/  IMAD.MOV.U32 R28, RZ, RZ, R64 ;  /* 0x000000ffff1c7224 */ /* 0x000fe400078e0040 */
[----:B------:R-:W-:Y:S01]  /*12d30*/  IMAD.MOV.U32 R29, RZ, RZ, R65 ;  /* 0x000000ffff1d7224 */ /* 0x000fe200078e0041 */
[----:B------:R-:W-:Y:S04]  /*12d40*/  STL [R1+0x78], R64 ;  /* 0x0000784001007387 */ /* 0x000fe80000100800 */
[----:B------:R1:W-:Y:S04]  /*12d50*/  STL [R1+0x74], R65 ;  /* 0x0000744101007387 */ /* 0x0003e80000100800 */
[----:B------:R3:W-:Y:S01]  /*12d60*/  LDGSTS.E [R30+0xc000], [R28.64], P2 ;  /* 0x0c0000001c1e7fae */ /* 0x0007e20009121848 */
[----:B------:R-:W-:-:S05]  /*12d70*/  IADD3 R34, P4, R34, R27, RZ ;  /* 0x0000001b22227210 */ /* 0x000fca0007f9e0ff */
[----:B------:R-:W-:Y:S01]  /*12d80*/  IMAD.X R35, R35, 0x1, R26, P4 ;  /* 0x0000000123237824 */ /* 0x000fe200020e061a */
[----:B------:R-:W-:Y:S01]  /*12d90*/  STL [R1+0x98], R34 ;  /* 0x0000982201007387 */ /* 0x000fe20000100800 */
[----:B---3--:R-:W-:Y:S02]  /*12da0*/  IMAD.MOV.U32 R28, RZ, RZ, R34 ;  /* 0x000000ffff1c7224 */ /* 0x008fe400078e0022 */
[----:B------:R-:W-:Y:S01]  /*12db0*/  IMAD.MOV.U32 R29, RZ, RZ, R35 ;  /* 0x000000ffff1d7224 */ /* 0x000fe200078e0023 */
[----:B------:R3:W-:Y:S04]  /*12dc0*/  STL [R1+0x94], R35 ;  /* 0x0000942301007387 */ /* 0x0007e80000100800 */
[----:B-1----:R-:W4:Y:S04]  /*12dd0*/  LDL.LU R65, [R1+0xf4] ;  /* 0x0000f40001417983 */ /* 0x002f280000300800 */
[----:B------:R-:W4:Y:S04]  /*12de0*/  LDL.LU R64, [R1+0xf8] ;  /* 0x0000f80001407983 */ /* 0x000f280000300800 */
[----:B---3--:R-:W3:Y:S04]  /*12df0*/  LDL.LU R35, [R1+0x114] ;  /* 0x0001140001237983 */ /* 0x008ee80000300800 */
[----:B------:R-:W3:Y:S04]  /*12e00*/  LDL.LU R34, [R1+0x118] ;  /* 0x0001180001227983 */ /* 0x000ee80000300800 */
[----:B------:R1:W-:Y:S01]  /*12e10*/  LDGSTS.E [R30+0xc800], [R28.64], P1 ;  /* 0x0c8000001c1e7fae */ /* 0x0003e20008921848 */
[----:B------:R-:W-:-:S04]  /*12e20*/  ISETP.GT.AND P1, PT, R3, 0x68, PT ;  /* 0x000000680300780c */ /* 0x000fc80003f24270 */
[----:B-1----:R-:W-:Y:S02]  /*12e30*/  SEL R28, RZ, 0x4, !P1 ;  /* 0x00000004ff1c7807 */ /* 0x002fe40004800000 */
[----:B------:R-:W-:Y:S02]  /*12e40*/  ISETP.GT.AND P1, PT, R3, 0x6c, PT ;  /* 0x0000006c0300780c */ /* 0x000fe40003f24270 */
[----:B------:R-:W-:-:S04]  /*12e50*/  SEL R28, R28, RZ, !P0 ;  /* 0x000000ff1c1c7207 */ /* 0x000fc80004000000 */
[----:B------:R-:W-:Y:S02]  /*12e60*/  ISETP.NE.U32.AND P2, PT, R28, RZ, PT ;  /* 0x000000ff1c00720c */ /* 0x000fe40003f45070 */
[----:B------:R-:W-:Y:S02]  /*12e70*/  SEL R28, RZ, 0x4, !P1 ;  /* 0x00000004ff1c7807 */ /* 0x000fe40004800000 */
[----:B-----5:R-:W-:Y:S02]  /*12e80*/  IADD3 R66, P3, R66, R27, RZ ;  /* 0x0000001b42427210 */ /* 0x020fe40007f7e0ff */
[----:B------:R-:W-:-:S03]  /*12e90*/  SEL R28, R28, RZ, !P0 ;  /* 0x000000ff1c1c7207 */ /* 0x000fc60004000000 */
[----:B------:R-:W-:Y:S01]  /*12ea0*/  IMAD.X R67, R67, 0x1, R26, P3 ;  /* 0x0000000143437824 */ /* 0x000fe200018e061a */
[----:B------:R-:W-:Y:S01]  /*12eb0*/  ISETP.NE.U32.AND P1, PT, R28, RZ, PT ;  /* 0x000000ff1c00720c */ /* 0x000fe20003f25070 */
[----:B------:R-:W-:Y:S02]  /*12ec0*/  IMAD.MOV.U32 R28, RZ, RZ, R66 ;  /* 0x000000ffff1c7224 */ /* 0x000fe400078e0042 */
[----:B------:R-:W-:Y:S01]  /*12ed0*/  IMAD.MOV.U32 R29, RZ, RZ, R67 ;  /* 0x000000ffff1d7224 */ /* 0x000fe200078e0043 */
[----:B------:R-:W-:Y:S01]  /*12ee0*/  STL [R1+0xb8], R66 ;  /* 0x0000b84201007387 */ /* 0x000fe20000100800 */
[----:B--2---:R-:W-:-:S03]  /*12ef0*/  IADD3 R32, P4, R32, R27, RZ ;  /* 0x0000001b20207210 */ /* 0x004fc60007f9e0ff */
[----:B------:R1:W-:Y:S02]  /*12f00*/  STL [R1+0xb4], R67 ;  /* 0x0000b44301007387 */ /* 0x0003e40000100800 */
[----:B------:R-:W-:Y:S02]  /*12f10*/  IMAD.X R33, R33, 0x1, R26, P4 ;  /* 0x0000000121217824 */ /* 0x000fe400020e061a */
[----:B------:R2:W-:Y:S04]  /*12f20*/  STL [R1+0xd8], R32 ;  /* 0x0000d82001007387 */ /* 0x0005e80000100800 */
[----:B------:R5:W-:Y:S04]  /*12f30*/  LDGSTS.E [R30+0xd000], [R28.64], P2 ;  /* 0x0d0000001c1e7fae */ /* 0x000be80009121848 */
[----:B------:R2:W-:Y:S04]  /*12f40*/  STL [R1+0xd4], R33 ;  /* 0x0000d42101007387 */ /* 0x0005e80000100800 */
[----:B-1----:R-:W3:Y:S01]  /*12f50*/  LDL.LU R67, [R1+0x134] ;  /* 0x0001340001437983 */ /* 0x002ee20000300800 */
[----:B-----5:R-:W-:-:S03]  /*12f60*/  IMAD.MOV.U32 R28, RZ, RZ, R32 ;  /* 0x000000ffff1c7224 */ /* 0x020fc600078e0020 */
[----:B--2---:R-:W2:Y:S01]  /*12f70*/  LDL.LU R32, [R1+0x138] ;  /* 0x0001380001207983 */ /* 0x004ea20000300800 */
[----:B------:R-:W-:-:S03]  /*12f80*/  IMAD.MOV.U32 R29, RZ, RZ, R33 ;  /* 0x000000ffff1d7224 */ /* 0x000fc600078e0021 */
[----:B------:R-:W5:Y:S04]  /*12f90*/  LDL.LU R66, [R1+0x154] ;  /* 0x0001540001427983 */ /* 0x000f680000300800 */
[----:B------:R-:W5:Y:S04]  /*12fa0*/  LDL.LU R33, [R1+0x158] ;  /* 0x0001580001217983 */ /* 0x000f680000300800 */
        /* <DEDUP_REMOVED lines=10> */
[----:B------:R-:W-:Y:S01]  /*13050*/  IMAD.X R65, R65, 0x1, R26, P3 ;  /* 0x0000000141417824 */ /* 0x000fe200018e061a */
[----:B---3--:R-:W-:Y:S01]  /*13060*/  IADD3 R34, P4, R34, R27, RZ ;  /* 0x0000001b22227210 */ /* 0x008fe20007f9e0ff */
[----:B------:R-:W-:Y:S01]  /*13070*/  STL [R1+0xf8], R64 ;  /* 0x0000f84001007387 */ /* 0x000fe20000100800 */
[----:B------:R-:W-:-:S03]  /*13080*/  IMAD.MOV.U32 R28, RZ, RZ, R64 ;  /* 0x000000ffff1c7224 */ /* 0x000fc600078e0040 */
[----:B------:R-:W-:Y:S01]  /*13090*/  IMAD.X R35, R35, 0x1, R26, P4 ;  /* 0x0000000123237824 */ /* 0x000fe200020e061a */
[----:B------:R1:W-:Y:S01]  /*130a0*/  STL [R1+0xf4], R65 ;  /* 0x0000f44101007387 */ /* 0x0003e20000100800 */
[----:B------:R-:W-:-:S03]  /*130b0*/  IMAD.MOV.U32 R29, RZ, RZ, R65 ;  /* 0x000000ffff1d7224 */ /* 0x000fc600078e0041 */
[----:B------:R-:W-:Y:S04]  /*130c0*/  STL [R1+0x118], R34 ;  /* 0x0001182201007387 */ /* 0x000fe80000100800 */
[----:B------:R3:W-:Y:S04]  /*130d0*/  STL [R1+0x114], R35 ;  /* 0x0001142301007387 */ /* 0x0007e80000100800 */
[----:B-1----:R-:W4:Y:S04]  /*130e0*/  LDL.LU R65, [R1+0x3b0] ;  /* 0x0003b00001417983 */ /* 0x002f280000300800 */
[----:B------:R1:W-:Y:S04]  /*130f0*/  LDGSTS.E [R30+0xe000], [R28.64], P2 ;  /* 0x0e0000001c1e7fae */ /* 0x0003e80009121848 */
[----:B------:R-:W4:Y:S01]  /*13100*/  LDL.LU R64, [R1+0x3b4] ;  /* 0x0003b40001407983 */ /* 0x000f220000300800 */
[----:B-1----:R-:W-:-:S02]  /*13110*/  IMAD.MOV.U32 R28, RZ, RZ, R34 ;  /* 0x000000ffff1c7224 */ /* 0x002fc400078e0022 */
[----:B------:R-:W-:Y:S02]  /*13120*/  IMAD.MOV.U32 R29, RZ, RZ, R35 ;  /* 0x000000ffff1d7224 */ /* 0x000fe400078e0023 */
        /* <DEDUP_REMOVED lines=9> */
[----:B--2---:R-:W-:Y:S02]  /*131c0*/  IADD3 R32, P3, R32, R27, RZ ;  /* 0x0000001b20207210 */ /* 0x004fe40007f7e0ff */
[----:B------:R-:W-:-:S03]  /*131d0*/  SEL R28, R28, RZ, !P0 ;  /* 0x000000ff1c1c7207 */ /* 0x000fc60004000000 */
[----:B------:R-:W-:Y:S01]  /*131e0*/  IMAD.X R67, R67, 0x1, R26, P3 ;  /* 0x0000000143437824 */ /* 0x000fe200018e061a */
[----:B-----5:R-:W-:Y:S01]  /*131f0*/  IADD3 R33, P4, R33, R27, RZ ;  /* 0x0000001b21217210 */ /* 0x020fe20007f9e0ff */
[----:B------:R1:W-:Y:S01]  /*13200*/  STL [R1+0x138], R32 ;  /* 0x0001382001007387 */ /* 0x0003e20000100800 */
[----:B------:R-:W-:Y:S01]  /*13210*/  ISETP.NE.U32.AND P1, PT, R28, RZ, PT ;  /* 0x000000ff1c00720c */ /* 0x000fe20003f25070 */
[----:B------:R-:W-:Y:S02]  /*13220*/  IMAD.MOV.U32 R28, RZ, RZ, R32 ;  /* 0x000000ffff1c7224 */ /* 0x000fe400078e0020 */
[----:B------:R-:W-:Y:S01]  /*13230*/  STL [R1+0x134], R67 ;  /* 0x0001344301007387 */ /* 0x000fe20000100800 */
[----:B------:R-:W-:Y:S02]  /*13240*/  IMAD.MOV.U32 R29, RZ, RZ, R67 ;  /* 0x000000ffff1d7224 */ /* 0x000fe400078e0043 */
[----:B------:R-:W-:Y:S01]  /*13250*/  IMAD.X R66, R66, 0x1, R26, P4 ;  /* 0x0000000142427824 */ /* 0x000fe200020e061a */
[----:B------:R2:W-:Y:S04]  /*13260*/  STL [R1+0x158], R33 ;  /* 0x0001582101007387 */ /* 0x0005e80000100800 */
[----:B-1----:R-:W5:Y:S04]  /*13270*/  LDL.LU R32, [R1+0x378] ;  /* 0x0003780001207983 */ /* 0x002f680000300800 */
[----:B------:R1:W-:Y:S04]  /*13280*/  LDGSTS.E [R30+0xf000], [R28.64], P2 ;  /* 0x0f0000001c1e7fae */ /* 0x0003e80009121848 */
[----:B------:R-:W-:Y:S01]  /*13290*/  STL [R1+0x154], R66 ;  /* 0x0001544201007387 */ /* 0x000fe20000100800 */
[----:B-1----:R-:W-:-:S03]  /*132a0*/  IMAD.MOV.U32 R28, RZ, RZ, R33 ;  /* 0x000000ffff1c7224 */ /* 0x002fc600078e0021 */
[----:B--2---:R-:W2:Y:S01]  /*132b0*/  LDL.LU R33, [R1+0x374] ;  /* 0x0003740001217983 */ /* 0x004ea20000300800 */
[----:B------:R-:W-:-:S05]  /*132c0*/  IMAD.MOV.U32 R29, RZ, RZ, R66 ;  /* 0x000000ffff1d7224 */ /* 0x000fca00078e0042 */
[----:B------:R1:W-:Y:S01]  /*132d0*/  LDGSTS.E [R30+0xf800], [R28.64], P1 ;  /* 0x0f8000001c1e7fae */ /* 0x0003e20008921848 */
[C---:B------:R-:W-:Y:S02]  /*132e0*/  ISETP.GT.AND P1, PT, R3.reuse, 0x1, PT ;  /* 0x000000010300780c */ /* 0x040fe40003f24270 */
[----:B------:R-:W-:Y:S01]  /*132f0*/  ISETP.GT.AND P2, PT, R3, 0x5, PT ;  /* 0x000000050300780c */ /* 0x000fe20003f44270 */
[----:B------:R-:W-:Y:S01]  /*13300*/  HMMA.1688.F32.TF32 R52, R128, R86, R52 ;  /* 0x000000568034723c */ /* 0x000fe20000081034 */
[----:B-1----:R-:W-:Y:S02]  /*13310*/  SEL R29, RZ, 0x4, !P1 ;  /* 0x00000004ff1d7807 */ /* 0x002fe40004800000 */
[----:B------:R-:W-:Y:S02]  /*13320*/  SEL R28, RZ, 0x4, !P2 ;  /* 0x00000004ff1c7807 */ /* 0x000fe40005000000 */
[----:B------:R-:W-:-:S03]  /*13330*/  SEL R29, R29, RZ, !P0 ;  /* 0x000000ff1d1d7207 */ /* 0x000fc60004000000 */
[----:B------:R-:W-:Y:S01]  /*13340*/  HMMA.1688.F32.TF32 R68, R124, R86, R68 ;  /* 0x000000567c44723c */ /* 0x000fe20000081044 */
[----:B------:R-:W-:Y:S02]  /*13350*/  SEL R28, R28, RZ, !P0 ;  /* 0x000000ff1c1c7207 */ /* 0x000fe40004000000 */
[----:B------:R-:W-:Y:S01]  /*13360*/  ISETP.NE.U32.AND P1, PT, R29, RZ, PT ;  /* 0x000000ff1d00720c */ /* 0x000fe20003f25070 */
[----:B------:R-:W-:-:S04]  /*13370*/  IMAD.U32 R30, RZ, RZ, UR5 ;  /* 0x00000005ff1e7e24 */ /* 0x000fc8000f8e00ff */
[----:B------:R-:W-:Y:S01]  /*13380*/  HMMA.1688.F32.TF32 R84, R36, R86, R112 ;  /* 0x000000562454723c */ /* 0x000fe20000081070 */
[----:B------:R-:W-:-:S07]  /*13390*/  ISETP.NE.U32.AND P2, PT, R28, RZ, PT ;  /* 0x000000ff1c00720c */ /* 0x000fce0003f45070 */
[----:B------:R-:W-:Y:S07]  /*133a0*/  HMMA.1688.F32.TF32 R36, R36, R102, R88 ;  /* 0x000000662424723c */ /* 0x000fee0000081058 */
[----:B------:R-:W-:-:S05]  /*133b0*/  LOP3.LUT R89, R2, 0x20, RZ, 0x3c, !PT ;  /* 0x0000002002597812 */ /* 0x000fca00078e3cff */
[----:B------:R-:W-:Y:S01]  /*133c0*/  IMAD R30, R30, 0x10000, R89 ;  /* 0x000100001e1e7824 */ /* 0x000fe200078e0259 */
[----:B----4-:R-:W-:-:S05]  /*133d0*/  IADD3 R64, P3, R64, R27, RZ ;  /* 0x0000001b40407210 */ /* 0x010fca0007f7e0ff */
[----:B------:R-:W-:Y:S02]  /*133e0*/  IMAD.X R65, R65, 0x1, R26, P3 ;  /* 0x0000000141417824 */ /* 0x000fe400018e061a */
[----:B------:R-:W-:Y:S02]  /*133f0*/  IMAD.MOV.U32 R28, RZ, RZ, R64 ;  /* 0x000000ffff1c7224 */ /* 0x000fe400078e0040 */
[----:B------:R-:W-:-:S05]  /*13400*/  IMAD.MOV.U32 R29, RZ, RZ, R65 ;  /* 0x000000ffff1d7224 */ /* 0x000fca00078e0041 */
[----:B------:R1:W-:Y:S01]  /*13410*/  LDGSTS.E [R30+0x200], [R28.64], P1 ;  /* 0x002000001c1e7fae */ /* 0x0003e20008921848 */
[----:B---3--:R-:W-:-:S05]  /*13420*/  IADD3 R34, P4, R34, R27, RZ ;  /* 0x0000001b22227210 */ /* 0x008fca0007f9e0ff */
[----:B------:R-:W-:Y:S01]  /*13430*/  IMAD.X R35, R35, 0x1, R26, P4 ;  /* 0x0000000123237824 */ /* 0x000fe200020e061a */
[----:B------:R-:W-:Y:S01]  /*13440*/  ISETP.GT.AND P1, PT, R3, 0x9, PT ;  /* 0x000000090300780c */ /* 0x000fe20003f24270 */
[----:B-1----:R-:W-:Y:S02]  /*13450*/  IMAD.MOV.U32 R28, RZ, RZ, R34 ;  /* 0x000000ffff1c7224 */ /* 0x002fe400078e0022 */
[----:B------:R-:W-:-:S05]  /*13460*/  IMAD.MOV.U32 R29, RZ, RZ, R35 ;  /* 0x000000ffff1d7224 */ /* 0x000fca00078e0023 */
[----:B------:R1:W-:Y:S02]  /*13470*/  LDGSTS.E [R30+0xa00], [R28.64], P2 ;  /* 0x00a000001c1e7fae */ /* 0x0003e40009121848 */
[----:B-1----:R-:W-:Y:S02]  /*13480*/  SEL R28, RZ, 0x4, !P1 ;  /* 0x00000004ff1c7807 */ /* 0x002fe40004800000 */
[----:B------:R-:W-:Y:S02]  /*13490*/  ISETP.GT.AND P1, PT, R3, 0xd, PT ;  /* 0x0000000d0300780c */ /* 0x000fe40003f24270 */
[----:B------:R-:W-:-:S04]  /*134a0*/  SEL R28, R28, RZ, !P0 ;  /* 0x000000ff1c1c7207 */ /* 0x000fc80004000000 */
[----:B------:R-:W-:Y:S02]  /*134b0*/  ISETP.NE.U32.AND P2, PT, R28, RZ, PT ;  /* 0x000000ff1c00720c */ /* 0x000fe40003f45070 */
[----:B------:R-:W-:-:S04]  /*134c0*/  SEL R28, RZ, 0x4, !P1 ;  /* 0x00000004ff1c7807 */ /* 0x000fc80004800000 */
[----:B------:R-:W-:Y:S02]  /*134d0*/  SEL R28, R28, RZ, !P0 ;  /* 0x000000ff1c1c7207 */ /* 0x000fe40004000000 */
[-C--:B------:R-:W-:Y:S02]  /*134e0*/  IADD3 R7, P4, R7, R27.reuse, RZ ;  /* 0x0000001b07077210 */ /* 0x080fe40007f9e0ff */
[----:B-----5:R-:W-:Y:S01]  /*134f0*/  IADD3 R32, P3, R32, R27, RZ ;  /* 0x0000001b20207210 */ /* 0x020fe20007f7e0ff */
[----:B------:R1:W-:Y:S01]  /*13500*/  STL [R1+0x3b4], R64 ;  /* 0x0003b44001007387 */ /* 0x0003e20000100800 */
[----:B------:R-:W-:Y:S01]  /*13510*/  ISETP.NE.U32.AND P1, PT, R28, RZ, PT ;  /* 0x000000ff1c00720c */ /* 0x000fe20003f25070 */
[----:B------:R-:W-:Y:S02]  /*13520*/  IMAD.X R8, R8, 0x1, R26, P4 ;  /* 0x0000000108087824 */ /* 0x000fe400020e061a */
[----:B------:R-:W-:Y:S01]  /*13530*/  STL [R1+0x398], R34 ;  /* 0x0003982201007387 */ /* 0x000fe20000100800 */
[----:B------:R-:W-:-:S03]  /*13540*/  IMAD.MOV.U32 R28, RZ, RZ, R32 ;  /* 0x000000ffff1c7224 */ /* 0x000fc600078e0020 */
[----:B------:R-:W-:Y:S01]  /*13550*/  STL [R1+0x3b0], R65 ;  /* 0x0003b04101007387 */ /* 0x000fe20000100800 */
[----:B--2---:R-:W-:-:S03]  /*13560*/  IMAD.X R33, R33, 0x1, R26, P3 ;  /* 0x0000000121217824 */ /* 0x004fc600018e061a */
[----:B------:R2:W-:Y:S01]  /*13570*/  STL [R1+0x394], R35 ;  /* 0x0003942301007387 */ /* 0x0005e20000100800 */
[----:B------:R-:W-:-:S03]  /*13580*/  IMAD.MOV.U32 R29, RZ, RZ, R33 ;  /* 0x000000ffff1d7224 */ /* 0x000fc600078e0021 */
[----:B------:R-:W-:Y:S04]  /*13590*/  STL [R1+0x378], R32 ;  /* 0x0003782001007387 */ /* 0x000fe80000100800 */
[----:B------:R3:W-:Y:S04]  /*135a0*/  STL [R1+0x374], R33 ;  /* 0x0003742101007387 */ /* 0x0007e80000100800 */
[----:B-1----:R-:W4:Y:S04]  /*135b0*/  LDL.LU R64, [R1] ;  /* 0x0000000001407983 */ /* 0x002f280000300800 */
[----:B------:R1:W-:Y:S04]  /*135c0*/  LDGSTS.E [R30+0x1200], [R28.64], P2 ;  /* 0x012000001c1e7fae */ /* 0x0003e80009121848 */
[----:B--2---:R-:W2:Y:S04]  /*135d0*/  LDL.LU R35, [R1+0x1c] ;  /* 0x00001c0001237983 */ /* 0x004ea80000300800 */
[----:B------:R-:W5:Y:S01]  /*135e0*/  LDL.LU R34, [R1+0x20] ;  /* 0x0000200001227983 */ /* 0x000f620000300800 */
[----:B-1----:R-:W-:Y:S01]  /*135f0*/  IMAD.MOV.U32 R28, RZ, RZ, R7 ;  /* 0x000000ffff1c7224 */ /* 0x002fe200078e0007 */
        /* <DEDUP_REMOVED lines=9> */
[----:B---3--:R-:W3:Y:S01]  /*13690*/  LDL.LU R33, [R1+0x5c] ;  /* 0x00005c0001217983 */ /* 0x008ee20000300800 */
[----:B-1----:R-:W-:Y:S01]  /*136a0*/  SEL R28, RZ, 0x4, !P1 ;  /* 0x00000004ff1c7807 */ /* 0x002fe20004800000 */
[----:B------:R-:W-:Y:S01]  /*136b0*/  IMAD.MOV.U32 R29, RZ, RZ, R21 ;  /* 0x000000ffff1d7224 */ /* 0x000fe200078e0015 */
[----:B------:R-:W-:Y:S01]  /*136c0*/  ISETP.GT.AND P1, PT, R3, 0x15, PT ;  /* 0x000000150300780c */ /* 0x000fe20003f24270 */
[----:B------:R-:W2:Y:S01]  /*136d0*/  LDL.LU R32, [R1+0x60] ;  /* 0x0000600001207983 */ /* 0x000ea20000300800 */
        /* <DEDUP_REMOVED lines=140> */
[----:B----4-:R-:W-:Y:S02]  /*13fa0*/  IADD3 R64, P3, R64, R27, RZ ;  /* 0x0000001b40407210 */ /* 0x010fe40007f7e0ff */
[----:B------:R-:W-:Y:S02]  /*13fb0*/  ISETP.NE.U32.AND P2, PT, R28, RZ, PT ;  /* 0x000000ff1c00720c */ /* 0x000fe40003f45070 */
[----:B------:R-:W-:-:S02]  /*13fc0*/  SEL R28, RZ, 0x4, !P1 ;  /* 0x00000004ff1c7807 */ /* 0x000fc40004800000 */
[----:B-----5:R-:W-:Y:S02]  /*13fd0*/  IADD3 R34, P4, R34, R27, RZ ;  /* 0x0000001b22227210 */ /* 0x020fe40007f9e0ff */
[----:B------:R-:W-:Y:S01]  /*13fe0*/  SEL R28, R28, RZ, !P0 ;  /* 0x000000ff1c1c7207 */ /* 0x000fe20004000000 */
[--C-:B------:R-:W-:Y:S02]  /*13ff0*/  IMAD.X R252, R252, 0x1, R26.reuse, P3 ;  /* 0x00000001fcfc7824 */ /* 0x100fe400018e061a */
[----:B--2---:R-:W-:Y:S01]  /*14000*/  IMAD.X R35, R35, 0x1, R26, P4 ;  /* 0x0000000123237824 */ /* 0x004fe200020e061a */
[----:B------:R-:W-:Y:S01]  /*14010*/  ISETP.NE.U32.AND P1, PT, R28, RZ, PT ;  /* 0x000000ff1c00720c */ /* 0x000fe20003f25070 */
[----:B------:R1:W-:Y:S01]  /*14020*/  STL [R1], R64 ;  /* 0x0000004001007387 */ /* 0x0003e20000100800 */
[----:B------:R-:W-:Y:S02]  /*14030*/  IMAD.MOV.U32 R28, RZ, RZ, R64 ;  /* 0x000000ffff1c7224 */ /* 0x000fe400078e0040 */
[----:B------:R-:W-:Y:S01]  /*14040*/  IMAD.MOV.U32 R29, RZ, RZ, R252 ;  /* 0x000000ffff1d7224 */ /* 0x000fe200078e00fc */
[----:B------:R-:W-:Y:S04]  /*14050*/  STL [R1+0x20], R34 ;  /* 0x0000202201007387 */ /* 0x000fe80000100800 */
[----:B------:R2:W-:Y:S04]  /*14060*/  STL [R1+0x1c], R35 ;  /* 0x00001c2301007387 */ /* 0x0005e80000100800 */
[----:B------:R-:W4:Y:S04]  /*14070*/  LDL.LU R65, [R1+0x7c] ;  /* 0x00007c0001417983 */ /* 0x000f280000300800 */
[----:B-1----:R-:W5:Y:S04]  /*14080*/  LDL.LU R64, [R1+0x80] ;  /* 0x0000800001407983 */ /* 0x002f680000300800 */
[----:B------:R1:W-:Y:S02]  /*14090*/  LDGSTS.E [R30+0xa200], [R28.64], P2 ;  /* 0x0a2000001c1e7fae */ /* 0x0003e40009121848 */
[----:B-1----:R-:W-:-:S02]  /*140a0*/  IMAD.MOV.U32 R28, RZ, RZ, R34 ;  /* 0x000000ffff1c7224 */ /* 0x002fc400078e0022 */
[----:B------:R-:W-:Y:S02]  /*140b0*/  IMAD.MOV.U32 R29, RZ, RZ, R35 ;  /* 0x000000ffff1d7224 */ /* 0x000fe400078e0023 */
[----:B--2---:R-:W2:Y:S04]  /*140c0*/  LDL.LU R35, [R1+0x9c] ;  /* 0x00009c0001237983 */ /* 0x004ea80000300800 */
[----:B------:R-:W2:Y:S04]  /*140d0*/  LDL.LU R34, [R1+0xa0] ;  /* 0x0000a00001227983 */ /* 0x000ea80000300800 */
[----:B------:R1:W-:Y:S01]  /*140e0*/  LDGSTS.E [R30+0xaa00], [R28.64], P1 ;  /* 0x0aa000001c1e7fae */ /* 0x0003e20008921848 */
[----:B------:R-:W-:-:S02]  /*140f0*/  ISETP.GT.AND P1, PT, R3, 0x59, PT ;  /* 0x000000590300780c */ /* 0x000fc40003f24270 */
[-C--:B------:R-:W-:Y:S02]  /*14100*/  IADD3 R66, P3, R66, R27.reuse, RZ ;  /* 0x0000001b42427210 */ /* 0x080fe40007f7e0ff */
[----:B-1----:R-:W-:Y:S02]  /*14110*/  SEL R28, RZ, 0x4, !P1 ;  /* 0x00000004ff1c7807 */ /* 0x002fe40004800000 */
[----:B------:R-:W-:Y:S02]  /*14120*/  ISETP.GT.AND P1, PT, R3, 0x5d, PT ;  /* 0x0000005d0300780c */ /* 0x000fe40003f24270 */
[----:B------:R-:W-:Y:S02]  /*14130*/  SEL R28, R28, RZ, !P0 ;  /* 0x000000ff1c1c7207 */ /* 0x000fe40004000000 */
[----:B------:R-:W-:Y:S02]  /*14140*/  IADD3 R32, P4, R32, R27, RZ ;  /* 0x0000001b20207210 */ /* 0x000fe40007f9e0ff */
[----:B------:R-:W-:-:S02]  /*14150*/  ISETP.NE.U32.AND P2, PT, R28, RZ, PT ;  /* 0x000000ff1c00720c */ /* 0x000fc40003f45070 */
[----:B------:R-:W-:Y:S01]  /*14160*/  SEL R28, RZ, 0x4, !P1 ;  /* 0x00000004ff1c7807 */ /* 0x000fe20004800000 */
[----:B------:R-:W-:-:S03]  /*14170*/  IMAD.X R67, R67, 0x1, R26, P3 ;  /* 0x0000000143437824 */ /* 0x000fc600018e061a */
[----:B------:R-:W-:Y:S01]  /*14180*/  SEL R28, R28, RZ, !P0 ;  /* 0x000000ff1c1c7207 */ /* 0x000fe20004000000 */
[----:B---3--:R-:W-:Y:S01]  /*14190*/  IMAD.X R33, R33, 0x1, R26, P4 ;  /* 0x0000000121217824 */ /* 0x008fe200020e061a */
[----:B------:R-:W-:Y:S01]  /*141a0*/  STL [R1+0x40], R66 ;  /* 0x0000404201007387 */ /* 0x000fe20000100800 */
[----:B------:R-:W-:Y:S01]  /*141b0*/  IMAD.MOV.U32 R29, RZ, RZ, R67 ;  /* 0x000000ffff1d7224 */ /* 0x000fe200078e0043 */
[----:B------:R-:W-:Y:S01]  /*141c0*/  ISETP.NE.U32.AND P1, PT, R28, RZ, PT ;  /* 0x000000ff1c00720c */ /* 0x000fe20003f25070 */
[----:B------:R-:W-:Y:S01]  /*141d0*/  IMAD.MOV.U32 R28, RZ, RZ, R66 ;  /* 0x000000ffff1c7224 */ /* 0x000fe200078e0042 */
[----:B------:R1:W-:Y:S04]  /*141e0*/  STL [R1+0x3c], R67 ;  /* 0x00003c4301007387 */ /* 0x0003e80000100800 */
[----:B------:R-:W-:Y:S04]  /*141f0*/  STL [R1+0x60], R32 ;  /* 0x0000602001007387 */ /* 0x000fe80000100800 */
[----:B------:R3:W-:Y:S04]  /*14200*/  STL [R1+0x5c], R33 ;  /* 0x00005c2101007387 */ /* 0x0007e80000100800 */
[----:B-1----:R-:W2:Y:S04]  /*14210*/  LDL.LU R67, [R1+0xbc] ;  /* 0x0000bc0001437983 */ /* 0x002ea80000300800 */
[----:B------:R-:W2:Y:S04]  /*14220*/  LDL.LU R66, [R1+0xc0] ;  /* 0x0000c00001427983 */ /* 0x000ea80000300800 */
[----:B------:R1:W-:Y:S02]  /*14230*/  LDGSTS.E [R30+0xb200], [R28.64], P2 ;  /* 0x0b2000001c1e7fae */ /* 0x0003e40009121848 */
[----:B-1----:R-:W-:-:S02]  /*14240*/  IMAD.MOV.U32 R29, RZ, RZ, R33 ;  /* 0x000000ffff1d7224 */ /* 0x002fc400078e0021 */
[----:B------:R-:W-:Y:S01]  /*14250*/  IMAD.MOV.U32 R28, RZ, RZ, R32 ;  /* 0x000000ffff1c7224 */ /* 0x000fe200078e0020 */
        /* <DEDUP_REMOVED lines=11> */
[----:B-----5:R-:W-:-:S05]  /*14310*/  IADD3 R64, P3, R64, R27, RZ ;  /* 0x0000001b40407210 */ /* 0x020fca0007f7e0ff */
[----:B----4-:R-:W-:Y:S02]  /*14320*/  IMAD.X R65, R65, 0x1, R26, P3 ;  /* 0x0000000141417824 */ /* 0x010fe400018e061a */
[----:B------:R-:W-:Y:S02]  /*14330*/  IMAD.MOV.U32 R28, RZ, RZ, R64 ;  /* 0x000000ffff1c7224 */ /* 0x000fe400078e0040 */
[----:B------:R-:W-:Y:S01]  /*14340*/  IMAD.MOV.U32 R29, RZ, RZ, R65 ;  /* 0x000000ffff1d7224 */ /* 0x000fe200078e0041 */
[----:B------:R-:W-:Y:S04]  /*14350*/  STL [R1+0x80], R64 ;  /* 0x0000804001007387 */ /* 0x000fe80000100800 */
[----:B------:R1:W-:Y:S04]  /*14360*/  STL [R1+0x7c], R65 ;  /* 0x00007c4101007387 */ /* 0x0003e80000100800 */
[----:B------:R4:W-:Y:S01]  /*14370*/  LDGSTS.E [R30+0xc200], [R28.64], P2 ;  /* 0x0c2000001c1e7fae */ /* 0x0009e20009121848 */
[----:B--2---:R-:W-:-:S05]  /*14380*/  IADD3 R34, P4, R34, R27, RZ ;  /* 0x0000001b22227210 */ /* 0x004fca0007f9e0ff */
[----:B------:R-:W-:Y:S01]  /*14390*/  IMAD.X R35, R35, 0x1, R26, P4 ;  /* 0x0000000123237824 */ /* 0x000fe200020e061a */
[----:B------:R-:W-:Y:S01]  /*143a0*/  STL [R1+0xa0], R34 ;  /* 0x0000a02201007387 */ /* 0x000fe20000100800 */
[----:B----4-:R-:W-:Y:S02]  /*143b0*/  IMAD.MOV.U32 R28, RZ, RZ, R34 ;  /* 0x000000ffff1c7224 */ /* 0x010fe400078e0022 */
[----:B------:R-:W-:Y:S01]  /*143c0*/  IMAD.MOV.U32 R29, RZ, RZ, R35 ;  /* 0x000000ffff1d7224 */ /* 0x000fe200078e0023 */
[----:B------:R2:W-:Y:S04]  /*143d0*/  STL [R1+0x9c], R35 ;  /* 0x00009c2301007387 */ /* 0x0005e80000100800 */
[----:B-1----:R-:W4:Y:S04]  /*143e0*/  LDL.LU R65, [R1+0xfc] ;  /* 0x0000fc0001417983 */ /* 0x002f280000300800 */
[----:B------:R-:W5:Y:S04]  /*143f0*/  LDL.LU R64, [R1+0x100] ;  /* 0x0001000001407983 */ /* 0x000f680000300800 */
        /* <DEDUP_REMOVED lines=8> */
[----:B------:R-:W-:Y:S02]  /*14480*/  SEL R28, RZ, 0x4, !P1 ;  /* 0x00000004ff1c7807 */ /* 0x000fe40004800000 */
[----:B------:R-:W-:Y:S02]  /*14490*/  IADD3 R66, P3, R66, R27, RZ ;  /* 0x0000001b42427210 */ /* 0x000fe40007f7e0ff */
[----:B------:R-:W-:-:S03]  /*144a0*/  SEL R28, R28, RZ, !P0 ;  /* 0x000000ff1c1c7207 */ /* 0x000fc60004000000 */
[----:B------:R-:W-:Y:S01]  /*144b0*/  IMAD.X R67, R67, 0x1, R26, P3 ;  /* 0x0000000143437824 */ /* 0x000fe200018e061a */
[----:B------:R-:W-:Y:S01]  /*144c0*/  ISETP.NE.U32.AND P1, PT, R28, RZ, PT ;  /* 0x000000ff1c00720c */ /* 0x000fe20003f25070 */
[----:B------:R-:W-:Y:S02]  /*144d0*/  IMAD.MOV.U32 R28, RZ, RZ, R66 ;  /* 0x000000ffff1c7224 */ /* 0x000fe400078e0042 */
[----:B------:R-:W-:Y:S01]  /*144e0*/  IMAD.MOV.U32 R29, RZ, RZ, R67 ;  /* 0x000000ffff1d7224 */ /* 0x000fe200078e0043 */
[----:B------:R-:W-:Y:S01]  /*144f0*/  STL [R1+0xc0], R66 ;  /* 0x0000c04201007387 */ /* 0x000fe20000100800 */
[----:B---3--:R-:W-:-:S03]  /*14500*/  IADD3 R32, P4, R32, R27, RZ ;  /* 0x0000001b20207210 */ /* 0x008fc60007f9e0ff */
[----:B------:R1:W-:Y:S02]  /*14510*/  STL [R1+0xbc], R67 ;  /* 0x0000bc4301007387 */ /* 0x0003e40000100800 */
[----:B------:R-:W-:Y:S02]  /*14520*/  IMAD.X R33, R33, 0x1, R26, P4 ;  /* 0x0000000121217824 */ /* 0x000fe400020e061a */
[----:B------:R3:W-:Y:S04]  /*14530*/  STL [R1+0xe0], R32 ;  /* 0x0000e02001007387 */ /* 0x0007e80000100800 */
[----:B------:R3:W-:Y:S04]  /*14540*/  LDGSTS.E [R30+0xd200], [R28.64], P2 ;  /* 0x0d2000001c1e7fae */ /* 0x0007e80009121848 */
[----:B------:R3:W-:Y:S04]  /*14550*/  STL [R1+0xdc], R33 ;  /* 0x0000dc2101007387 */ /* 0x0007e80000100800 */
[----:B-1----:R-:W2:Y:S01]  /*14560*/  LDL.LU R67, [R1+0x13c] ;  /* 0x00013c0001437983 */ /* 0x002ea20000300800 */
[----:B---3--:R-:W-:-:S03]  /*14570*/  IMAD.MOV.U32 R28, RZ, RZ, R32 ;  /* 0x000000ffff1c7224 */ /* 0x008fc600078e0020 */
[----:B------:R-:W3:Y:S01]  /*14580*/  LDL.LU R32, [R1+0x140] ;  /* 0x0001400001207983 */ /* 0x000ee20000300800 */
[----:B------:R-:W-:-:S03]  /*14590*/  IMAD.MOV.U32 R29, RZ, RZ, R33 ;  /* 0x000000ffff1d7224 */ /* 0x000fc600078e0021 */
[----:B------:R-:W3:Y:S04]  /*145a0*/  LDL.LU R66, [R1+0x15c] ;  /* 0x00015c0001427983 */ /* 0x000ee80000300800 */
        /* <DEDUP_REMOVED lines=11> */
[----:B----4-:R-:W-:Y:S01]  /*14660*/  IMAD.X R65, R65, 0x1, R26, P3 ;  /* 0x0000000141417824 */ /* 0x010fe200018e061a */
[----:B--2---:R-:W-:Y:S01]  /*14670*/  IADD3 R34, P4, R34, R27, RZ ;  /* 0x0000001b22227210 */ /* 0x004fe20007f9e0ff */
        /* <DEDUP_REMOVED lines=9> */
[----:B------:R-:W5:Y:S01]  /*14710*/  LDL.LU R64, [R1+0x3bc] ;  /* 0x0003bc0001407983 */ /* 0x000f620000300800 */
[----:B-1----:R-:W-:-:S02]  /*14720*/  IMAD.MOV.U32 R28, RZ, RZ, R34 ;  /* 0x000000ffff1c7224 */ /* 0x002fc400078e0022 */
[----:B------:R-:W-:Y:S02]  /*14730*/  IMAD.MOV.U32 R29, RZ, RZ, R35 ;  /* 0x000000ffff1d7224 */ /* 0x000fe400078e0023 */
        /* <DEDUP_REMOVED lines=9> */
[----:B---3--:R-:W-:Y:S02]  /*147d0*/  IADD3 R32, P3, R32, R27, RZ ;  /* 0x0000001b20207210 */ /* 0x008fe40007f7e0ff */
[----:B------:R-:W-:-:S03]  /*147e0*/  SEL R28, R28, RZ, !P0 ;  /* 0x000000ff1c1c7207 */ /* 0x000fc60004000000 */
[----:B------:R-:W-:Y:S01]  /*147f0*/  IMAD.X R67, R67, 0x1, R26, P3 ;  /* 0x0000000143437824 */ /* 0x000fe200018e061a */
[----:B------:R-:W-:Y:S01]  /*14800*/  IADD3 R33, P4, R33, R27, RZ ;  /* 0x0000001b21217210 */ /* 0x000fe20007f9e0ff */
[----:B------:R1:W-:Y:S01]  /*14810*/  STL [R1+0x140], R32 ;  /* 0x0001402001007387 */ /* 0x0003e20000100800 */
[----:B------:R-:W-:Y:S01]  /*14820*/  ISETP.NE.U32.AND P1, PT, R28, RZ, PT ;  /* 0x000000ff1c00720c */ /* 0x000fe20003f25070 */
[----:B------:R-:W-:Y:S02]  /*14830*/  IMAD.MOV.U32 R28, RZ, RZ, R32 ;  /* 0x000000ffff1c7224 */ /* 0x000fe400078e0020 */
[----:B------:R-:W-:Y:S01]  /*14840*/  STL [R1+0x13c], R67 ;  /* 0x00013c4301007387 */ /* 0x000fe20000100800 */
[----:B------:R-:W-:Y:S02]  /*14850*/  IMAD.MOV.U32 R29, RZ, RZ, R67 ;  /* 0x000000ffff1d7224 */ /* 0x000fe400078e0043 */
[----:B------:R-:W-:Y:S01]  /*14860*/  IMAD.X R66, R66, 0x1, R26, P4 ;  /* 0x0000000142427824 */ /* 0x000fe200020e061a */
[----:B------:R3:W-:Y:S04]  /*14870*/  STL [R1+0x160], R33 ;  /* 0x0001602101007387 */ /* 0x0007e80000100800 */
[----:B-1----:R-:W2:Y:S04]  /*14880*/  LDL.LU R32, [R1+0x380] ;  /* 0x0003800001207983 */ /* 0x002ea80000300800 */
[----:B------:R1:W-:Y:S04]  /*14890*/  LDGSTS.E [R30+0xf200], [R28.64], P2 ;  /* 0x0f2000001c1e7fae */ /* 0x0003e80009121848 */
[----:B------:R-:W-:Y:S01]  /*148a0*/  STL [R1+0x15c], R66 ;  /* 0x00015c4201007387 */ /* 0x000fe20000100800 */
[----:B-1----:R-:W-:-:S03]  /*148b0*/  IMAD.MOV.U32 R28, RZ, RZ, R33 ;  /* 0x000000ffff1c7224 */ /* 0x002fc600078e0021 */
[----:B---3--:R-:W3:Y:S01]  /*148c0*/  LDL.LU R33, [R1+0x37c] ;  /* 0x00037c0001217983 */ /* 0x008ee20000300800 */
[----:B------:R-:W-:-:S05]  /*148d0*/  IMAD.MOV.U32 R29, RZ, RZ, R66 ;  /* 0x000000ffff1d7224 */ /* 0x000fca00078e0042 */
[----:B------:R1:W-:Y:S01]  /*148e0*/  LDGSTS.E [R30+0xfa00], [R28.64], P1 ;  /* 0x0fa000001c1e7fae */ /* 0x0003e20008921848 */
[C---:B------:R-:W-:Y:S02]  /*148f0*/  ISETP.GT.AND P1, PT, R3.reuse, 0x2, PT ;  /* 0x000000020300780c */ /* 0x040fe40003f24270 */
[----:B------:R-:W-:Y:S02]  /*14900*/  ISETP.GT.AND P2, PT, R3, 0x6, PT ;  /* 0x000000060300780c */ /* 0x000fe40003f44270 */
[----:B-1----:R-:W-:Y:S02]  /*14910*/  SEL R29, RZ, 0x4, !P1 ;  /* 0x00000004ff1d7807 */ /* 0x002fe40004800000 */
[----:B------:R-:W-:Y:S02]  /*14920*/  SEL R28, RZ, 0x4, !P2 ;  /* 0x00000004ff1c7807 */ /* 0x000fe40005000000 */
[----:B------:R-:W-:Y:S02]  /*14930*/  SEL R29, R29, RZ, !P0 ;  /* 0x000000ff1d1d7207 */ /* 0x000fe40004000000 */
[----:B------:R-:W-:-:S02]  /*14940*/  SEL R28, R28, RZ, !P0 ;  /* 0x000000ff1c1c7207 */ /* 0x000fc40004000000 */
[----:B------:R-:W-:Y:S01]  /*14950*/  ISETP.NE.U32.AND P1, PT, R29, RZ, PT ;  /* 0x000000ff1d00720c */ /* 0x000fe20003f25070 */
[----:B------:R-:W-:Y:S01]  /*14960*/  IMAD.U32 R30, RZ, RZ, UR5 ;  /* 0x00000005ff1e7e24 */ /* 0x000fe2000f8e00ff */
[----:B------:R-:W-:Y:S02]  /*14970*/  LOP3.LUT R67, R2, 0x40, RZ, 0x3c, !PT ;  /* 0x0000004002437812 */ /* 0x000fe400078e3cff */
[----:B------:R-:W-:-:S03]  /*14980*/  ISETP.NE.U32.AND P2, PT, R28, RZ, PT ;  /* 0x000000ff1c00720c */ /* 0x000fc60003f45070 */
[----:B------:R-:W-:Y:S01]  /*14990*/  IMAD R30, R30, 0x10000, R67 ;  /* 0x000100001e1e7824 */ /* 0x000fe200078e0243 */
[----:B-----5:R-:W-:-:S05]  /*149a0*/  IADD3 R64, P3, R64, R27, RZ ;  /* 0x0000001b40407210 */ /* 0x020fca0007f7e0ff */
[----:B----4-:R-:W-:Y:S02]  /*149b0*/  IMAD.X R65, R65, 0x1, R26, P3 ;  /* 0x0000000141417824 */ /* 0x010fe400018e061a */
[----:B------:R-:W-:Y:S02]  /*149c0*/  IMAD.MOV.U32 R28, RZ, RZ, R64 ;  /* 0x000000ffff1c7224 */ /* 0x000fe400078e0040 */
[----:B------:R-:W-:-:S05]  /*149d0*/  IMAD.MOV.U32 R29, RZ, RZ, R65 ;  /* 0x000000ffff1d7224 */ /* 0x000fca00078e0041 */
[----:B------:R1:W-:Y:S01]  /*149e0*/  LDGSTS.E [R30+0x400], [R28.64], P1 ;  /* 0x004000001c1e7fae */ /* 0x0003e20008921848 */
[----:B--2---:R-:W-:-:S05]  /*149f0*/  IADD3 R34, P4, R34, R27, RZ ;  /* 0x0000001b22227210 */ /* 0x004fca0007f9e0ff */
        /* <DEDUP_REMOVED lines=10> */
[----:B------:R-:W-:Y:S01]  /*14aa0*/  SEL R28, R28, RZ, !P0 ;  /* 0x000000ff1c1c7207 */ /* 0x000fe20004000000 */
[----:B------:R-:W-:Y:S01]  /*14ab0*/  STL [R1+0x3bc], R64 ;  /* 0x0003bc4001007387 */ /* 0x000fe20000100800 */
[-C--:B------:R-:W-:Y:S02]  /*14ac0*/  IADD3 R9, P4, R9, R27.reuse, RZ ;  /* 0x0000001b09097210 */ /* 0x080fe40007f9e0ff */
[----:B------:R-:W-:Y:S01]  /*14ad0*/  IADD3 R32, P3, R32, R27, RZ ;  /* 0x0000001b20207210 */ /* 0x000fe20007f7e0ff */
[----:B------:R-:W-:Y:S01]  /*14ae0*/  STL [R1+0x3a0], R34 ;  /* 0x0003a02201007387 */ /* 0x000fe20000100800 */
[----:B------:R-:W-:Y:S01]  /*14af0*/  ISETP.NE.U32.AND P1, PT, R28, RZ, PT ;  /* 0x000000ff1c00720c */ /* 0x000fe20003f25070 */
[----:B------:R-:W-:Y:S02]  /*14b00*/  IMAD.X R10, R10, 0x1, R26, P4 ;  /* 0x000000010a0a7824 */ /* 0x000fe400020e061a */
[----:B------:R-:W-:Y:S01]  /*14b10*/  STL [R1+0x3b8], R65 ;  /* 0x0003b84101007387 */ /* 0x000fe20000100800 */
[----:B------:R-:W-:-:S03]  /*14b20*/  IMAD.MOV.U32 R28, RZ, RZ, R32 ;  /* 0x000000ffff1c7224 */ /* 0x000fc600078e0020 */
[----:B------:R1:W-:Y:S01]  /*14b30*/  STL [R1+0x39c], R35 ;  /* 0x00039c2301007387 */ /* 0x0003e20000100800 */
[----:B---3--:R-:W-:-:S03]  /*14b40*/  IMAD.X R33, R33, 0x1, R26, P3 ;  /* 0x0000000121217824 */ /* 0x008fc600018e061a */
[----:B------:R-:W-:Y:S01]  /*14b50*/  STL [R1+0x380], R32 ;  /* 0x0003802001007387 */ /* 0x000fe20000100800 */
[----:B------:R-:W-:-:S03]  /*14b60*/  IMAD.MOV.U32 R29, RZ, RZ, R33 ;  /* 0x000000ffff1d7224 */ /* 0x000fc600078e0021 */
[----:B------:R2:W-:Y:S04]  /*14b70*/  STL [R1+0x37c], R33 ;  /* 0x00037c2101007387 */ /* 0x0005e80000100800 */
[----:B------:R-:W3:Y:S04]  /*14b80*/  LDL.LU R76, [R1+0x4] ;  /* 0x00000400014c7983 */ /* 0x000ee80000300800 */
[----:B-1----:R-:W4:Y:S04]  /*14b90*/  LDL.LU R35, [R1+0x8] ;  /* 0x0000080001237983 */ /* 0x002f280000300800 */
[----:B------:R1:W-:Y:S04]  /*14ba0*/  LDGSTS.E [R30+0x1400], [R28.64], P2 ;  /* 0x014000001c1e7fae */ /* 0x0003e80009121848 */
[----:B------:R-:W5:Y:S04]  /*14bb0*/  LDL.LU R34, [R1+0x24] ;  /* 0x0000240001227983 */ /* 0x000f680000300800 */
[----:B--2---:R-:W2:Y:S01]  /*14bc0*/  LDL.LU R33, [R1+0x28] ;  /* 0x0000280001217983 */ /* 0x004ea20000300800 */
        /* <DEDUP_REMOVED lines=10> */
[----:B------:R-:W2:Y:S01]  /*14c70*/  LDL.LU R64, [R1+0x64] ;  /* 0x0000640001407983 */ /* 0x000ea20000300800 */
        /* <DEDUP_REMOVED lines=140> */
[----:B------:R-:W-:Y:S02]  /*15540*/  ISETP.GT.AND P1, PT, R3, 0x52, PT ;  /* 0x000000520300780c */ /* 0x000fe40003f24270 */
[----:B----4-:R-:W-:Y:S02]  /*15550*/  IADD3 R35, P3, R35, R27, RZ ;  /* 0x0000001b23237210 */ /* 0x010fe40007f7e0ff */
[----:B-1----:R-:W-:Y:S02]  /*15560*/  SEL R28, RZ, 0x4, !P1 ;  /* 0x00000004ff1c7807 */ /* 0x002fe40004800000 */
[----:B------:R-:W-:Y:S02]  /*15570*/  ISETP.GT.AND P1, PT, R3, 0x56, PT ;  /* 0x000000560300780c */ /* 0x000fe40003f24270 */
[----:B------:R-:W-:-:S04]  /*15580*/  SEL R28, R28, RZ, !P0 ;  /* 0x000000ff1c1c7207 */ /* 0x000fc80004000000 */
[----:B------:R-:W-:Y:S02]  /*15590*/  ISETP.NE.U32.AND P2, PT, R28, RZ, PT ;  /* 0x000000ff1c00720c */ /* 0x000fe40003f45070 */
[----:B------:R-:W-:Y:S02]  /*155a0*/  SEL R28, RZ, 0x4, !P1 ;  /* 0x00000004ff1c7807 */ /* 0x000fe40004800000 */
[----:B--2---:R-:W-:Y:S01]  /*155b0*/  IADD3 R33, P4, R33, R27, RZ ;  /* 0x0000001b21217210 */ /* 0x004fe20007f9e0ff */
[--C-:B---3--:R-:W-:Y:S01]  /*155c0*/  IMAD.X R76, R76, 0x1, R26.reuse, P3 ;  /* 0x000000014c4c7824 */ /* 0x108fe200018e061a */
[----:B------:R-:W-:Y:S01]  /*155d0*/  SEL R28, R28, RZ, !P0 ;  /* 0x000000ff1c1c7207 */ /* 0x000fe20004000000 */
[----:B------:R-:W-:Y:S02]  /*155e0*/  STL [R1+0x8], R35 ;  /* 0x0000082301007387 */ /* 0x000fe40000100800 */
[----:B-----5:R-:W-:Y:S01]  /*155f0*/  IMAD.X R34, R34, 0x1, R26, P4 ;  /* 0x0000000122227824 */ /* 0x020fe200020e061a */
[----:B------:R-:W-:Y:S01]  /*15600*/  ISETP.NE.U32.AND P1, PT, R28, RZ, PT ;  /* 0x000000ff1c00720c */ /* 0x000fe20003f25070 */
[----:B------:R1:W-:Y:S01]  /*15610*/  STL [R1+0x4], R76 ;  /* 0x0000044c01007387 */ /* 0x0003e20000100800 */
[----:B------:R-:W-:-:S02]  /*15620*/  IMAD.MOV.U32 R28, RZ, RZ, R35 ;  /* 0x000000ffff1c7224 */ /* 0x000fc400078e0023 */
[----:B------:R-:W-:Y:S01]  /*15630*/  IMAD.MOV.U32 R29, RZ, RZ, R76 ;  /* 0x000000ffff1d7224 */ /* 0x000fe200078e004c */
[----:B------:R-:W-:Y:S04]  /*15640*/  STL [R1+0x28], R33 ;  /* 0x0000282101007387 */ /* 0x000fe80000100800 */
[----:B------:R2:W-:Y:S04]  /*15650*/  STL [R1+0x24], R34 ;  /* 0x0000242201007387 */ /* 0x0005e80000100800 */
[----:B-1----:R-:W3:Y:S04]  /*15660*/  LDL.LU R76, [R1+0x84] ;  /* 0x00008400014c7983 */ /* 0x002ee80000300800 */
[----:B------:R-:W4:Y:S04]  /*15670*/  LDL.LU R35, [R1+0x88] ;  /* 0x0000880001237983 */ /* 0x000f280000300800 */
[----:B------:R1:W-:Y:S02]  /*15680*/  LDGSTS.E [R30+0xa400], [R28.64], P2 ;  /* 0x0a4000001c1e7fae */ /* 0x0003e40009121848 */
[----:B-1----:R-:W-:-:S02]  /*15690*/  IMAD.MOV.U32 R28, RZ, RZ, R33 ;  /* 0x000000ffff1c7224 */ /* 0x002fc400078e0021 */
[----:B------:R-:W-:Y:S02]  /*156a0*/  IMAD.MOV.U32 R29, RZ, RZ, R34 ;  /* 0x000000ffff1d7224 */ /* 0x000fe400078e0022 */
[----:B--2---:R-:W2:Y:S04]  /*156b0*/  LDL.LU R34, [R1+0xa4] ;  /* 0x0000a40001227983 */ /* 0x004ea80000300800 */
[----:B------:R-:W5:Y:S04]  /*156c0*/  LDL.LU R33, [R1+0xa8] ;  /* 0x0000a80001217983 */ /* 0x000f680000300800 */
        /* <DEDUP_REMOVED lines=24> */
[----:B------:R-:W2:Y:S04]  /*15850*/  LDL.LU R64, [R1+0xe4] ;  /* 0x0000e40001407983 */ /* 0x000ea80000300800 */
        /* <DEDUP_REMOVED lines=15> */
[----:B------:R-:W-:Y:S04]  /*15950*/  STL [R1+0x84], R76 ;  /* 0x0000844c01007387 */ /* 0x000fe80000100800 */
[----:B------:R1:W-:Y:S01]  /*15960*/  LDGSTS.E [R30+0xc400], [R28.64], P2 ;  /* 0x0c4000001c1e7fae */ /* 0x0003e20009121848 */
[----:B-----5:R-:W-:-:S05]  /*15970*/  IADD3 R33, P4, R33, R27, RZ ;  /* 0x0000001b21217210 */ /* 0x020fca0007f9e0ff */
[----:B--2---:R-:W-:Y:S01]  /*15980*/  IMAD.X R34, R34, 0x1, R26, P4 ;  /* 0x0000000122227824 */ /* 0x004fe200020e061a */
[----:B------:R-:W-:Y:S01]  /*15990*/  STL [R1+0xa8], R33 ;  /* 0x0000a82101007387 */ /* 0x000fe20000100800 */
[----:B-1----:R-:W-:Y:S02]  /*159a0*/  IMAD.MOV.U32 R28, RZ, RZ, R33 ;  /* 0x000000ffff1c7224 */ /* 0x002fe400078e0021 */
[----:B------:R-:W-:Y:S01]  /*159b0*/  IMAD.MOV.U32 R29, RZ, RZ, R34 ;  /* 0x000000ffff1d7224 */ /* 0x000fe200078e0022 */
[----:B------:R1:W-:Y:S04]  /*159c0*/  STL [R1+0xa4], R34 ;  /* 0x0000a42201007387 */ /* 0x0003e80000100800 */
[----:B------:R2:W-:Y:S01]  /*159d0*/  LDGSTS.E [R30+0xcc00], [R28.64], P1 ;  /* 0x0cc000001c1e7fae */ /* 0x0005e20008921848 */
[----:B------:R-:W-:-:S03]  /*159e0*/  ISETP.GT.AND P1, PT, R3, 0x6a, PT ;  /* 0x0000006a0300780c */ /* 0x000fc60003f24270 */
[----:B-1----:R-:W3:Y:S04]  /*159f0*/  LDL.LU R34, [R1+0x104] ;  /* 0x0001040001227983 */ /* 0x002ee80000300800 */
[----:B------:R-:W4:Y:S01]  /*15a00*/  LDL.LU R33, [R1+0x108] ;  /* 0x0001080001217983 */ /* 0x000f220000300800 */
[----:B--2---:R-:W-:-:S03]  /*15a10*/  SEL R28, RZ, 0x4, !P1 ;  /* 0x00000004ff1c7807 */ /* 0x004fc60004800000 */
[----:B------:R-:W2:Y:S04]  /*15a20*/  LDL.LU R76, [R1+0x124] ;  /* 0x00012400014c7983 */ /* 0x000ea80000300800 */
[----:B------:R-:W5:Y:S01]  /*15a30*/  LDL.LU R35, [R1+0x128] ;  /* 0x0001280001237983 */ /* 0x000f620000300800 */
[----:B------:R-:W-:Y:S02]  /*15a40*/  SEL R28, R28, RZ, !P0 ;  /* 0x000000ff1c1c7207 */ /* 0x000fe40004000000 */
[----:B------:R-:W-:Y:S02]  /*15a50*/  ISETP.GT.AND P1, PT, R3, 0x6e, PT ;  /* 0x0000006e0300780c */ /* 0x000fe40003f24270 */
[----:B------:R-:W-:Y:S02]  /*15a60*/  ISETP.NE.U32.AND P2, PT, R28, RZ, PT ;  /* 0x000000ff1c00720c */ /* 0x000fe40003f45070 */
[----:B------:R-:W-:-:S04]  /*15a70*/  SEL R28, RZ, 0x4, !P1 ;  /* 0x00000004ff1c7807 */ /* 0x000fc80004800000 */
[----:B------:R-:W-:Y:S02]  /*15a80*/  SEL R28, R28, RZ, !P0 ;  /* 0x000000ff1c1c7207 */ /* 0x000fe40004000000 */
[----:B------:R-:W-:Y:S02]  /*15a90*/  IADD3 R65, P3, R65, R27, RZ ;  /* 0x0000001b41417210 */ /* 0x000fe40007f7e0ff */
[----:B------:R-:W-:-:S03]  /*15aa0*/  ISETP.NE.U32.AND P1, PT, R28, RZ, PT ;  /* 0x000000ff1c00720c */ /* 0x000fc60003f25070 */
[----:B------:R-:W-:Y:S02]  /*15ab0*/  IMAD.X R66, R66, 0x1, R26, P3 ;  /* 0x0000000142427824 */ /* 0x000fe400018e061a */
[----:B------:R-:W-:Y:S02]  /*15ac0*/  IMAD.MOV.U32 R28, RZ, RZ, R65 ;  /* 0x000000ffff1c7224 */ /* 0x000fe400078e0041 */
[----:B------:R-:W-:Y:S01]  /*15ad0*/  IMAD.MOV.U32 R29, RZ, RZ, R66 ;  /* 0x000000ffff1d7224 */ /* 0x000fe200078e0042 */
[----:B------:R-:W-:Y:S04]  /*15ae0*/  STL [R1+0xc8], R65 ;  /* 0x0000c84101007387 */ /* 0x000fe80000100800 */
[----:B------:R1:W-:Y:S04]  /*15af0*/  STL [R1+0xc4], R66 ;  /* 0x0000c44201007387 */ /* 0x0003e80000100800 */
[----:B------:R1:W-:Y:S01]  /*15b00*/  LDGSTS.E [R30+0xd400], [R28.64], P2 ;  /* 0x0d4000001c1e7fae */ /* 0x0003e20009121848 */
[----:B------:R-:W-:-:S05]  /*15b10*/  IADD3 R32, P4, R32, R27, RZ ;  /* 0x0000001b20207210 */ /* 0x000fca0007f9e0ff */
[----:B------:R-:W-:Y:S01]  /*15b20*/  IMAD.X R64, R64, 0x1, R26, P4 ;  /* 0x0000000140407824 */ /* 0x000fe200020e061a */
[----:B------:R1:W-:Y:S02]  /*15b30*/  STL [R1+0xe8], R32 ;  /* 0x0000e82001007387 */ /* 0x0003e40000100800 */
[----:B-1----:R-:W-:Y:S02]  /*15b40*/  IMAD.MOV.U32 R28, RZ, RZ, R32 ;  /* 0x000000ffff1c7224 */ /* 0x002fe400078e0020 */
[----:B------:R1:W-:Y:S04]  /*15b50*/  STL [R1+0xe4], R64 ;  /* 0x0000e44001007387 */ /* 0x0003e80000100800 */
[----:B------:R-:W2:Y:S04]  /*15b60*/  LDL.LU R66, [R1+0x144] ;  /* 0x0001440001427983 */ /* 0x000ea80000300800 */
[----:B------:R-:W2:Y:S01]  /*15b70*/  LDL.LU R32, [R1+0x148] ;  /* 0x0001480001207983 */ /* 0x000ea20000300800 */
[----:B------:R-:W-:-:S03]  /*15b80*/  IMAD.MOV.U32 R29, RZ, RZ, R64 ;  /* 0x000000ffff1d7224 */ /* 0x000fc600078e0040 */
[----:B------:R-:W2:Y:S04]  /*15b90*/  LDL.LU R65, [R1+0x164] ;  /* 0x0001640001417983 */ /* 0x000ea80000300800 */
[----:B-1----:R-:W2:Y:S04]  /*15ba0*/  LDL.LU R64, [R1+0x168] ;  /* 0x0001680001407983 */ /* 0x002ea80000300800 */
        /* <DEDUP_REMOVED lines=10> */
[----:B---3--:R-:W-:Y:S01]  /*15c50*/  IMAD.X R34, R34, 0x1, R26, P3 ;  /* 0x0000000122227824 */ /* 0x008fe200018e061a */
[----:B-----5:R-:W-:Y:S01]  /*15c60*/  IADD3 R35, P4, R35, R27, RZ ;  /* 0x0000001b23237210 */ /* 0x020fe20007f9e0ff */
[----:B------:R-:W-:Y:S01]  /*15c70*/  IMAD.MOV.U32 R28, RZ, RZ, R33 ;  /* 0x000000ffff1c7224 */ /* 0x000fe200078e0021 */
[----:B------:R-:W-:Y:S01]  /*15c80*/  STL [R1+0x108], R33 ;  /* 0x0001082101007387 */ /* 0x000fe20000100800 */
[----:B------:R-:W-:Y:S02]  /*15c90*/  IMAD.MOV.U32 R29, RZ, RZ, R34 ;  /* 0x000000ffff1d7224 */ /* 0x000fe400078e0022 */
[----:B--2---:R-:W-:Y:S01]  /*15ca0*/  IMAD.X R76, R76, 0x1, R26, P4 ;  /* 0x000000014c4c7824 */ /* 0x004fe200020e061a */
[----:B------:R1:W-:Y:S04]  /*15cb0*/  STL [R1+0x104], R34 ;  /* 0x0001042201007387 */ /* 0x0003e80000100800 */
[----:B------:R2:W-:Y:S04]  /*15cc0*/  STL [R1+0x128], R35 ;  /* 0x0001282301007387 */ /* 0x0005e80000100800 */
[----:B------:R3:W-:Y:S04]  /*15cd0*/  LDGSTS.E [R30+0xe400], [R28.64], P2 ;  /* 0x0e4000001c1e7fae */ /* 0x0007e80009121848 */
[----:B-1----:R-:W4:Y:S04]  /*15ce0*/  LDL.LU R34, [R1+0x3c0] ;  /* 0x0003c00001227983 */ /* 0x002f280000300800 */
[----:B------:R-:W-:Y:S01]  /*15cf0*/  STL [R1+0x124], R76 ;  /* 0x0001244c01007387 */ /* 0x000fe20000100800 */
[----:B---3--:R-:W-:-:S03]  /*15d00*/  IMAD.MOV.U32 R28, RZ, RZ, R35 ;  /* 0x000000ffff1c7224 */ /* 0x008fc600078e0023 */
[----:B------:R-:W3:Y:S01]  /*15d10*/  LDL.LU R33, [R1+0x3a4] ;  /* 0x0003a40001217983 */ /* 0x000ee20000300800 */
[----:B------:R-:W-:-:S03]  /*15d20*/  IMAD.MOV.U32 R29, RZ, RZ, R76 ;  /* 0x000000ffff1d7224 */ /* 0x000fc600078e004c */
[----:B--2---:R-:W2:Y:S04]  /*15d30*/  LDL.LU R35, [R1+0x388] ;  /* 0x0003880001237983 */ /* 0x004ea80000300800 */
        /* <DEDUP_REMOVED lines=10> */
[----:B------:R-:W-:Y:S01]  /*15de0*/  IADD3 R64, P4, R64, R27, RZ ;  /* 0x0000001b40407210 */ /* 0x000fe20007f9e0ff */
[----:B------:R1:W-:Y:S01]  /*15df0*/  STL [R1+0x148], R32 ;  /* 0x0001482001007387 */ /* 0x0003e20000100800 */
[----:B------:R-:W-:Y:S01]  /*15e00*/  ISETP.NE.U32.AND P1, PT, R28, RZ, PT ;  /* 0x000000ff1c00720c */ /* 0x000fe20003f25070 */
[----:B------:R-:W-:Y:S02]  /*15e10*/  IMAD.MOV.U32 R28, RZ, RZ, R32 ;  /* 0x000000ffff1c7224 */ /* 0x000fe400078e0020 */
[----:B------:R-:W-:Y:S04]  /*15e20*/  STL [R1+0x144], R66 ;  /* 0x0001444201007387 */ /* 0x000fe80000100800 */
[----:B------:R-:W-:Y:S04]  /*15e30*/  STL [R1+0x168], R64 ;  /* 0x0001684001007387 */ /* 0x000fe80000100800 */
[----:B-1----:R-:W5:Y:S01]  /*15e40*/  LDL.LU R32, [R1+0x384] ;  /* 0x0003840001207983 */ /* 0x002f620000300800 */
[----:B------:R-:W-:-:S02]  /*15e50*/  IMAD.MOV.U32 R29, RZ, RZ, R66 ;  /* 0x000000ffff1d7224 */ /* 0x000fc400078e0042 */
[----:B------:R-:W-:-:S03]  /*15e60*/  IMAD.X R65, R65, 0x1, R26, P4 ;  /* 0x0000000141417824 */ /* 0x000fc600020e061a */
[----:B------:R1:W-:Y:S02]  /*15e70*/  LDGSTS.E [R30+0xf400], [R28.64], P2 ;  /* 0x0f4000001c1e7fae */ /* 0x0003e40009121848 */
[----:B-1----:R-:W-:Y:S02]  /*15e80*/  IMAD.MOV.U32 R28, RZ, RZ, R64 ;  /* 0x000000ffff1c7224 */ /* 0x002fe400078e0040 */
[----:B------:R-:W-:-:S05]  /*15e90*/  IMAD.MOV.U32 R29, RZ, RZ, R65 ;  /* 0x000000ffff1d7224 */ /* 0x000fca00078e0041 */
[----:B------:R1:W-:Y:S01]  /*15ea0*/  LDGSTS.E [R30+0xfc00], [R28.64], P1 ;  /* 0x0fc000001c1e7fae */ /* 0x0003e20008921848 */
[C---:B------:R-:W-:Y:S02]  /*15eb0*/  ISETP.GT.AND P1, PT, R3.reuse, 0x3, PT ;  /* 0x000000030300780c */ /* 0x040fe40003f24270 */
[----:B------:R-:W-:Y:S02]  /*15ec0*/  ISETP.GT.AND P2, PT, R3, 0x7, PT ;  /* 0x000000070300780c */ /* 0x000fe40003f44270 */
[----:B-1----:R-:W-:Y:S02]  /*15ed0*/  SEL R29, RZ, 0x4, !P1 ;  /* 0x00000004ff1d7807 */ /* 0x002fe40004800000 */
[----:B------:R-:W-:Y:S02]  /*15ee0*/  SEL R28, RZ, 0x4, !P2 ;  /* 0x00000004ff1c7807 */ /* 0x000fe40005000000 */
[----:B------:R-:W-:Y:S01]  /*15ef0*/  SEL R29, R29, RZ, !P0 ;  /* 0x000000ff1d1d7207 */ /* 0x000fe20004000000 */
[----:B------:R-:W-:Y:S01]  /*15f00*/  HMMA.1688.F32.TF32 R60, R128, R78, R60 ;  /* 0x0000004e803c723c */ /* 0x000fe2000008103c */
[----:B------:R-:W-:-:S02]  /*15f10*/  SEL R28, R28, RZ, !P0 ;  /* 0x000000ff1c1c7207 */ /* 0x000fc40004000000 */
[----:B------:R-:W-:Y:S01]  /*15f20*/  ISETP.NE.U32.AND P1, PT, R29, RZ, PT ;  /* 0x000000ff1d00720c */ /* 0x000fe20003f25070 */
[----:B------:R-:W-:-:S04]  /*15f30*/  IMAD.U32 R30, RZ, RZ, UR5 ;  /* 0x00000005ff1e7e24 */ /* 0x000fc8000f8e00ff */
[----:B------:R-:W-:Y:S01]  /*15f40*/  HMMA.1688.F32.TF32 R48, R124, R78, R48 ;  /* 0x0000004e7c30723c */ /* 0x000fe20000081030 */
[----:B------:R-:W-:-:S06]  /*15f50*/  ISETP.NE.U32.AND P2, PT, R28, RZ, PT ;  /* 0x000000ff1c00720c */ /* 0x000fcc0003f45070 */
[----:B------:R-:W-:-:S05]  /*15f60*/  LOP3.LUT R79, R2, 0x60, RZ, 0x3c, !PT ;  /* 0x00000060024f7812 */ /* 0x000fca00078e3cff */
[----:B------:R-:W-:Y:S01]  /*15f70*/  IMAD R30, R30, 0x10000, R79 ;  /* 0x000100001e1e7824 */ /* 0x000fe200078e024f */
[----:B------:R1:W-:Y:S01]  /*15f80*/  STL [R1+0x164], R65 ;  /* 0x0001644101007387 */ /* 0x0003e20000100800 */
[----:B----4-:R-:W-:-:S05]  /*15f90*/  IADD3 R34, P3, R34, R27, RZ ;  /* 0x0000001b22227210 */ /* 0x010fca0007f7e0ff */
[----:B------:R-:W-:Y:S01]  /*15fa0*/  IMAD.MOV.U32 R28, RZ, RZ, R34 ;  /* 0x000000ffff1c7224 */ /* 0x000fe200078e0022 */
[----:B---3--:R-:W-:Y:S01]  /*15fb0*/  IADD3 R33, P4, R33, R27, RZ ;  /* 0x0000001b21217210 */ /* 0x008fe20007f9e0ff */
[----:B--2---:R-:W-:-:S04]  /*15fc0*/  IMAD.X R35, R35, 0x1, R26, P3 ;  /* 0x0000000123237824 */ /* 0x004fc800018e061a */
[----:B------:R-:W-:Y:S02]  /*15fd0*/  IMAD.X R24, R24, 0x1, R26, P4 ;  /* 0x0000000118187824 */ /* 0x000fe400020e061a */
[----:B------:R-:W-:-:S05]  /*15fe0*/  IMAD.MOV.U32 R29, RZ, RZ, R35 ;  /* 0x000000ffff1d7224 */ /* 0x000fca00078e0023 */
[----:B------:R2:W-:Y:S01]  /*15ff0*/  LDGSTS.E [R30+0x600], [R28.64], P1 ;  /* 0x006000001c1e7fae */ /* 0x0005e20008921848 */
[----:B------:R-:W-:Y:S01]  /*16000*/  ISETP.GT.AND P1, PT, R3, 0xb, PT ;  /* 0x0000000b0300780c */ /* 0x000fe20003f24270 */
[----:B--2---:R-:W-:Y:S02]  /*16010*/  IMAD.MOV.U32 R28, RZ, RZ, R33 ;  /* 0x000000ffff1c7224 */ /* 0x004fe400078e0021 */
[----:B------:R-:W-:-:S05]  /*16020*/  IMAD.MOV.U32 R29, RZ, RZ, R24 ;  /* 0x000000ffff1d7224 */ /* 0x000fca00078e0018 */
[----:B------:R2:W-:Y:S02]  /*16030*/  LDGSTS.E [R30+0xe00], [R28.64], P2 ;  /* 0x00e000001c1e7fae */ /* 0x0005e40009121848 */
[----:B--2---:R-:W-:Y:S02]  /*16040*/  SEL R28, RZ, 0x4, !P1 ;  /* 0x00000004ff1c7807 */ /* 0x004fe40004800000 */
[----:B------:R-:W-:Y:S02]  /*16050*/  ISETP.GT.AND P1, PT, R3, 0xf, PT ;  /* 0x0000000f0300780c */ /* 0x000fe40003f24270 */
[----:B------:R-:W-:-:S04]  /*16060*/  SEL R28, R28, RZ, !P0 ;  /* 0x000000ff1c1c7207 */ /* 0x000fc80004000000 */
[----:B------:R-:W-:Y:S02]  /*16070*/  ISETP.NE.U32.AND P2, PT, R28, RZ, PT ;  /* 0x000000ff1c00720c */ /* 0x000fe40003f45070 */
[----:B------:R-:W-:Y:S02]  /*16080*/  SEL R28, RZ, 0x4, !P1 ;  /* 0x00000004ff1c7807 */ /* 0x000fe40004800000 */
[-C--:B-----5:R-:W-:Y:S02]  /*16090*/  IADD3 R32, P3, R32, R27.reuse, RZ ;  /* 0x0000001b20207210 */ /* 0x0a0fe40007f7e0ff */
[----:B------:R-:W-:Y:S02]  /*160a0*/  SEL R28, R28, RZ, !P0 ;  /* 0x000000ff1c1c7207 */ /* 0x000fe40004000000 */
[----:B------:R-:W-:Y:S01]  /*160b0*/  IADD3 R11, P4, R11, R27, RZ ;  /* 0x0000001b0b0b7210 */ /* 0x000fe20007f9e0ff */
[----:B------:R-:W-:Y:S01]  /*160c0*/  IMAD.X R17, R17, 0x1, R26, P3 ;  /* 0x0000000111117824 */ /* 0x000fe200018e061a */
[----:B------:R-:W-:Y:S01]  /*160d0*/  ISETP.NE.U32.AND P1, PT, R28, RZ, PT ;  /* 0x000000ff1c00720c */ /* 0x000fe20003f25070 */
[----:B------:R2:W-:Y:S01]  /*160e0*/  STL [R1+0x3c0], R34 ;  /* 0x0003c02201007387 */ /* 0x0005e20000100800 */
[----:B------:R-:W-:-:S02]  /*160f0*/  IMAD.MOV.U32 R28, RZ, RZ, R32 ;  /* 0x000000ffff1c7224 */ /* 0x000fc400078e0020 */
[----:B------:R-:W-:Y:S01]  /*16100*/  IMAD.MOV.U32 R29, RZ, RZ, R17 ;  /* 0x000000ffff1d7224 */ /* 0x000fe200078e0011 */
[----:B------:R3:W-:Y:S01]  /*16110*/  STL [R1+0x3a4], R33 ;  /* 0x0003a42101007387 */ /* 0x0007e20000100800 */
[----:B------:R-:W-:-:S03]  /*16120*/  IMAD.X R12, R12, 0x1, R26, P4 ;  /* 0x000000010c0c7824 */ /* 0x000fc600020e061a */
[----:B------:R-:W-:Y:S04]  /*16130*/  STL [R1+0x388], R35 ;  /* 0x0003882301007387 */ /* 0x000fe80000100800 */
[----:B------:R4:W-:Y:S04]  /*16140*/  STL [R1+0x384], R32 ;  /* 0x0003842001007387 */ /* 0x0009e80000100800 */
[----:B-1----:R-:W5:Y:S04]  /*16150*/  LDL.LU R65, [R1+0xc] ;  /* 0x00000c0001417983 */ /* 0x002f680000300800 */
[----:B--2---:R-:W2:Y:S04]  /*16160*/  LDL.LU R34, [R1+0x10] ;  /* 0x0000100001227983 */ /* 0x004ea80000300800 */
[----:B------:R1:W-:Y:S04]  /*16170*/  LDGSTS.E [R30+0x1600], [R28.64], P2 ;  /* 0x016000001c1e7fae */ /* 0x0003e80009121848 */
[----:B---3--:R-:W3:Y:S04]  /*16180*/  LDL.LU R33, [R1+0x2c] ;  /* 0x00002c0001217983 */ /* 0x008ee80000300800 */
[----:B----4-:R-:W4:Y:S01]  /*16190*/  LDL.LU R32, [R1+0x30] ;  /* 0x0000300001207983 */ /* 0x010f220000300800 */
        /* <DEDUP_REMOVED lines=9> */
[----:B------:R-:W2:Y:S01]  /*16230*/  LDL.LU R66, [R1+0x50] ;  /* 0x0000500001427983 */ /* 0x000ea20000300800 */
[----:B-1----:R-:W-:Y:S01]  /*16240*/  SEL R28, RZ, 0x4, !P1 ;  /* 0x00000004ff1c7807 */ /* 0x002fe20004800000 */
[----:B------:R-:W-:Y:S01]  /*16250*/  IMAD.MOV.U32 R29, RZ, RZ, R23 ;  /* 0x000000ffff1d7224 */ /* 0x000fe200078e0017 */
[----:B------:R-:W-:Y:S01]  /*16260*/  ISETP.GT.AND P1, PT, R3, 0x17, PT ;  /* 0x000000170300780c */ /* 0x000fe20003f24270 */
[----:B------:R-:W2:Y:S01]  /*16270*/  LDL.LU R64, [R1+0x6c] ;  /* 0x00006c0001407983 */ /* 0x000ea20000300800 */
[----:B------:R-:W-:Y:S02]  /*16280*/  SEL R28, R28, RZ, !P0 ;  /* 0x000000ff1c1c7207 */ /* 0x000fe40004000000 */
[----:B------:R-:W-:Y:S01]  /*16290*/  IADD3 R145, P3, R145, R27, RZ ;  /* 0x0000001b91917210 */ /* 0x000fe20007f7e0ff */
[----:B------:R-:W2:Y:S01]  /*162a0*/  LDL.LU R35, [R1+0x70] ;  /* 0x0000700001237983 */ /* 0x000ea20000300800 */
[----:B------:R-:W-:-:S02]  /*162b0*/  ISETP.NE.U32.AND P2, PT, R28, RZ, PT ;  /* 0x000000ff1c00720c */ /* 0x000fc40003f45070 */
        /* <DEDUP_REMOVED lines=133> */
[C---:B------:R-:W-:Y:S02]  /*16b10*/  ISETP.GT.AND P1, PT, R3.reuse, 0x53, PT ;  /* 0x000000530300780c */ /* 0x040fe40003f24270 */
[----:B--2---:R-:W-:Y:S02]  /*16b20*/  IADD3 R34, P3, R34, R27, RZ ;  /* 0x0000001b22227210 */ /* 0x004fe40007f7e0ff */
[----:B-1----:R-:W-:Y:S02]  /*16b30*/  SEL R28, RZ, 0x4, !P1 ;  /* 0x00000004ff1c7807 */ /* 0x002fe40004800000 */
[----:B------:R-:W-:Y:S02]  /*16b40*/  ISETP.GT.AND P1, PT, R3, 0x57, PT ;  /* 0x000000570300780c */ /* 0x000fe40003f24270 */
[----:B------:R-:W-:-:S04]  /*16b50*/  SEL R28, R28, RZ, !P0 ;  /* 0x000000ff1c1c7207 */ /* 0x000fc80004000000 */
[----:B------:R-:W-:Y:S02]  /*16b60*/  ISETP.NE.U32.AND P2, PT, R28, RZ, PT ;  /* 0x000000ff1c00720c */ /* 0x000fe40003f45070 */
[----:B------:R-:W-:Y:S02]  /*16b70*/  SEL R28, RZ, 0x4, !P1 ;  /* 0x00000004ff1c7807 */ /* 0x000fe40004800000 */
[----:B----4-:R-:W-:Y:S01]  /*16b80*/  IADD3 R32, P4, R32, R27, RZ ;  /* 0x0000001b20207210 */ /* 0x010fe20007f9e0ff */
[--C-:B-----5:R-:W-:Y:S01]  /*16b90*/  IMAD.X R65, R65, 0x1, R26.reuse, P3 ;  /* 0x0000000141417824 */ /* 0x120fe200018e061a */
[----:B------:R-:W-:Y:S01]  /*16ba0*/  SEL R28, R28, RZ, !P0 ;  /* 0x000000ff1c1c7207 */ /* 0x000fe20004000000 */
[----:B------:R-:W-:Y:S02]  /*16bb0*/  STL [R1+0x10], R34 ;  /* 0x0000102201007387 */ /* 0x000fe40000100800 */
[----:B---3--:R-:W-:Y:S01]  /*16bc0*/  IMAD.X R33, R33, 0x1, R26, P4 ;  /* 0x0000000121217824 */ /* 0x008fe200020e061a */
[----:B------:R-:W-:Y:S01]  /*16bd0*/  ISETP.NE.U32.AND P1, PT, R28, RZ, PT ;  /* 0x000000ff1c00720c */ /* 0x000fe20003f25070 */
[----:B------:R-:W-:-:S02]  /*16be0*/  IMAD.MOV.U32 R28, RZ, RZ, R34 ;  /* 0x000000ffff1c7224 */ /* 0x000fc400078e0022 */
[----:B------:R-:W-:Y:S01]  /*16bf0*/  IMAD.MOV.U32 R29, RZ, RZ, R65 ;  /* 0x000000ffff1d7224 */ /* 0x000fe200078e0041 */
[----:B------:R1:W-:Y:S04]  /*16c00*/  STL [R1+0xc], R65 ;  /* 0x00000c4101007387 */ /* 0x0003e80000100800 */
[----:B------:R-:W-:Y:S04]  /*16c10*/  STL [R1+0x30], R32 ;  /* 0x0000302001007387 */ /* 0x000fe80000100800 */
[----:B------:R2:W-:Y:S04]  /*16c20*/  STL [R1+0x2c], R33 ;  /* 0x00002c2101007387 */ /* 0x0005e80000100800 */
[----:B------:R3:W-:Y:S04]  /*16c30*/  LDGSTS.E [R30+0xa600], [R28.64], P2 ;  /* 0x0a6000001c1e7fae */ /* 0x0007e80009121848 */
[----:B-1----:R-:W4:Y:S04]  /*16c40*/  LDL.LU R65, [R1+0x8c] ;  /* 0x00008c0001417983 */ /* 0x002f280000300800 */
[----:B------:R-:W5:Y:S01]  /*16c50*/  LDL.LU R34, [R1+0x90] ;  /* 0x0000900001227983 */ /* 0x000f620000300800 */
[----:B---3--:R-:W-:-:S02]  /*16c60*/  IMAD.MOV.U32 R29, RZ, RZ, R33 ;  /* 0x000000ffff1d7224 */ /* 0x008fc400078e0021 */
[----:B------:R-:W-:Y:S01]  /*16c70*/  IMAD.MOV.U32 R28, RZ, RZ, R32 ;  /* 0x000000ffff1c7224 */ /* 0x000fe200078e0020 */
[----:B--2---:R-:W2:Y:S04]  /*16c80*/  LDL.LU R33, [R1+0xac] ;  /* 0x0000ac0001217983 */ /* 0x004ea80000300800 */
[----:B------:R-:W3:Y:S04]  /*16c90*/  LDL.LU R32, [R1+0xb0] ;  /* 0x0000b00001207983 */ /* 0x000ee80000300800 */
[----:B------:R1:W-:Y:S01]  /*16ca0*/  LDGSTS.E [R30+0xae00], [R28.64], P1 ;  /* 0x0ae000001c1e7fae */ /* 0x0003e20008921848 */
[----:B------:R-:W-:-:S02]  /*16cb0*/  ISETP.GT.AND P1, PT, R3, 0x5b, PT ;  /* 0x0000005b0300780c */ /* 0x000fc40003f24270 */
[----:B------:R-:W-:Y:S02]  /*16cc0*/  IADD3 R66, P3, R66, R27, RZ ;  /* 0x0000001b42427210 */ /* 0x000fe40007f7e0ff */
[----:B-1----:R-:W-:Y:S02]  /*16cd0*/  SEL R28, RZ, 0x4, !P1 ;  /* 0x00000004ff1c7807 */ /* 0x002fe40004800000 */
[----:B------:R-:W-:Y:S02]  /*16ce0*/  ISETP.GT.AND P1, PT, R3, 0x5f, PT ;  /* 0x0000005f0300780c */ /* 0x000fe40003f24270 */
[----:B------:R-:W-:-:S04]  /*16cf0*/  SEL R28, R28, RZ, !P0 ;  /* 0x000000ff1c1c7207 */ /* 0x000fc80004000000 */
[----:B------:R-:W-:Y:S02]  /*16d00*/  ISETP.NE.U32.AND P2, PT, R28, RZ, PT ;  /* 0x000000ff1c00720c */ /* 0x000fe40003f45070 */
[----:B------:R-:W-:Y:S02]  /*16d10*/  SEL R28, RZ, 0x4, !P1 ;  /* 0x00000004ff1c7807 */ /* 0x000fe40004800000 */
[----:B------:R-:W-:Y:S01]  /*16d20*/  IADD3 R35, P4, R35, R27, RZ ;  /* 0x0000001b23237210 */ /* 0x000fe20007f9e0ff */
[--C-:B------:R-:W-:Y:S01]  /*16d30*/  IMAD.X R76, R76, 0x1, R26.reuse, P3 ;  /* 0x000000014c4c7824 */ /* 0x100fe200018e061a */
[----:B------:R-:W-:Y:S01]  /*16d40*/  SEL R28, R28, RZ, !P0 ;  /* 0x000000ff1c1c7207 */ /* 0x000fe20004000000 */
[----:B------:R-:W-:Y:S02]  /*16d50*/  STL [R1+0x50], R66 ;  /* 0x0000504201007387 */ /* 0x000fe40000100800 */
[----:B------:R-:W-:Y:S01]  /*16d60*/  IMAD.X R64, R64, 0x1, R26, P4 ;  /* 0x0000000140407824 */ /* 0x000fe200020e061a */
[----:B------:R-:W-:Y:S01]  /*16d70*/  ISETP.NE.U32.AND P1, PT, R28, RZ, PT ;  /* 0x000000ff1c00720c */ /* 0x000fe20003f25070 */
[----:B------:R1:W-:Y:S01]  /*16d80*/  STL [R1+0x4c], R76 ;  /* 0x00004c4c01007387 */ /* 0x0003e20000100800 */
[----:B------:R-:W-:-:S02]  /*16d90*/  IMAD.MOV.U32 R28, RZ, RZ, R66 ;  /* 0x000000ffff1c7224 */ /* 0x000fc400078e0042 */
[----:B------:R-:W-:Y:S01]  /*16da0*/  IMAD.MOV.U32 R29, RZ, RZ, R76 ;  /* 0x000000ffff1d7224 */ /* 0x000fe200078e004c */
[----:B------:R-:W-:Y:S04]  /*16db0*/  STL [R1+0x70], R35 ;  /* 0x0000702301007387 */ /* 0x000fe80000100800 */
[----:B------:R1:W-:Y:S04]  /*16dc0*/  STL [R1+0x6c], R64 ;  /* 0x00006c4001007387 */ /* 0x0003e80000100800 */
[----:B-1----:R-:W2:Y:S04]  /*16dd0*/  LDL.LU R76, [R1+0xcc] ;  /* 0x0000cc00014c7983 */ /* 0x002ea80000300800 */
[----:B------:R-:W2:Y:S04]  /*16de0*/  LDL.LU R66, [R1+0xd0] ;  /* 0x0000d00001427983 */ /* 0x000ea80000300800 */
[----:B------:R1:W-:Y:S02]  /*16df0*/  LDGSTS.E [R30+0xb600], [R28.64], P2 ;  /* 0x0b6000001c1e7fae */ /* 0x0003e40009121848 */
[----:B-1----:R-:W-:-:S02]  /*16e00*/  IMAD.MOV.U32 R28, RZ, RZ, R35 ;  /* 0x000000ffff1c7224 */ /* 0x002fc400078e0023 */
[----:B------:R-:W-:Y:S02]  /*16e10*/  IMAD.MOV.U32 R29, RZ, RZ, R64 ;  /* 0x000000ffff1d7224 */ /* 0x000fe400078e0040 */
        /* <DEDUP_REMOVED lines=13> */
[----:B---3--:R-:W-:Y:S01]  /*16ef0*/  IADD3 R32, P4, R32, R27, RZ ;  /* 0x0000001b20207210 */ /* 0x008fe20007f9e0ff */
[----:B------:R-:W-:Y:S01]  /*16f00*/  STL [R1+0x90], R34 ;  /* 0x0000902201007387 */ /* 0x000fe20000100800 */
[----:B------:R-:W-:-:S03]  /*16f10*/  IMAD.MOV.U32 R28, RZ, RZ, R34 ;  /* 0x000000ffff1c7224 */ /* 0x000fc600078e0022 */
[----:B--2---:R-:W-:Y:S01]  /*16f20*/  IMAD.X R33, R33, 0x1, R26, P4 ;  /* 0x0000000121217824 */ /* 0x004fe200020e061a */
[----:B------:R1:W-:Y:S01]  /*16f30*/  STL [R1+0x8c], R65 ;  /* 0x00008c4101007387 */ /* 0x0003e20000100800 */
[----:B------:R-:W-:-:S03]  /*16f40*/  IMAD.MOV.U32 R29, RZ, RZ, R65 ;  /* 0x000000ffff1d7224 */ /* 0x000fc600078e0041 */
[----:B------:R-:W-:Y:S04]  /*16f50*/  STL [R1+0xb0], R32 ;  /* 0x0000b02001007387 */ /* 0x000fe80000100800 */
[----:B------:R2:W-:Y:S04]  /*16f60*/  STL [R1+0xac], R33 ;  /* 0x0000ac2101007387 */ /* 0x0005e80000100800 */
[----:B-1----:R-:W3:Y:S04]  /*16f70*/  LDL.LU R65, [R1+0x10c] ;  /* 0x00010c0001417983 */ /* 0x002ee80000300800 */
[----:B------:R-:W4:Y:S04]  /*16f80*/  LDL.LU R34, [R1+0x110] ;  /* 0x0001100001227983 */ /* 0x000f280000300800 */
[----:B------:R1:W-:Y:S02]  /*16f90*/  LDGSTS.E [R30+0xc600], [R28.64], P2 ;  /* 0x0c6000001c1e7fae */ /* 0x0003e40009121848 */
[----:B-1----:R-:W-:-:S02]  /*16fa0*/  IMAD.MOV.U32 R29, RZ, RZ, R33 ;  /* 0x000000ffff1d7224 */ /* 0x002fc400078e0021 */
[----:B------:R-:W-:Y:S01]  /*16fb0*/  IMAD.MOV.U32 R28, RZ, RZ, R32 ;  /* 0x000000ffff1c7224 */ /* 0x000fe200078e0020 */
[----:B--2---:R-:W2:Y:S04]  /*16fc0*/  LDL.LU R33, [R1+0x12c] ;  /* 0x00012c0001217983 */ /* 0x004ea80000300800 */
[----:B------:R-:W5:Y:S04]  /*16fd0*/  LDL.LU R32, [R1+0x130] ;  /* 0x0001300001207983 */ /* 0x000f680000300800 */
        /* <DEDUP_REMOVED lines=14> */
[----:B------:R-:W-:Y:S01]  /*170c0*/  IMAD.X R64, R64, 0x1, R26, P4 ;  /* 0x0000000140407824 */ /* 0x000fe200020e061a */
[----:B------:R1:W-:Y:S04]  /*170d0*/  STL [R1+0xd0], R66 ;  /* 0x0000d04201007387 */ /* 0x0003e80000100800 */
[----:B------:R-:W-:Y:S04]  /*170e0*/  STL [R1+0xcc], R76 ;  /* 0x0000cc4c01007387 */ /* 0x000fe80000100800 */
[----:B------:R1:W-:Y:S04]  /*170f0*/  LDGSTS.E [R30+0xd600], [R28.64], P2 ;  /* 0x0d6000001c1e7fae */ /* 0x0003e80009121848 */
[----:B------:R1:W-:Y:S04]  /*17100*/  STL [R1+0xf0], R35 ;  /* 0x0000f02301007387 */ /* 0x0003e80000100800 */
[----:B------:R1:W-:Y:S02]  /*17110*/  STL [R1+0xec], R64 ;  /* 0x0000ec4001007387 */ /* 0x0003e40000100800 */
[----:B-1----:R-:W-:-:S02]  /*17120*/  IMAD.MOV.U32 R28, RZ, RZ, R35 ;  /* 0x000000ffff1c7224 */ /* 0x002fc400078e0023 */
[----:B------:R-:W2:Y:S01]  /*17130*/  LDL.LU R66, [R1+0x14c] ;  /* 0x00014c0001427983 */ /* 0x000ea20000300800 */
[----:B------:R-:W-:-:S03]  /*17140*/  IMAD.MOV.U32 R29, RZ, RZ, R64 ;  /* 0x000000ffff1d7224 */ /* 0x000fc600078e0040 */
[----:B------:R-:W2:Y:S04]  /*17150*/  LDL.LU R35, [R1+0x150] ;  /* 0x0001500001237983 */ /* 0x000ea80000300800 */
[----:B------:R1:W-:Y:S01]  /*17160*/  LDGSTS.E [R30+0xde00], [R28.64], P1 ;  /* 0x0de000001c1e7fae */ /* 0x0003e20008921848 */
[----:B------:R-:W-:-:S03]  /*17170*/  ISETP.GT.AND P1, PT, R3, 0x73, PT ;  /* 0x000000730300780c */ /* 0x000fc60003f24270 */
[----:B------:R-:W2:Y:S04]  /*17180*/  LDL.LU R76, [R1+0x16c] ;  /* 0x00016c00014c7983 */ /* 0x000ea80000300800 */
[----:B------:R-:W2:Y:S01]  /*17190*/  LDL.LU R64, [R1+0x170] ;  /* 0x0001700001407983 */ /* 0x000ea20000300800 */
        /* <DEDUP_REMOVED lines=16> */
[----:B------:R-:W-:Y:S03]  /*172a0*/  STL [R1+0x130], R32 ;  /* 0x0001302001007387 */ /* 0x000fe60000100800 */
[----:B-1----:R-:W-:Y:S01]  /*172b0*/  IMAD.MOV.U32 R29, RZ, RZ, R33 ;  /* 0x000000ffff1d7224 */ /* 0x002fe200078e0021 */
[----:B------:R1:W-:Y:S04]  /*172c0*/  STL [R1+0x12c], R33 ;  /* 0x00012c2101007387 */ /* 0x0003e80000100800 */
[----:B------:R-:W2:Y:S01]  /*172d0*/  LDL.LU R90, [R1+0x174] ;  /* 0x00017400015a7983 */ /* 0x000ea20000300800 */
[----:B------:R-:W-:-:S03]  /*172e0*/  IMAD.MOV.U32 R28, RZ, RZ, R32 ;  /* 0x000000ffff1c7224 */ /* 0x000fc600078e0020 */
[----:B-1----:R-:W3:Y:S04]  /*172f0*/  LDL.LU R33, [R1+0x178] ;  /* 0x0001780001217983 */ /* 0x002ee80000300800 */
[----:B------:R-:W4:Y:S04]  /*17300*/  LDL.LU R34, [R1+0x1b4] ;  /* 0x0001b40001227983 */ /* 0x000f280000300800 */
[----:B------:R-:W5:Y:S04]  /*17310*/  LDL.LU R32, [R1+0x1b8] ;  /* 0x0001b80001207983 */ /* 0x000f680000300800 */
[----:B------:R1:W-:Y:S01]  /*17320*/  LDGSTS.E [R30+0xee00], [R28.64], P1 ;  /* 0x0ee000001c1e7fae */ /* 0x0003e20008921848 */
[----:B------:R-:W-:-:S03]  /*17330*/  ISETP.GT.AND P1, PT, R3, 0x7b, PT ;  /* 0x0000007b0300780c */ /* 0x000fc60003f24270 */
[----:B------:R-:W1:Y:S04]  /*17340*/  S2R R77, SR_TID.X ;  /* 0x00000000004d7919 */ /* 0x000e680000002100 */
[----:B------:R-:W4:Y:S01]  /*17350*/  LDL.LU R78, [R1+0x1f8] ;  /* 0x0001f800014e7983 */ /* 0x000f220000300800 */
[----:B-1----:R-:W-:-:S03]  /*17360*/  SEL R28, RZ, 0x4, !P1 ;  /* 0x00000004ff1c7807 */ /* 0x002fc60004800000 */
[----:B------:R-:W4:Y:S01]  /*17370*/  LDL.LU R65, [R1+0x238] ;  /* 0x0002380001417983 */ /* 0x000f220000300800 */
[----:B------:R-:W-:Y:S02]  /*17380*/  ISETP.GT.AND P1, PT, R3, 0x7f, PT ;  /* 0x0000007f0300780c */ /* 0x000fe40003f24270 */
[----:B------:R-:W-:-:S04]  /*17390*/  SEL R28, R28, RZ, !P0 ;  /* 0x000000ff1c1c7207 */ /* 0x000fc80004000000 */
        /* <DEDUP_REMOVED lines=8> */
[----:B------:R-:W-:-:S04]  /*17420*/  IADD3 R64, P4, R64, R27, RZ ;  /* 0x0000001b40407210 */ /* 0x000fc80007f9e0ff */
[----:B------:R1:W-:Y:S01]  /*17430*/  LDGSTS.E [R30+0xf600], [R28.64], P2 ;  /* 0x0f6000001c1e7fae */ /* 0x0003e20009121848 */
[----:B------:R-:W-:-:S03]  /*17440*/  IMAD.X R76, R76, 0x1, R26, P4 ;  /* 0x000000014c4c7824 */ /* 0x000fc600020e061a */
[----:B------:R1:W-:Y:S04]  /*17450*/  STL [R1+0x150], R35 ;  /* 0x0001502301007387 */ /* 0x0003e80000100800 */
[----:B------:R1:W-:Y:S02]  /*17460*/  STL [R1+0x14c], R66 ;  /* 0x00014c4201007387 */ /* 0x0003e40000100800 */
[----:B-1----:R-:W-:Y:S02]  /*17470*/  IMAD.MOV.U32 R28, RZ, RZ, R64 ;  /* 0x000000ffff1c7224 */ /* 0x002fe400078e0040 */
[----:B------:R-:W-:Y:S01]  /*17480*/  IMAD.MOV.U32 R29, RZ, RZ, R76 ;  /* 0x000000ffff1d7224 */ /* 0x000fe200078e004c */
[----:B------:R-:W-:Y:S01]  /*17490*/  LOP3.LUT R35, R77, 0x7f, RZ, 0xc0, !PT ;  /* 0x0000007f4d237812 */ /* 0x000fe200078ec0ff */
[----:B------:R-:W-:Y:S04]  /*174a0*/  STL [R1+0x170], R64 ;  /* 0x0001704001007387 */ /* 0x000fe80000100800 */
[----:B------:R-:W4:Y:S04]  /*174b0*/  LDL.LU R88, [R1+0x1f4] ;  /* 0x0001f40001587983 */ /* 0x000f280000300800 */
[----:B------:R1:W-:Y:S04]  /*174c0*/  STL [R1+0x16c], R76 ;  /* 0x00016c4c01007387 */ /* 0x0003e80000100800 */
[----:B------:R1:W-:Y:S01]  /*174d0*/  LDGSTS.E [R30+0xfe00], [R28.64], P1 ;  /* 0x0fe000001c1e7fae */ /* 0x0003e20008921848 */
[----:B------:R-:W-:-:S03]  /*174e0*/  ISETP.GE.AND P1, PT, R35, R3, PT ;  /* 0x000000032300720c */ /* 0x000fc60003f26270 */
[----:B------:R-:W4:Y:S01]  /*174f0*/  LDL.LU R66, [R1+0x234] ;  /* 0x0002340001427983 */ /* 0x000f220000300800 */
[----:B------:R-:W-:-:S03]  /*17500*/  SEL R3, RZ, 0x4, P1 ;  /* 0x00000004ff037807 */ /* 0x000fc60000800000 */
[----:B------:R-:W4:Y:S01]  /*17510*/  LDL.LU R77, [R1+0x274] ;  /* 0x00027400014d7983 */ /* 0x000f220000300800 */
[----:B------:R-:W-:-:S03]  /*17520*/  SEL R3, R3, RZ, !P0 ;  /* 0x000000ff03037207 */ /* 0x000fc60004000000 */
[----:B-1----:R-:W4:Y:S01]  /*17530*/  LDL.LU R76, [R1+0x278] ;  /* 0x00027800014c7983 */ /* 0x002f220000300800 */
[----:B------:R-:W-:-:S03]  /*17540*/  ISETP.NE.U32.AND P0, PT, R3, RZ, PT ;  /* 0x000000ff0300720c */ /* 0x000fc60003f05070 */
[----:B------:R-:W4:Y:S01]  /*17550*/  LDL.LU R64, [R1+0x2b4] ;  /* 0x0002b40001407983 */ /* 0x000f220000300800 */
[----:B------:R-:W-:-:S03]  /*17560*/  IMAD.U32 R3, RZ, RZ, UR5 ;  /* 0x00000005ff037e24 */ /* 0x000fc6000f8e00ff */
[----:B------:R-:W4:Y:S01]  /*17570*/  LDL.LU R35, [R1+0x2b8] ;  /* 0x0002b80001237983 */ /* 0x000f220000300800 */
[----:B------:R-:W-:-:S03]  /*17580*/  IMAD R3, R3, 0x8000, R2 ;  /* 0x0000800003037824 */ /* 0x000fc600078e0202 */
[----:B------:R-:W0:Y:S01]  /*17590*/  LDGDEPBAR ;  /* 0x00000000000079af */ /* 0x000e220000000000 */
[----:B---3--:R-:W-:-:S04]  /*175a0*/  IADD3 R33, P1, R33, UR7, RZ ;  /* 0x0000000721217c10 */ /* 0x008fc8000ff3e0ff */
[----:B--2---:R-:W-:Y:S01]  /*175b0*/  IADD3.X R90, R90, UR6, RZ, P1, !PT ;  /* 0x000000065a5a7c10 */ /* 0x004fe20008ffe4ff */
[----:B------:R-:W-:Y:S01]  /*175c0*/  IMAD.MOV.U32 R28, RZ, RZ, R33 ;  /* 0x000000ffff1c7224 */ /* 0x000fe200078e0021 */
[----:B-----5:R-:W-:-:S03]  /*175d0*/  IADD3 R32, P2, R32, UR7, RZ ;  /* 0x0000000720207c10 */ /* 0x020fc6000ff5e0ff */
[----:B------:R-:W-:Y:S01]  /*175e0*/  IMAD.MOV.U32 R29, RZ, RZ, R90 ;  /* 0x000000ffff1d7224 */ /* 0x000fe200078e005a */
[----:B------:R1:W-:Y:S01]  /*175f0*/  STL [R1+0x178], R33 ;  /* 0x0001782101007387 */ /* 0x0003e20000100800 */
[----:B----4-:R-:W-:-:S03]  /*17600*/  IADD3.X R34, R34, UR6, RZ, P2, !PT ;  /* 0x0000000622227c10 */ /* 0x010fc600097fe4ff */
[----:B------:R-:W-:Y:S04]  /*17610*/  STL [R1+0x1b8], R32 ;  /* 0x0001b82001007387 */ /* 0x000fe80000100800 */
[----:B------:R-:W-:Y:S04]  /*17620*/  STL [R1+0x174], R90 ;  /* 0x0001745a01007387 */ /* 0x000fe80000100800 */
[----:B-1----:R-:W2:Y:S04]  /*17630*/  LDL.LU R33, [R1+0x2f8] ;  /* 0x0002f80001217983 */ /* 0x002ea80000300800 */
[----:B------:R1:W-:Y:S04]  /*17640*/  LDGSTS.E [R3+0x20000], [R28.64], P0 ;  /* 0x200000001c037fae */ /* 0x0003e80008121848 */
[----:B------:R3:W-:Y:S01]  /*17650*/  STL [R1+0x1b4], R34 ;  /* 0x0001b42201007387 */ /* 0x0007e20000100800 */
[----:B-1----:R-:W-:-:S02]  /*17660*/  IMAD.MOV.U32 R29, RZ, RZ, R34 ;  /* 0x000000ffff1d7224 */ /* 0x002fc400078e0022 */
[----:B------:R-:W-:Y:S01]  /*17670*/  IMAD.MOV.U32 R28, RZ, RZ, R32 ;  /* 0x000000ffff1c7224 */ /* 0x000fe200078e0020 */
[----:B---3--:R-:W3:Y:S04]  /*17680*/  LDL.LU R34, [R1+0x2f4] ;  /* 0x0002f40001227983 */ /* 0x008ee80000300800 */
[----:B------:R-:W4:Y:S04]  /*17690*/  LDL.LU R32, [R1+0x334] ;  /* 0x0003340001207983 */ /* 0x000f280000300800 */
[----:B------:R-:W5:Y:S01]  /*176a0*/  LDL.LU R30, [R1+0x338] ;  /* 0x00033800011e7983 */ /* 0x000f620000300800 */
[----:B------:R-:W-:-:S02]  /*176b0*/  IADD3 R78, P1, R78, UR7, RZ ;  /* 0x000000074e4e7c10 */ /* 0x000fc4000ff3e0ff */
[----:B------:R-:W-:Y:S01]  /*176c0*/  IADD3 R65, P2, R65, UR7, RZ ;  /* 0x0000000741417c10 */ /* 0x000fe2000ff5e0ff */
[----:B------:R1:W-:Y:S04]  /*176d0*/  LDGSTS.E [R3+0x21000], [R28.64], P0 ;  /* 0x210000001c037fae */ /* 0x0003e80008121848 */
[----:B------:R-:W-:Y:S01]  /*176e0*/  STL [R1+0x1f8], R78 ;  /* 0x0001f84e01007387 */ /* 0x000fe20000100800 */
[----:B-1----:R-:W-:Y:S01]  /*176f0*/  IMAD.MOV.U32 R28, RZ, RZ, R78 ;  /* 0x000000ffff1c7224 */ /* 0x002fe200078e004e */
[----:B------:R-:W-:-:S05]  /*17700*/  IADD3.X R88, R88, UR6, RZ, P1, !PT ;  /* 0x0000000658587c10 */ /* 0x000fca0008ffe4ff */
[----:B------:R1:W-:Y:S01]  /*17710*/  STL [R1+0x1f4], R88 ;  /* 0x0001f45801007387 */ /* 0x0003e20000100800 */
[----:B------:R-:W-:Y:S01]  /*17720*/  IMAD.MOV.U32 R29, RZ, RZ, R88 ;  /* 0x000000ffff1d7224 */ /* 0x000fe200078e0058 */
[----:B------:R-:W-:Y:S02]  /*17730*/  IADD3.X R66, R66, UR6, RZ, P2, !PT ;  /* 0x0000000642427c10 */ /* 0x000fe400097fe4ff */
[----:B------:R-:W-:Y:S04]  /*17740*/  STL [R1+0x238], R65 ;  /* 0x0002384101007387 */ /* 0x000fe80000100800 */
[----:B------:R1:W-:Y:S04]  /*17750*/  STL [R1+0x234], R66 ;  /* 0x0002344201007387 */ /* 0x0003e80000100800 */
[----:B-1----:R-:W4:Y:S04]  /*17760*/  LDL.LU R88, [R1+0x17c] ;  /* 0x00017c0001587983 */ /* 0x002f280000300800 */
[----:B------:R-:W4:Y:S01]  /*17770*/  LDL.LU R78, [R1+0x180] ;  /* 0x00018000014e7983 */ /* 0x000f220000300800 */
[----:B------:R-:W-:-:S03]  /*17780*/  IADD3 R76, P1, R76, UR7, RZ ;  /* 0x000000074c4c7c10 */ /* 0x000fc6000ff3e0ff */
[----:B------:R1:W-:Y:S01]  /*17790*/  LDGSTS.E [R3+0x22000], [R28.64], P0 ;  /* 0x220000001c037fae */ /* 0x0003e20008121848 */
[----:B------:R-:W-:Y:S02]  /*177a0*/  IADD3 R35, P2, R35, UR7, RZ ;  /* 0x0000000723237c10 */ /* 0x000fe4000ff5e0ff */
[----:B------:R-:W-:Y:S01]  /*177b0*/  IADD3.X R77, R77, UR6, RZ, P1, !PT ;  /* 0x000000064d4d7c10 */ /* 0x000fe20008ffe4ff */
[----:B-1----:R-:W-:Y:S02]  /*177c0*/  IMAD.MOV.U32 R29, RZ, RZ, R66 ;  /* 0x000000ffff1d7224 */ /* 0x002fe400078e0042 */
[----:B------:R-:W-:Y:S01]  /*177d0*/  IMAD.MOV.U32 R28, RZ, RZ, R65 ;  /* 0x000000ffff1c7224 */ /* 0x000fe200078e0041 */
[----:B------:R-:W4:Y:S04]  /*177e0*/  LDL.LU R66, [R1+0x1bc] ;  /* 0x0001bc0001427983 */ /* 0x000f280000300800 */
[----:B------:R-:W4:Y:S01]  /*177f0*/  LDL.LU R65, [R1+0x1c0] ;  /* 0x0001c00001417983 */ /* 0x000f220000300800 */
[----:B------:R-:W-:-:S03]  /*17800*/  IADD3.X R64, R64, UR6, RZ, P2, !PT ;  /* 0x0000000640407c10 */ /* 0x000fc600097fe4ff */
[----:B------:R-:W-:Y:S04]  /*17810*/  STL [R1+0x278], R76 ;  /* 0x0002784c01007387 */ /* 0x000fe80000100800 */
[----:B------:R1:W-:Y:S04]  /*17820*/  LDGSTS.E [R3+0x23000], [R28.64], P0 ;  /* 0x230000001c037fae */ /* 0x0003e80008121848 */
[----:B------:R1:W-:Y:S04]  /*17830*/  STL [R1+0x274], R77 ;  /* 0x0002744d01007387 */ /* 0x0003e80000100800 */
[----:B------:R-:W-:Y:S01]  /*17840*/  STL [R1+0x2b8], R35 ;  /* 0x0002b82301007387 */ /* 0x000fe20000100800 */
[----:B-1----:R-:W-:-:S03]  /*17850*/  IMAD.MOV.U32 R28, RZ, RZ, R76 ;  /* 0x000000ffff1c7224 */ /* 0x002fc600078e004c */
[----:B------:R1:W-:Y:S01]  /*17860*/  STL [R1+0x2b4], R64 ;  /* 0x0002b44001007387 */ /* 0x0003e20000100800 */
[----:B------:R-:W-:-:S03]  /*17870*/  IMAD.MOV.U32 R29, RZ, RZ, R77 ;  /* 0x000000ffff1d7224 */ /* 0x000fc600078e004d */
[----:B------:R-:W4:Y:S04]  /*17880*/  LDL.LU R77, [R1+0x1fc] ;  /* 0x0001fc00014d7983 */ /* 0x000f280000300800 */
[----:B------:R-:W4:Y:S04]  /*17890*/  LDL.LU R76, [R1+0x200] ;  /* 0x00020000014c7983 */ /* 0x000f280000300800 */
[----:B------:R1:W-:Y:S02]  /*178a0*/  LDGSTS.E [R3+0x24000], [R28.64], P0 ;  /* 0x240000001c037fae */ /* 0x0003e40008121848 */
[----:B-1----:R-:W-:-:S02]  /*178b0*/  IMAD.MOV.U32 R28, RZ, RZ, R35 ;  /* 0x000000ffff1c7224 */ /* 0x002fc400078e0023 */
[----:B------:R-:W-:Y:S02]  /*178c0*/  IMAD.MOV.U32 R29, RZ, RZ, R64 ;  /* 0x000000ffff1d7224 */ /* 0x000fe400078e0040 */
[----:B------:R-:W4:Y:S04]  /*178d0*/  LDL.LU R64, [R1+0x23c] ;  /* 0x00023c0001407983 */ /* 0x000f280000300800 */
[----:B------:R-:W4:Y:S04]  /*178e0*/  LDL.LU R35, [R1+0x240] ;  /* 0x0002400001237983 */ /* 0x000f280000300800 */
[----:B------:R1:W-:Y:S01]  /*178f0*/  LDGSTS.E [R3+0x25000], [R28.64], P0 ;  /* 0x250000001c037fae */ /* 0x0003e20008121848 */
[----:B--2---:R-:W-:-:S05]  /*17900*/  IADD3 R33, P1, R33, UR7, RZ ;  /* 0x0000000721217c10 */ /* 0x004fca000ff3e0ff */
[----:B-1----:R-:W-:Y:S01]  /*17910*/  IMAD.MOV.U32 R28, RZ, RZ, R33 ;  /* 0x000000ffff1c7224 */ /* 0x002fe200078e0021 */
[----:B------:R-:W-:Y:S01]  /*17920*/  STL [R1+0x2f8], R33 ;  /* 0x0002f82101007387 */ /* 0x000fe20000100800 */
[----:B---3--:R-:W-:Y:S02]  /*17930*/  IADD3.X R34, R34, UR6, RZ, P1, !PT ;  /* 0x0000000622227c10 */ /* 0x008fe40008ffe4ff */
[----:B-----5:R-:W-:-:S03]  /*17940*/  IADD3 R30, P2, R30, UR7, RZ ;  /* 0x000000071e1e7c10 */ /* 0x020fc6000ff5e0ff */
[----:B------:R-:W-:Y:S01]  /*17950*/  IMAD.MOV.U32 R29, RZ, RZ, R34 ;  /* 0x000000ffff1d7224 */ /* 0x000fe200078e0022 */
[----:B----4-:R-:W-:Y:S01]  /*17960*/  IADD3.X R32, R32, UR6, RZ, P2, !PT ;  /* 0x0000000620207c10 */ /* 0x010fe200097fe4ff */
        /* <DEDUP_REMOVED lines=9> */
[----:B------:R-:W3:Y:S01]  /*17a00*/  LDL.LU R30, [R1+0x2c0] ;  /* 0x0002c000011e7983 */ /* 0x000ee20000300800 */
[----:B------:R-:W-:-:S03]  /*17a10*/  LOP3.LUT R90, R2, 0x10, RZ, 0x3c, !PT ;  /* 0x00000010025a7812 */ /* 0x000fc600078e3cff */
[----:B------:R1:W-:Y:S01]  /*17a20*/  LDGSTS.E [R3+0x27000], [R28.64], P0 ;  /* 0x270000001c037fae */ /* 0x0003e20008121848 */
[----:B------:R-:W-:Y:S01]  /*17a30*/  IADD3 R78, P1, R78, UR7, RZ ;  /* 0x000000074e4e7c10 */ /* 0x000fe2000ff3e0ff */
[----:B-1----:R-:W-:-:S03]  /*17a40*/  IMAD.U32 R3, RZ, RZ, UR5 ;  /* 0x00000005ff037e24 */ /* 0x002fc6000f8e00ff */
[----:B------:R-:W-:Y:S01]  /*17a50*/  IADD3.X R88, R88, UR6, RZ, P1, !PT ;  /* 0x0000000658587c10 */ /* 0x000fe20008ffe4ff */
[----:B------:R-:W-:Y:S01]  /*17a60*/  IMAD R3, R3, 0x8000, R90 ;  /* 0x0000800003037824 */ /* 0x000fe200078e025a */
[----:B------:R1:W-:Y:S01]  /*17a70*/  STL [R1+0x180], R78 ;  /* 0x0001804e01007387 */ /* 0x0003e20000100800 */
[----:B------:R-:W-:Y:S02]  /*17a80*/  IMAD.MOV.U32 R28, RZ, RZ, R78 ;  /* 0x000000ffff1c7224 */ /* 0x000fe400078e004e */
[----:B------:R-:W-:-:S05]  /*17a90*/  IMAD.MOV.U32 R29, RZ, RZ, R88 ;  /* 0x000000ffff1d7224 */ /* 0x000fca00078e0058 */
[----:B------:R1:W-:Y:S01]  /*17aa0*/  LDGSTS.E [R3+0x20200], [R28.64], P0 ;  /* 0x202000001c037fae */ /* 0x0003e20008121848 */
[----:B------:R-:W-:-:S04]  /*17ab0*/  IADD3 R65, P2, R65, UR7, RZ ;  /* 0x0000000741417c10 */ /* 0x000fc8000ff5e0ff */
[----:B------:R-:W-:Y:S01]  /*17ac0*/  IADD3.X R66, R66, UR6, RZ, P2, !PT ;  /* 0x0000000642427c10 */ /* 0x000fe200097fe4ff */
[----:B------:R-:W-:Y:S04]  /*17ad0*/  STL [R1+0x1c0], R65 ;  /* 0x0001c04101007387 */ /* 0x000fe80000100800 */
[----:B------:R1:W-:Y:S02]  /*17ae0*/  STL [R1+0x17c], R88 ;  /* 0x00017c5801007387 */ /* 0x0003e40000100800 */
[----:B-1----:R-:W-:Y:S02]  /*17af0*/  IMAD.MOV.U32 R29, RZ, RZ, R66 ;  /* 0x000000ffff1d7224 */ /* 0x002fe400078e0042 */
[----:B------:R-:W2:Y:S01]  /*17b00*/  LDL.LU R78, [R1+0x300] ;  /* 0x00030000014e7983 */ /* 0x000ea20000300800 */
[----:B------:R-:W-:-:S03]  /*17b10*/  IMAD.MOV.U32 R28, RZ, RZ, R65 ;  /* 0x000000ffff1c7224 */ /* 0x000fc600078e0041 */
[----:B------:R1:W-:Y:S04]  /*17b20*/  STL [R1+0x1bc], R66 ;  /* 0x0001bc4201007387 */ /* 0x0003e80000100800 */
[----:B------:R-:W2:Y:S04]  /*17b30*/  LDL.LU R88, [R1+0x2fc] ;  /* 0x0002fc0001587983 */ /* 0x000ea80000300800 */
[----:B------:R1:W-:Y:S04]  /*17b40*/  LDGSTS.E [R3+0x21200], [R28.64], P0 ;  /* 0x212000001c037fae */ /* 0x0003e80008121848 */
[----:B-1----:R-:W2:Y:S01]  /*17b50*/  LDL.LU R66, [R1+0x33c] ;  /* 0x00033c0001427983 */ /* 0x002ea20000300800 */
[----:B------:R-:W-:-:S03]  /*17b60*/  IADD3 R76, P1, R76, UR7, RZ ;  /* 0x000000074c4c7c10 */ /* 0x000fc6000ff3e0ff */
[----:B------:R-:W2:Y:S01]  /*17b70*/  LDL.LU R65, [R1+0x340] ;  /* 0x0003400001417983 */ /* 0x000ea20000300800 */
[----:B------:R-:W-:Y:S01]  /*17b80*/  IADD3.X R77, R77, UR6, RZ, P1, !PT ;  /* 0x000000064d4d7c10 */ /* 0x000fe20008ffe4ff */
[----:B------:R-:W-:Y:S02]  /*17b90*/  IMAD.MOV.U32 R28, RZ, RZ, R76 ;  /* 0x000000ffff1c7224 */ /* 0x000fe400078e004c */
[----:B------:R1:W-:Y:S02]  /*17ba0*/  STL [R1+0x200], R76 ;  /* 0x0002004c01007387 */ /* 0x0003e40000100800 */
[----:B------:R-:W-:Y:S02]  /*17bb0*/  IMAD.MOV.U32 R29, RZ, RZ, R77 ;  /* 0x000000ffff1d7224 */ /* 0x000fe400078e004d */
[----:B------:R1:W-:Y:S04]  /*17bc0*/  STL [R1+0x1fc], R77 ;  /* 0x0001fc4d01007387 */ /* 0x0003e80000100800 */
[----:B------:R1:W-:Y:S01]  /*17bd0*/  LDGSTS.E [R3+0x22200], [R28.64], P0 ;  /* 0x222000001c037fae */ /* 0x0003e20008121848 */
[----:B------:R-:W-:-:S04]  /*17be0*/  IADD3 R35, P2, R35, UR7, RZ ;  /* 0x0000000723237c10 */ /* 0x000fc8000ff5e0ff */
[----:B------:R-:W-:Y:S01]  /*17bf0*/  IADD3.X R64, R64, UR6, RZ, P2, !PT ;  /* 0x0000000640407c10 */ /* 0x000fe200097fe4ff */
[----:B------:R-:W-:Y:S01]  /*17c00*/  STL [R1+0x240], R35 ;  /* 0x0002402301007387 */ /* 0x000fe20000100800 */
[----:B-1----:R-:W-:-:S03]  /*17c10*/  IMAD.MOV.U32 R28, RZ, RZ, R35 ;  /* 0x000000ffff1c7224 */ /* 0x002fc600078e0023 */
[----:B------:R-:W2:Y:S01]  /*17c20*/  LDL.LU R76, [R1+0x188] ;  /* 0x00018800014c7983 */ /* 0x000ea20000300800 */
[----:B------:R-:W-:-:S03]  /*17c30*/  IMAD.MOV.U32 R29, RZ, RZ, R64 ;  /* 0x000000ffff1d7224 */ /* 0x000fc600078e0040 */
[----:B------:R1:W-:Y:S04]  /*17c40*/  STL [R1+0x23c], R64 ;  /* 0x00023c4001007387 */ /* 0x0003e80000100800 */
[----:B------:R-:W2:Y:S04]  /*17c50*/  LDL.LU R77, [R1+0x184] ;  /* 0x00018400014d7983 */ /* 0x000ea80000300800 */
[----:B------:R2:W-:Y:S04]  /*17c60*/  LDGSTS.E [R3+0x23200], [R28.64], P0 ;  /* 0x232000001c037fae */ /* 0x0005e80008121848 */
[----:B-1----:R-:W2:Y:S04]  /*17c70*/  LDL.LU R64, [R1+0x1c4] ;  /* 0x0001c40001407983 */ /* 0x002ea80000300800 */
[----:B------:R-:W2:Y:S01]  /*17c80*/  LDL.LU R35, [R1+0x1c8] ;  /* 0x0001c80001237983 */ /* 0x000ea20000300800 */
[----:B-----5:R-:W-:-:S04]  /*17c90*/  IADD3 R33, P1, R33, UR7, RZ ;  /* 0x0000000721217c10 */ /* 0x020fc8000ff3e0ff */
[----:B----4-:R-:W-:Y:S01]  /*17ca0*/  IADD3.X R34, R34, UR6, RZ, P1, !PT ;  /* 0x0000000622227c10 */ /* 0x010fe20008ffe4ff */
[----:B------:R-:W-:Y:S01]  /*17cb0*/  STL [R1+0x280], R33 ;  /* 0x0002802101007387 */ /* 0x000fe20000100800 */
[----:B---3--:R-:W-:-:S03]  /*17cc0*/  IADD3 R30, P2, R30, UR7, RZ ;  /* 0x000000071e1e7c10 */ /* 0x008fc6000ff5e0ff */
[----:B------:R1:W-:Y:S01]  /*17cd0*/  STL [R1+0x27c], R34 ;  /* 0x00027c2201007387 */ /* 0x0003e20000100800 */
[----:B--2---:R-:W-:Y:S01]  /*17ce0*/  IADD3.X R32, R32, UR6, RZ, P2, !PT ;  /* 0x0000000620207c10 */ /* 0x004fe200097fe4ff */
[----:B------:R-:W-:Y:S02]  /*17cf0*/  IMAD.MOV.U32 R28, RZ, RZ, R33 ;  /* 0x000000ffff1c7224 */ /* 0x000fe400078e0021 */
[----:B------:R-:W-:Y:S01]  /*17d00*/  STL [R1+0x2c0], R30 ;  /* 0x0002c01e01007387 */ /* 0x000fe20000100800 */
[----:B------:R-:W-:-:S03]  /*17d10*/  IMAD.MOV.U32 R29, RZ, RZ, R34 ;  /* 0x000000ffff1d7224 */ /* 0x000fc600078e0022 */
        /* <DEDUP_REMOVED lines=9> */
[----:B------:R-:W-:-:S04]  /*17db0*/  IADD3 R78, P1, R78, UR7, RZ ;  /* 0x000000074e4e7c10 */ /* 0x000fc8000ff3e0ff */
[----:B------:R-:W-:Y:S01]  /*17dc0*/  IADD3.X R88, R88, UR6, RZ, P1, !PT ;  /* 0x0000000658587c10 */ /* 0x000fe20008ffe4ff */
[----:B------:R-:W-:Y:S01]  /*17dd0*/  STL [R1+0x300], R78 ;  /* 0x0003004e01007387 */ /* 0x000fe20000100800 */
[----:B-1----:R-:W-:-:S03]  /*17de0*/  IMAD.MOV.U32 R28, RZ, RZ, R78 ;  /* 0x000000ffff1c7224 */ /* 0x002fc600078e004e */
[----:B------:R1:W-:Y:S01]  /*17df0*/  STL [R1+0x2fc], R88 ;  /* 0x0002fc5801007387 */ /* 0x0003e20000100800 */
[----:B------:R-:W-:Y:S01]  /*17e00*/  IADD3 R65, P2, R65, UR7, RZ ;  /* 0x0000000741417c10 */ /* 0x000fe2000ff5e0ff */
[----:B------:R-:W-:-:S03]  /*17e10*/  IMAD.MOV.U32 R29, RZ, RZ, R88 ;  /* 0x000000ffff1d7224 */ /* 0x000fc600078e0058 */
[----:B------:R-:W-:Y:S01]  /*17e20*/  IADD3.X R66, R66, UR6, RZ, P2, !PT ;  /* 0x0000000642427c10 */ /* 0x000fe200097fe4ff */
[----:B------:R-:W-:Y:S04]  /*17e30*/  STL [R1+0x340], R65 ;  /* 0x0003404101007387 */ /* 0x000fe80000100800 */
[----:B------:R1:W-:Y:S04]  /*17e40*/  STL [R1+0x33c], R66 ;  /* 0x00033c4201007387 */ /* 0x0003e80000100800 */
[----:B-1----:R-:W2:Y:S04]  /*17e50*/  LDL.LU R88, [R1+0x284] ;  /* 0x0002840001587983 */ /* 0x002ea80000300800 */
[----:B------:R-:W2:Y:S04]  /*17e60*/  LDL.LU R78, [R1+0x288] ;  /* 0x00028800014e7983 */ /* 0x000ea80000300800 */
[----:B------:R1:W-:Y:S01]  /*17e70*/  LDGSTS.E [R3+0x26200], [R28.64], P0 ;  /* 0x262000001c037fae */ /* 0x0003e20008121848 */
[----:B------:R-:W-:Y:S01]  /*17e80*/  IADD3 R76, P1, R76, UR7, RZ ;  /* 0x000000074c4c7c10 */ /* 0x000fe2000ff3e0ff */
[----:B-1----:R-:W-:-:S02]  /*17e90*/  IMAD.MOV.U32 R28, RZ, RZ, R65 ;  /* 0x000000ffff1c7224 */ /* 0x002fc400078e0041 */
[----:B------:R-:W-:Y:S02]  /*17ea0*/  IMAD.MOV.U32 R29, RZ, RZ, R66 ;  /* 0x000000ffff1d7224 */ /* 0x000fe400078e0042 */
[----:B------:R-:W2:Y:S01]  /*17eb0*/  LDL.LU R66, [R1+0x2c4] ;  /* 0x0002c40001427983 */ /* 0x000ea20000300800 */
[----:B------:R-:W-:-:S03]  /*17ec0*/  IADD3.X R77, R77, UR6, RZ, P1, !PT ;  /* 0x000000064d4d7c10 */ /* 0x000fc60008ffe4ff */
[----:B------:R-:W2:Y:S04]  /*17ed0*/  LDL.LU R65, [R1+0x2c8] ;  /* 0x0002c80001417983 */ /* 0x000ea80000300800 */
[----:B------:R1:W-:Y:S01]  /*17ee0*/  LDGSTS.E [R3+0x27200], [R28.64], P0 ;  /* 0x272000001c037fae */ /* 0x0003e20008121848 */
[----:B------:R-:W-:-:S03]  /*17ef0*/  IADD3 R35, P2, R35, UR7, RZ ;  /* 0x0000000723237c10 */ /* 0x000fc6000ff5e0ff */
[----:B------:R1:W-:Y:S01]  /*17f00*/  STL [R1+0x188], R76 ;  /* 0x0001884c01007387 */ /* 0x0003e20000100800 */
[----:B------:R-:W-:Y:S01]  /*17f10*/  IADD3.X R64, R64, UR6, RZ, P2, !PT ;  /* 0x0000000640407c10 */ /* 0x000fe200097fe4ff */
[----:B-1----:R-:W-:Y:S02]  /*17f20*/  IMAD.U32 R3, RZ, RZ, UR5 ;  /* 0x00000005ff037e24 */ /* 0x002fe4000f8e00ff */
[----:B------:R-:W-:Y:S01]  /*17f30*/  STL [R1+0x1c8], R35 ;  /* 0x0001c82301007387 */ /* 0x000fe20000100800 */
[----:B------:R-:W-:Y:S02]  /*17f40*/  IMAD.MOV.U32 R28, RZ, RZ, R76 ;  /* 0x000000ffff1c7224 */ /* 0x000fe400078e004c */
[----:B------:R-:W-:Y:S01]  /*17f50*/  IMAD R3, R3, 0x8000, R89 ;  /* 0x0000800003037824 */ /* 0x000fe200078e0259 */
[----:B------:R1:W-:Y:S01]  /*17f60*/  STL [R1+0x184], R77 ;  /* 0x0001844d01007387 */ /* 0x0003e20000100800 */
[----:B------:R-:W-:-:S03]  /*17f70*/  IMAD.MOV.U32 R29, RZ, RZ, R77 ;  /* 0x000000ffff1d7224 */ /* 0x000fc600078e004d */
[----:B------:R-:W2:Y:S04]  /*17f80*/  LDL.LU R76, [R1+0x308] ;  /* 0x00030800014c7983 */ /* 0x000ea80000300800 */
[----:B------:R1:W-:Y:S04]  /*17f90*/  LDGSTS.E [R3+0x20400], [R28.64], P0 ;  /* 0x204000001c037fae */ /* 0x0003e80008121848 */
[----:B------:R1:W-:Y:S04]  /*17fa0*/  STL [R1+0x1c4], R64 ;  /* 0x0001c44001007387 */ /* 0x0003e80000100800 */
[----:B-1----:R-:W2:Y:S01]  /*17fb0*/  LDL.LU R77, [R1+0x304] ;  /* 0x00030400014d7983 */ /* 0x002ea20000300800 */
[----:B------:R-:W-:-:S02]  /*17fc0*/  IMAD.MOV.U32 R29, RZ, RZ, R64 ;  /* 0x000000ffff1d7224 */ /* 0x000fc400078e0040 */
[----:B------:R-:W-:Y:S01]  /*17fd0*/  IMAD.MOV.U32 R28, RZ, RZ, R35 ;  /* 0x000000ffff1c7224 */ /* 0x000fe200078e0023 */
[----:B------:R-:W2:Y:S04]  /*17fe0*/  LDL.LU R64, [R1+0x344] ;  /* 0x0003440001407983 */ /* 0x000ea80000300800 */
[----:B------:R-:W2:Y:S04]  /*17ff0*/  LDL.LU R35, [R1+0x348] ;  /* 0x0003480001237983 */ /* 0x000ea80000300800 */
[----:B------:R1:W-:Y:S01]  /*18000*/  LDGSTS.E [R3+0x21400], [R28.64], P0 ;  /* 0x214000001c037fae */ /* 0x0003e20008121848 */
[----:B----4-:R-:W-:-:S04]  /*18010*/  IADD3 R33, P1, R33, UR7, RZ ;  /* 0x0000000721217c10 */ /* 0x010fc8000ff3e0ff */
[----:B---3--:R-:W-:Y:S01]  /*18020*/  IADD3.X R34, R34, UR6, RZ, P1, !PT ;  /* 0x0000000622227c10 */ /* 0x008fe20008ffe4ff */
[----:B------:R3:W-:Y:S01]  /*18030*/  STL [R1+0x208], R33 ;  /* 0x0002082101007387 */ /* 0x0007e20000100800 */
[----:B-1----:R-:W-:-:S03]  /*18040*/  IMAD.MOV.U32 R28, RZ, RZ, R33 ;  /* 0x000000ffff1c7224 */ /* 0x002fc600078e0021 */
[----:B------:R-:W-:Y:S01]  /*18050*/  IMAD.MOV.U32 R29, RZ, RZ, R34 ;  /* 0x000000ffff1d7224 */ /* 0x000fe200078e0022 */
[----:B------:R1:W-:Y:S04]  /*18060*/  STL [R1+0x204], R34 ;  /* 0x0002042201007387 */ /* 0x0003e80000100800 */
[----:B------:R4:W-:Y:S01]  /*18070*/  LDGSTS.E [R3+0x22400], [R28.64], P0 ;  /* 0x224000001c037fae */ /* 0x0009e20008121848 */
[----:B-----5:R-:W-:-:S04]  /*18080*/  IADD3 R30, P2, R30, UR7, RZ ;  /* 0x000000071e1e7c10 */ /* 0x020fc8000ff5e0ff */
[----:B--2---:R-:W-:Y:S01]  /*18090*/  IADD3.X R32, R32, UR6, RZ, P2, !PT ;  /* 0x0000000620207c10 */ /* 0x004fe200097fe4ff */
[----:B------:R-:W-:Y:S04]  /*180a0*/  STL [R1+0x248], R30 ;  /* 0x0002481e01007387 */ /* 0x000fe80000100800 */
[----:B---3--:R-:W2:Y:S01]  /*180b0*/  LDL.LU R33, [R1+0x190] ;  /* 0x0001900001217983 */ /* 0x008ea20000300800 */
[----:B----4-:R-:W-:-:S03]  /*180c0*/  IMAD.MOV.U32 R29, RZ, RZ, R32 ;  /* 0x000000ffff1d7224 */ /* 0x010fc600078e0020 */
[----:B------:R3:W-:Y:S01]  /*180d0*/  STL [R1+0x244], R32 ;  /* 0x0002442001007387 */ /* 0x0007e20000100800 */
[----:B------:R-:W-:-:S03]  /*180e0*/  IMAD.MOV.U32 R28, RZ, RZ, R30 ;  /* 0x000000ffff1c7224 */ /* 0x000fc600078e001e */
[----:B-1----:R-:W4:Y:S04]  /*180f0*/  LDL.LU R34, [R1+0x18c] ;  /* 0x00018c0001227983 */ /* 0x002f280000300800 */
[----:B------:R1:W-:Y:S04]  /*18100*/  LDGSTS.E [R3+0x23400], [R28.64], P0 ;  /* 0x234000001c037fae */ /* 0x0003e80008121848 */
[----:B---3--:R-:W3:Y:S04]  /*18110*/  LDL.LU R32, [R1+0x1cc] ;  /* 0x0001cc0001207983 */ /* 0x008ee80000300800 */
[----:B------:R-:W5:Y:S01]  /*18120*/  LDL.LU R30, [R1+0x1d0] ;  /* 0x0001d000011e7983 */ /* 0x000f620000300800 */
[----:B------:R-:W-:-:S04]  /*18130*/  IADD3 R78, P1, R78, UR7, RZ ;  /* 0x000000074e4e7c10 */ /* 0x000fc8000ff3e0ff */
[----:B------:R-:W-:Y:S01]  /*18140*/  IADD3.X R88, R88, UR6, RZ, P1, !PT ;  /* 0x0000000658587c10 */ /* 0x000fe20008ffe4ff */
[----:B-1----:R-:W-:Y:S01]  /*18150*/  IMAD.MOV.U32 R28, RZ, RZ, R78 ;  /* 0x000000ffff1c7224 */ /* 0x002fe200078e004e */
[----:B------:R-:W-:Y:S03]  /*18160*/  STL [R1+0x288], R78 ;  /* 0x0002884e01007387 */ /* 0x000fe60000100800 */
[----:B------:R-:W-:Y:S01]  /*18170*/  IMAD.MOV.U32 R29, RZ, RZ, R88 ;  /* 0x000000ffff1d7224 */ /* 0x000fe200078e0058 */
[----:B------:R1:W-:Y:S04]  /*18180*/  STL [R1+0x284], R88 ;  /* 0x0002845801007387 */ /* 0x0003e80000100800 */
[----:B------:R1:W-:Y:S01]  /*18190*/  LDGSTS.E [R3+0x24400], [R28.64], P0 ;  /* 0x244000001c037fae */ /* 0x0003e20008121848 */
[----:B------:R-:W-:-:S04]  /*181a0*/  IADD3 R65, P2, R65, UR7, RZ ;  /* 0x0000000741417c10 */ /* 0x000fc8000ff5e0ff */
[----:B------:R-:W-:Y:S01]  /*181b0*/  IADD3.X R66, R66, UR6, RZ, P2, !PT ;  /* 0x0000000642427c10 */ /* 0x000fe200097fe4ff */
[----:B------:R1:W-:Y:S02]  /*181c0*/  STL [R1+0x2c8], R65 ;  /* 0x0002c84101007387 */ /* 0x0003e40000100800 */
[----:B-1----:R-:W-:Y:S02]  /*181d0*/  IMAD.MOV.U32 R28, RZ, RZ, R65 ;  /* 0x000000ffff1c7224 */ /* 0x002fe400078e0041 */
[----:B------:R1:W-:Y:S01]  /*181e0*/  STL [R1+0x2c4], R66 ;  /* 0x0002c44201007387 */ /* 0x0003e20000100800 */
[----:B------:R-:W-:-:S03]  /*181f0*/  IMAD.MOV.U32 R29, RZ, RZ, R66 ;  /* 0x000000ffff1d7224 */ /* 0x000fc600078e0042 */
[----:B------:R-:W3:Y:S04]  /*18200*/  LDL.LU R88, [R1+0x20c] ;  /* 0x00020c0001587983 */ /* 0x000ee80000300800 */
[----:B------:R-:W3:Y:S04]  /*18210*/  LDL.LU R65, [R1+0x210] ;  /* 0x0002100001417983 */ /* 0x000ee80000300800 */
[----:B------:R-:W3:Y:S01]  /*18220*/  LDL.LU R78, [R1+0x24c] ;  /* 0x00024c00014e7983 */ /* 0x000ee20000300800 */
[----:B------:R-:W-:-:S03]  /*18230*/  IADD3 R76, P1, R76, UR7, RZ ;  /* 0x000000074c4c7c10 */ /* 0x000fc6000ff3e0ff */
[----:B-1----:R-:W3:Y:S04]  /*18240*/  LDL.LU R66, [R1+0x250] ;  /* 0x0002500001427983 */ /* 0x002ee80000300800 */
[----:B------:R1:W-:Y:S01]  /*18250*/  LDGSTS.E [R3+0x25400], [R28.64], P0 ;  /* 0x254000001c037fae */ /* 0x0003e20008121848 */
[----:B------:R-:W-:-:S03]  /*18260*/  IADD3.X R77, R77, UR6, RZ, P1, !PT ;  /* 0x000000064d4d7c10 */ /* 0x000fc60008ffe4ff */
[----:B------:R1:W-:Y:S02]  /*18270*/  STL [R1+0x308], R76 ;  /* 0x0003084c01007387 */ /* 0x0003e40000100800 */
[----:B-1----:R-:W-:Y:S02]  /*18280*/  IMAD.MOV.U32 R28, RZ, RZ, R76 ;  /* 0x000000ffff1c7224 */ /* 0x002fe400078e004c */
[----:B------:R-:W-:Y:S01]  /*18290*/  IMAD.MOV.U32 R29, RZ, RZ, R77 ;  /* 0x000000ffff1d7224 */ /* 0x000fe200078e004d */
[----:B------:R-:W-:Y:S01]  /*182a0*/  IADD3 R35, P2, R35, UR7, RZ ;  /* 0x0000000723237c10 */ /* 0x000fe2000ff5e0ff */
[----:B------:R1:W-:Y:S03]  /*182b0*/  STL [R1+0x304], R77 ;  /* 0x0003044d01007387 */ /* 0x0003e60000100800 */
[----:B------:R-:W-:Y:S01]  /*182c0*/  IADD3.X R64, R64, UR6, RZ, P2, !PT ;  /* 0x0000000640407c10 */ /* 0x000fe200097fe4ff */
[----:B------:R-:W-:Y:S04]  /*182d0*/  STL [R1+0x348], R35 ;  /* 0x0003482301007387 */ /* 0x000fe80000100800 */
[----:B------:R-:W3:Y:S04]  /*182e0*/  LDL.LU R76, [R1+0x290] ;  /* 0x00029000014c7983 */ /* 0x000ee80000300800 */
[----:B------:R1:W-:Y:S04]  /*182f0*/  LDGSTS.E [R3+0x26400], [R28.64], P0 ;  /* 0x264000001c037fae */ /* 0x0003e80008121848 */
[----:B------:R1:W-:Y:S04]  /*18300*/  STL [R1+0x344], R64 ;  /* 0x0003444001007387 */ /* 0x0003e80000100800 */
[----:B-1----:R-:W3:Y:S01]  /*18310*/  LDL.LU R77, [R1+0x28c] ;  /* 0x00028c00014d7983 */ /* 0x002ee20000300800 */
[----:B------:R-:W-:-:S02]  /*18320*/  IMAD.MOV.U32 R28, RZ, RZ, R35 ;  /* 0x000000ffff1c7224 */ /* 0x000fc400078e0023 */
[----:B------:R-:W-:Y:S02]  /*18330*/  IMAD.MOV.U32 R29, RZ, RZ, R64 ;  /* 0x000000ffff1d7224 */ /* 0x000fe400078e0040 */
[----:B------:R-:W3:Y:S01]  /*18340*/  LDL.LU R64, [R1+0x2cc] ;  /* 0x0002cc0001407983 */ /* 0x000ee20000300800 */
[----:B------:R-:W-:-:S03]  /*18350*/  LOP3.LUT R89, R2, 0x30, RZ, 0x3c, !PT ;  /* 0x0000003002597812 */ /* 0x000fc600078e3cff */
[----:B------:R-:W3:Y:S04]  /*18360*/  LDL.LU R35, [R1+0x2d0] ;  /* 0x0002d00001237983 */ /* 0x000ee80000300800 */
[----:B------:R1:W-:Y:S02]  /*18370*/  LDGSTS.E [R3+0x27400], [R28.64], P0 ;  /* 0x274000001c037fae */ /* 0x0003e40008121848 */
[----:B-1----:R-:W-:-:S04]  /*18380*/  IMAD.U32 R3, RZ, RZ, UR5 ;  /* 0x00000005ff037e24 */ /* 0x002fc8000f8e00ff */
[----:B------:R-:W-:Y:S01]  /*18390*/  IMAD R3, R3, 0x8000, R89 ;  /* 0x0000800003037824 */ /* 0x000fe200078e0259 */
[----:B--2---:R-:W-:-:S04]  /*183a0*/  IADD3 R33, P1, R33, UR7, RZ ;  /* 0x0000000721217c10 */ /* 0x004fc8000ff3e0ff */
[----:B----4-:R-:W-:Y:S01]  /*183b0*/  IADD3.X R34, R34, UR6, RZ, P1, !PT ;  /* 0x0000000622227c10 */ /* 0x010fe20008ffe4ff */
[----:B------:R1:W-:Y:S01]  /*183c0*/  STL [R1+0x190], R33 ;  /* 0x0001902101007387 */ /* 0x0003e20000100800 */
[----:B------:R-:W-:-:S03]  /*183d0*/  IMAD.MOV.U32 R28, RZ, RZ, R33 ;  /* 0x000000ffff1c7224 */ /* 0x000fc600078e0021 */
[----:B------:R-:W-:-:S05]  /*183e0*/  IMAD.MOV.U32 R29, RZ, RZ, R34 ;  /* 0x000000ffff1d7224 */ /* 0x000fca00078e0022 */
[----:B------:R2:W-:Y:S01]  /*183f0*/  LDGSTS.E [R3+0x20600], [R28.64], P0 ;  /* 0x206000001c037fae */ /* 0x0005e20008121848 */
[----:B-----5:R-:W-:-:S04]  /*18400*/  IADD3 R30, P2, R30, UR7, RZ ;  /* 0x000000071e1e7c10 */ /* 0x020fc8000ff5e0ff */
[----:B---3--:R-:W-:Y:S01]  /*18410*/  IADD3.X R32, R32, UR6, RZ, P2, !PT ;  /* 0x0000000620207c10 */ /* 0x008fe200097fe4ff */
[----:B------:R-:W-:Y:S04]  /*18420*/  STL [R1+0x1d0], R30 ;  /* 0x0001d01e01007387 */ /* 0x000fe80000100800 */
[----:B------:R3:W-:Y:S01]  /*18430*/  STL [R1+0x18c], R34 ;  /* 0x00018c2201007387 */ /* 0x0007e20000100800 */
[----:B--2---:R-:W-:-:S03]  /*18440*/  IMAD.MOV.U32 R29, RZ, RZ, R32 ;  /* 0x000000ffff1d7224 */ /* 0x004fc600078e0020 */
[----:B-1----:R-:W2:Y:S01]  /*18450*/  LDL.LU R33, [R1+0x310] ;  /* 0x0003100001217983 */ /* 0x002ea20000300800 */
[----:B------:R-:W-:-:S03]  /*18460*/  IMAD.MOV.U32 R28, RZ, RZ, R30 ;  /* 0x000000ffff1c7224 */ /* 0x000fc600078e001e */
[----:B------:R1:W-:Y:S04]  /*18470*/  STL [R1+0x1cc], R32 ;  /* 0x0001cc2001007387 */ /* 0x0003e80000100800 */
[----:B---3--:R-:W3:Y:S04]  /*18480*/  LDL.LU R34, [R1+0x30c] ;  /* 0x00030c0001227983 */ /* 0x008ee80000300800 */
[----:B------:R4:W-:Y:S04]  /*18490*/  LDGSTS.E [R3+0x21600], [R28.64], P0 ;  /* 0x216000001c037fae */ /* 0x0009e80008121848 */
[----:B-1----:R-:W5:Y:S04]  /*184a0*/  LDL.LU R32, [R1+0x34c] ;  /* 0x00034c0001207983 */ /* 0x002f680000300800 */
[----:B------:R-:W5:Y:S01]  /*184b0*/  LDL.LU R30, [R1+0x350] ;  /* 0x00035000011e7983 */ /* 0x000f620000300800 */
[----:B------:R-:W-:-:S04]  /*184c0*/  IADD3 R65, P1, R65, UR7, RZ ;  /* 0x0000000741417c10 */ /* 0x000fc8000ff3e0ff */
[----:B------:R-:W-:Y:S01]  /*184d0*/  IADD3.X R88, R88, UR6, RZ, P1, !PT ;  /* 0x0000000658587c10 */ /* 0x000fe20008ffe4ff */
[----:B----4-:R-:W-:Y:S01]  /*184e0*/  IMAD.MOV.U32 R28, RZ, RZ, R65 ;  /* 0x000000ffff1c7224 */ /* 0x010fe200078e0041 */
[----:B------:R-:W-:-:S03]  /*184f0*/  IADD3 R66, P2, R66, UR7, RZ ;  /* 0x0000000742427c10 */ /* 0x000fc6000ff5e0ff */
[----:B------:R-:W-:Y:S01]  /*18500*/  IMAD.MOV.U32 R29, RZ, RZ, R88 ;  /* 0x000000ffff1d7224 */ /* 0x000fe200078e0058 */
[----:B------:R1:W-:Y:S01]  /*18510*/  STL [R1+0x210], R65 ;  /* 0x0002104101007387 */ /* 0x0003e20000100800 */
[----:B------:R-:W-:-:S03]  /*18520*/  IADD3.X R78, R78, UR6, RZ, P2, !PT ;  /* 0x000000064e4e7c10 */ /* 0x000fc600097fe4ff */
[----:B------:R-:W-:Y:S04]  /*18530*/  STL [R1+0x20c], R88 ;  /* 0x00020c5801007387 */ /* 0x000fe80000100800 */
[----:B------:R4:W-:Y:S04]  /*18540*/  STL [R1+0x250], R66 ;  /* 0x0002504201007387 */ /* 0x0009e80000100800 */
[----:B------:R4:W-:Y:S04]  /*18550*/  LDGSTS.E [R3+0x22600], [R28.64], P0 ;  /* 0x226000001c037fae */ /* 0x0009e80008121848 */
[----:B-1----:R-:W5:Y:S04]  /*18560*/  LDL.LU R65, [R1+0x198] ;  /* 0x0001980001417983 */ /* 0x002f680000300800 */
[----:B------:R1:W-:Y:S01]  /*18570*/  STL [R1+0x24c], R78 ;  /* 0x00024c4e01007387 */ /* 0x0003e20000100800 */
[----:B----4-:R-:W-:Y:S01]  /*18580*/  IMAD.MOV.U32 R28, RZ, RZ, R66 ;  /* 0x000000ffff1c7224 */ /* 0x010fe200078e0042 */
[----:B------:R-:W-:Y:S01]  /*18590*/  IADD3 R76, P1, R76, UR7, RZ ;  /* 0x000000074c4c7c10 */ /* 0x000fe2000ff3e0ff */
[----:B------:R-:W-:Y:S01]  /*185a0*/  IMAD.MOV.U32 R29, RZ, RZ, R78 ;  /* 0x000000ffff1d7224 */ /* 0x000fe200078e004e */
[----:B------:R-:W4:Y:S04]  /*185b0*/  LDL.LU R66, [R1+0x194] ;  /* 0x0001940001427983 */ /* 0x000f280000300800 */
[----:B------:R-:W4:Y:S01]  /*185c0*/  LDL.LU R89, [R1+0x1d4] ;  /* 0x0001d40001597983 */ /* 0x000f220000300800 */
[----:B------:R-:W-:-:S03]  /*185d0*/  IADD3.X R77, R77, UR6, RZ, P1, !PT ;  /* 0x000000064d4d7c10 */ /* 0x000fc60008ffe4ff */
[----:B------:R-:W-:Y:S04]  /*185e0*/  STL [R1+0x290], R76 ;  /* 0x0002904c01007387 */ /* 0x000fe80000100800 */
[----:B------:R1:W-:Y:S01]  /*185f0*/  LDGSTS.E [R3+0x23600], [R28.64], P0 ;  /* 0x236000001c037fae */ /* 0x0003e20008121848 */
[----:B------:R-:W-:-:S03]  /*18600*/  IADD3 R35, P2, R35, UR7, RZ ;  /* 0x0000000723237c10 */ /* 0x000fc6000ff5e0ff */
[----:B------:R-:W-:Y:S01]  /*18610*/  STL [R1+0x28c], R77 ;  /* 0x00028c4d01007387 */ /* 0x000fe20000100800 */
[----:B------:R-:W-:Y:S01]  /*18620*/  IADD3.X R64, R64, UR6, RZ, P2, !PT ;  /* 0x0000000640407c10 */ /* 0x000fe200097fe4ff */
[----:B-1----:R-:W-:Y:S02]  /*18630*/  IMAD.MOV.U32 R28, RZ, RZ, R76 ;  /* 0x000000ffff1c7224 */ /* 0x002fe400078e004c */
[----:B------:R1:W-:Y:S01]  /*18640*/  STL [R1+0x2d0], R35 ;  /* 0x0002d02301007387 */ /* 0x0003e20000100800 */
[----:B------:R-:W-:-:S03]  /*18650*/  IMAD.MOV.U32 R29, RZ, RZ, R77 ;  /* 0x000000ffff1d7224 */ /* 0x000fc600078e004d */
[----:B------:R-:W4:Y:S04]  /*18660*/  LDL.LU R88, [R1+0x1d8] ;  /* 0x0001d80001587983 */ /* 0x000f280000300800 */
[----:B------:R1:W-:Y:S04]  /*18670*/  STL [R1+0x2cc], R64 ;  /* 0x0002cc4001007387 */ /* 0x0003e80000100800 */
[----:B------:R1:W-:Y:S04]  /*18680*/  LDGSTS.E [R3+0x24600], [R28.64], P0 ;  /* 0x246000001c037fae */ /* 0x0003e80008121848 */
[----:B------:R-:W4:Y:S01]  /*18690*/  LDL.LU R78, [R1+0x214] ;  /* 0x00021400014e7983 */ /* 0x000f220000300800 */
[----:B-1----:R-:W-:-:S03]  /*186a0*/  IMAD.MOV.U32 R28, RZ, RZ, R35 ;  /* 0x000000ffff1c7224 */ /* 0x002fc600078e0023 */
[----:B------:R-:W4:Y:S01]  /*186b0*/  LDL.LU R35, [R1+0x218] ;  /* 0x0002180001237983 */ /* 0x000f220000300800 */
[----:B------:R-:W-:-:S03]  /*186c0*/  IMAD.MOV.U32 R29, RZ, RZ, R64 ;  /* 0x000000ffff1d7224 */ /* 0x000fc600078e0040 */
[----:B------:R-:W4:Y:S04]  /*186d0*/  LDL.LU R77, [R1+0x254] ;  /* 0x00025400014d7983 */ /* 0x000f280000300800 */
[----:B------:R-:W4:Y:S04]  /*186e0*/  LDL.LU R64, [R1+0x258] ;  /* 0x0002580001407983 */ /* 0x000f280000300800 */
[----:B------:R1:W-:Y:S01]  /*186f0*/  LDGSTS.E [R3+0x25600], [R28.64], P0 ;  /* 0x256000001c037fae */ /* 0x0003e20008121848 */
[----:B--2---:R-:W-:-:S04]  /*18700*/  IADD3 R33, P1, R33, UR7, RZ ;  /* 0x0000000721217c10 */ /* 0x004fc8000ff3e0ff */
[----:B---3--:R-:W-:Y:S01]  /*18710*/  IADD3.X R34, R34, UR6, RZ, P1, !PT ;  /* 0x0000000622227c10 */ /* 0x008fe20008ffe4ff */
[----:B------:R2:W-:Y:S01]  /*18720*/  STL [R1+0x310], R33 ;  /* 0x0003102101007387 */ /* 0x0005e20000100800 */
[----:B-1----:R-:W-:-:S03]  /*18730*/  IMAD.MOV.U32 R28, RZ, RZ, R33 ;  /* 0x000000ffff1c7224 */ /* 0x002fc600078e0021 */
[----:B------:R-:W-:Y:S01]  /*18740*/  IMAD.MOV.U32 R29, RZ, RZ, R34 ;  /* 0x000000ffff1d7224 */ /* 0x000fe200078e0022 */
[----:B------:R1:W-:Y:S04]  /*18750*/  STL [R1+0x30c], R34 ;  /* 0x00030c2201007387 */ /* 0x0003e80000100800 */
[----:B------:R3:W-:Y:S01]  /*18760*/  LDGSTS.E [R3+0x26600], [R28.64], P0 ;  /* 0x266000001c037fae */ /* 0x0007e20008121848 */
[----:B-----5:R-:W-:-:S04]  /*18770*/  IADD3 R30, P2, R30, UR7, RZ ;  /* 0x000000071e1e7c10 */ /* 0x020fc8000ff5e0ff */
[----:B------:R-:W-:Y:S01]  /*18780*/  IADD3.X R32, R32, UR6, RZ, P2, !PT ;  /* 0x0000000620207c10 */ /* 0x000fe200097fe4ff */
[----:B------:R-:W-:Y:S04]  /*18790*/  STL [R1+0x350], R30 ;  /* 0x0003501e01007387 */ /* 0x000fe80000100800 */
[----:B--2---:R-:W2:Y:S01]  /*187a0*/  LDL.LU R33, [R1+0x298] ;  /* 0x0002980001217983 */ /* 0x004ea20000300800 */
[----:B---3--:R-:W-:-:S03]  /*187b0*/  IMAD.MOV.U32 R29, RZ, RZ, R32 ;  /* 0x000000ffff1d7224 */ /* 0x008fc600078e0020 */
[----:B------:R3:W-:Y:S01]  /*187c0*/  STL [R1+0x34c], R32 ;  /* 0x00034c2001007387 */ /* 0x0007e20000100800 */
[----:B------:R-:W-:-:S03]  /*187d0*/  IMAD.MOV.U32 R28, RZ, RZ, R30 ;  /* 0x000000ffff1c7224 */ /* 0x000fc600078e001e */
[----:B-1----:R-:W5:Y:S04]  /*187e0*/  LDL.LU R34, [R1+0x294] ;  /* 0x0002940001227983 */ /* 0x002f680000300800 */
[----:B------:R1:W-:Y:S04]  /*187f0*/  LDGSTS.E [R3+0x27600], [R28.64], P0 ;  /* 0x276000001c037fae */ /* 0x0003e80008121848 */
[----:B---3--:R-:W3:Y:S04]  /*18800*/  LDL.LU R32, [R1+0x2d4] ;  /* 0x0002d40001207983 */ /* 0x008ee80000300800 */
[----:B------:R-:W3:Y:S01]  /*18810*/  LDL.LU R30, [R1+0x2d8] ;  /* 0x0002d800011e7983 */ /* 0x000ee20000300800 */
[----:B-1----:R-:W-:-:S04]  /*18820*/  IMAD.U32 R3, RZ, RZ, UR5 ;  /* 0x00000005ff037e24 */ /* 0x002fc8000f8e00ff */
[----:B------:R-:W-:Y:S01]  /*18830*/  IMAD R3, R3, 0x8000, R67 ;  /* 0x0000800003037824 */ /* 0x000fe200078e0243 */
[----:B------:R-:W-:-:S05]  /*18840*/  IADD3 R65, P1, R65, UR7, RZ ;  /* 0x0000000741417c10 */ /* 0x000fca000ff3e0ff */
[----:B------:R-:W-:Y:S01]  /*18850*/  IMAD.MOV.U32 R28, RZ, RZ, R65 ;  /* 0x000000ffff1c7224 */ /* 0x000fe200078e0041 */
[----:B------:R-:W-:Y:S01]  /*18860*/  STL [R1+0x198], R65 ;  /* 0x0001984101007387 */ /* 0x000fe20000100800 */
[----:B----4-:R-:W-:-:S05]  /*18870*/  IADD3.X R66, R66, UR6, RZ, P1, !PT ;  /* 0x0000000642427c10 */ /* 0x010fca0008ffe4ff */
[----:B------:R-:W-:-:S05]  /*18880*/  IMAD.MOV.U32 R29, RZ, RZ, R66 ;  /* 0x000000ffff1d7224 */ /* 0x000fca00078e0042 */
[----:B------:R1:W-:Y:S01]  /*18890*/  LDGSTS.E [R3+0x20800], [R28.64], P0 ;  /* 0x208000001c037fae */ /* 0x0003e20008121848 */
[----:B------:R-:W-:-:S04]  /*188a0*/  IADD3 R88, P2, R88, UR7, RZ ;  /* 0x0000000758587c10 */ /* 0x000fc8000ff5e0ff */
[----:B------:R-:W-:Y:S01]  /*188b0*/  IADD3.X R89, R89, UR6, RZ, P2, !PT ;  /* 0x0000000659597c10 */ /* 0x000fe200097fe4ff */
[----:B------:R-:W-:Y:S01]  /*188c0*/  STL [R1+0x1d8], R88 ;  /* 0x0001d85801007387 */ /* 0x000fe20000100800 */
[----:B-1----:R-:W-:-:S03]  /*188d0*/  IMAD.MOV.U32 R28, RZ, RZ, R88 ;  /* 0x000000ffff1c7224 */ /* 0x002fc600078e0058 */
[----:B------:R1:W-:Y:S01]  /*188e0*/  STL [R1+0x194], R66 ;  /* 0x0001944201007387 */ /* 0x0003e20000100800 */
[----:B------:R-:W-:-:S03]  /*188f0*/  IMAD.MOV.U32 R29, RZ, RZ, R89 ;  /* 0x000000ffff1d7224 */ /* 0x000fc600078e0059 */
[----:B------:R-:W4:Y:S04]  /*18900*/  LDL.LU R76, [R1+0x314] ;  /* 0x00031400014c7983 */ /* 0x000f280000300800 */
[----:B------:R-:W4:Y:S01]  /*18910*/  LDL.LU R67, [R1+0x318] ;  /* 0x0003180001437983 */ /* 0x000f220000300800 */
[----:B------:R-:W-:-:S03]  /*18920*/  IADD3 R35, P1, R35, UR7, RZ ;  /* 0x0000000723237c10 */ /* 0x000fc6000ff3e0ff */
[----:B------:R-:W-:Y:S01]  /*18930*/  STL [R1+0x1d4], R89 ;  /* 0x0001d45901007387 */ /* 0x000fe20000100800 */
[----:B------:R-:W-:-:S03]  /*18940*/  IADD3.X R78, R78, UR6, RZ, P1, !PT ;  /* 0x000000064e4e7c10 */ /* 0x000fc60008ffe4ff */
[----:B-1----:R-:W4:Y:S01]  /*18950*/  LDL.LU R66, [R1+0x354] ;  /* 0x0003540001427983 */ /* 0x002f220000300800 */
[----:B------:R-:W-:-:S03]  /*18960*/  IADD3 R64, P2, R64, UR7, RZ ;  /* 0x0000000740407c10 */ /* 0x000fc6000ff5e0ff */
[----:B------:R-:W4:Y:S04]  /*18970*/  LDL.LU R65, [R1+0x358] ;  /* 0x0003580001417983 */ /* 0x000f280000300800 */
[----:B------:R1:W-:Y:S01]  /*18980*/  LDGSTS.E [R3+0x21800], [R28.64], P0 ;  /* 0x218000001c037fae */ /* 0x0003e20008121848 */
[----:B------:R-:W-:-:S03]  /*18990*/  IADD3.X R77, R77, UR6, RZ, P2, !PT ;  /* 0x000000064d4d7c10 */ /* 0x000fc600097fe4ff */
[----:B------:R1:W-:Y:S04]  /*189a0*/  STL [R1+0x218], R35 ;  /* 0x0002182301007387 */ /* 0x0003e80000100800 */
[----:B------:R-:W-:Y:S01]  /*189b0*/  STL [R1+0x214], R78 ;  /* 0x0002144e01007387 */ /* 0x000fe20000100800 */
[----:B-1----:R-:W-:Y:S02]  /*189c0*/  IMAD.MOV.U32 R28, RZ, RZ, R35 ;  /* 0x000000ffff1c7224 */ /* 0x002fe400078e0023 */
[----:B------:R-:W-:Y:S01]  /*189d0*/  IMAD.MOV.U32 R29, RZ, RZ, R78 ;  /* 0x000000ffff1d7224 */ /* 0x000fe200078e004e */
[----:B------:R1:W-:Y:S04]  /*189e0*/  STL [R1+0x258], R64 ;  /* 0x0002584001007387 */ /* 0x0003e80000100800 */
[----:B------:R-:W4:Y:S04]  /*189f0*/  LDL.LU R35, [R1+0x1a0] ;  /* 0x0001a00001237983 */ /* 0x000f280000300800 */
[----:B------:R1:W-:Y:S04]  /*18a00*/  LDGSTS.E [R3+0x22800], [R28.64], P0 ;  /* 0x228000001c037fae */ /* 0x0003e80008121848 */
[----:B------:R-:W-:Y:S01]  /*18a10*/  STL [R1+0x254], R77 ;  /* 0x0002544d01007387 */ /* 0x000fe20000100800 */
[----:B-1----:R-:W-:-:S03]  /*18a20*/  IMAD.MOV.U32 R28, RZ, RZ, R64 ;  /* 0x000000ffff1c7224 */ /* 0x002fc600078e0040 */
[----:B------:R-:W4:Y:S04]  /*18a30*/  LDL.LU R64, [R1+0x19c] ;  /* 0x00019c0001407983 */ /* 0x000f280000300800 */
[----:B------:R-:W4:Y:S01]  /*18a40*/  LDL.LU R89, [R1+0x1dc] ;  /* 0x0001dc0001597983 */ /* 0x000f220000300800 */
[----:B------:R-:W-:-:S05]  /*18a50*/  IMAD.MOV.U32 R29, RZ, RZ, R77 ;  /* 0x000000ffff1d7224 */ /* 0x000fca00078e004d */
[----:B------:R1:W-:Y:S01]  /*18a60*/  LDGSTS.E [R3+0x23800], [R28.64], P0 ;  /* 0x238000001c037fae */ /* 0x0003e20008121848 */
[----:B--2---:R-:W-:-:S04]  /*18a70*/  IADD3 R33, P1, R33, UR7, RZ ;  /* 0x0000000721217c10 */ /* 0x004fc8000ff3e0ff */
[----:B-----5:R-:W-:Y:S01]  /*18a80*/  IADD3.X R34, R34, UR6, RZ, P1, !PT ;  /* 0x0000000622227c10 */ /* 0x020fe20008ffe4ff */
[----:B------:R2:W-:Y:S04]  /*18a90*/  STL [R1+0x298], R33 ;  /* 0x0002982101007387 */ /* 0x0005e80000100800 */
[----:B------:R-:W-:Y:S01]  /*18aa0*/  STL [R1+0x294], R34 ;  /* 0x0002942201007387 */ /* 0x000fe20000100800 */
[----:B---3--:R-:W-:-:S05]  /*18ab0*/  IADD3 R30, P2, R30, UR7, RZ ;  /* 0x000000071e1e7c10 */ /* 0x008fca000ff5e0ff */
[----:B------:R3:W-:Y:S04]  /*18ac0*/  STL [R1+0x2d8], R30 ;  /* 0x0002d81e01007387 */ /* 0x0007e80000100800 */
[----:B------:R-:W5:Y:S01]  /*18ad0*/  LDL.LU R88, [R1+0x1e0] ;  /* 0x0001e00001587983 */ /* 0x000f620000300800 */
[----:B------:R-:W-:Y:S01]  /*18ae0*/  IADD3.X R32, R32, UR6, RZ, P2, !PT ;  /* 0x0000000620207c10 */ /* 0x000fe200097fe4ff */
[----:B-1----:R-:W-:Y:S02]  /*18af0*/  IMAD.MOV.U32 R28, RZ, RZ, R33 ;  /* 0x000000ffff1c7224 */ /* 0x002fe400078e0021 */
[----:B------:R-:W-:Y:S02]  /*18b00*/  IMAD.MOV.U32 R29, RZ, RZ, R34 ;  /* 0x000000ffff1d7224 */ /* 0x000fe400078e0022 */
[----:B------:R1:W-:Y:S04]  /*18b10*/  STL [R1+0x2d4], R32 ;  /* 0x0002d42001007387 */ /* 0x0003e80000100800 */
[----:B------:R1:W-:Y:S04]  /*18b20*/  LDGSTS.E [R3+0x24800], [R28.64], P0 ;  /* 0x248000001c037fae */ /* 0x0003e80008121848 */
[----:B--2---:R-:W2:Y:S01]  /*18b30*/  LDL.LU R33, [R1+0x21c] ;  /* 0x00021c0001217983 */ /* 0x004ea20000300800 */
[----:B-1----:R-:W-:-:S03]  /*18b40*/  IMAD.MOV.U32 R28, RZ, RZ, R30 ;  /* 0x000000ffff1c7224 */ /* 0x002fc600078e001e */
[----:B---3--:R-:W3:Y:S01]  /*18b50*/  LDL.LU R30, [R1+0x220] ;  /* 0x00022000011e7983 */ /* 0x008ee20000300800 */
[----:B------:R-:W-:-:S03]  /*18b60*/  IMAD.MOV.U32 R29, RZ, RZ, R32 ;  /* 0x000000ffff1d7224 */ /* 0x000fc600078e0020 */
[----:B------:R-:W2:Y:S04]  /*18b70*/  LDL.LU R34, [R1+0x25c] ;  /* 0x00025c0001227983 */ /* 0x000ea80000300800 */
[----:B------:R-:W2:Y:S04]  /*18b80*/  LDL.LU R32, [R1+0x260] ;  /* 0x0002600001207983 */ /* 0x000ea80000300800 */
[----:B------:R1:W-:Y:S01]  /*18b90*/  LDGSTS.E [R3+0x25800], [R28.64], P0 ;  /* 0x258000001c037fae */ /* 0x0003e20008121848 */
[----:B----4-:R-:W-:-:S04]  /*18ba0*/  IADD3 R67, P1, R67, UR7, RZ ;  /* 0x0000000743437c10 */ /* 0x010fc8000ff3e0ff */
[----:B------:R-:W-:Y:S01]  /*18bb0*/  IADD3.X R76, R76, UR6, RZ, P1, !PT ;  /* 0x000000064c4c7c10 */ /* 0x000fe20008ffe4ff */
[----:B------:R4:W-:Y:S01]  /*18bc0*/  STL [R1+0x318], R67 ;  /* 0x0003184301007387 */ /* 0x0009e20000100800 */
[----:B-1----:R-:W-:Y:S01]  /*18bd0*/  IMAD.MOV.U32 R28, RZ, RZ, R67 ;  /* 0x000000ffff1c7224 */ /* 0x002fe200078e0043 */
[----:B------:R-:W-:Y:S02]  /*18be0*/  IADD3 R65, P2, R65, UR7, RZ ;  /* 0x0000000741417c10 */ /* 0x000fe4000ff5e0ff */
[----:B------:R-:W-:Y:S02]  /*18bf0*/  IMAD.MOV.U32 R29, RZ, RZ, R76 ;  /* 0x000000ffff1d7224 */ /* 0x000fe400078e004c */
[----:B------:R-:W-:Y:S01]  /*18c00*/  IADD3.X R66, R66, UR6, RZ, P2, !PT ;  /* 0x0000000642427c10 */ /* 0x000fe200097fe4ff */
[----:B------:R1:W-:Y:S04]  /*18c10*/  STL [R1+0x314], R76 ;  /* 0x0003144c01007387 */ /* 0x0003e80000100800 */
[----:B------:R1:W-:Y:S04]  /*18c20*/  STL [R1+0x358], R65 ;  /* 0x0003584101007387 */ /* 0x0003e80000100800 */
[----:B------:R1:W-:Y:S04]  /*18c30*/  STL [R1+0x354], R66 ;  /* 0x0003544201007387 */ /* 0x0003e80000100800 */
[----:B------:R-:W2:Y:S04]  /*18c40*/  LDL.LU R77, [R1+0x29c] ;  /* 0x00029c00014d7983 */ /* 0x000ea80000300800 */
[----:B------:R1:W-:Y:S01]  /*18c50*/  LDGSTS.E [R3+0x26800], [R28.64], P0 ;  /* 0x268000001c037fae */ /* 0x0003e20008121848 */
[----:B------:R-:W-:-:S03]  /*18c60*/  IADD3 R35, P1, R35, UR7, RZ ;  /* 0x0000000723237c10 */ /* 0x000fc6000ff3e0ff */
[----:B----4-:R-:W2:Y:S04]  /*18c70*/  LDL.LU R67, [R1+0x2a0] ;  /* 0x0002a00001437983 */ /* 0x010ea80000300800 */
[----:B------:R-:W2:Y:S01]  /*18c80*/  LDL.LU R78, [R1+0x2dc] ;  /* 0x0002dc00014e7983 */ /* 0x000ea20000300800 */
[----:B-1----:R-:W-:-:S03]  /*18c90*/  IMAD.MOV.U32 R28, RZ, RZ, R65 ;  /* 0x000000ffff1c7224 */ /* 0x002fc600078e0041 */
[----:B------:R-:W2:Y:S01]  /*18ca0*/  LDL.LU R76, [R1+0x2e0] ;  /* 0x0002e000014c7983 */ /* 0x000ea20000300800 */
[----:B------:R-:W-:Y:S01]  /*18cb0*/  IMAD.MOV.U32 R29, RZ, RZ, R66 ;  /* 0x000000ffff1d7224 */ /* 0x000fe200078e0042 */
[----:B------:R-:W-:Y:S02]  /*18cc0*/  LOP3.LUT R65, R2, 0x50, RZ, 0x3c, !PT ;  /* 0x0000005002417812 */ /* 0x000fe400078e3cff */
[----:B------:R-:W-:Y:S01]  /*18cd0*/  STL [R1+0x1a0], R35 ;  /* 0x0001a02301007387 */ /* 0x000fe20000100800 */
[----:B------:R-:W-:-:S03]  /*18ce0*/  IADD3.X R64, R64, UR6, RZ, P1, !PT ;  /* 0x0000000640407c10 */ /* 0x000fc60008ffe4ff */
[----:B------:R1:W-:Y:S02]  /*18cf0*/  LDGSTS.E [R3+0x27800], [R28.64], P0 ;  /* 0x278000001c037fae */ /* 0x0003e40008121848 */
[----:B-1----:R-:W-:-:S04]  /*18d00*/  IMAD.U32 R3, RZ, RZ, UR5 ;  /* 0x00000005ff037e24 */ /* 0x002fc8000f8e00ff */
[----:B------:R-:W-:Y:S02]  /*18d10*/  IMAD R3, R3, 0x8000, R65 ;  /* 0x0000800003037824 */ /* 0x000fe400078e0241 */
[----:B------:R-:W-:Y:S02]  /*18d20*/  IMAD.MOV.U32 R29, RZ, RZ, R64 ;  /* 0x000000ffff1d7224 */ /* 0x000fe400078e0040 */
[----:B------:R-:W-:-:S05]  /*18d30*/  IMAD.MOV.U32 R28, RZ, RZ, R35 ;  /* 0x000000ffff1c7224 */ /* 0x000fca00078e0023 */
[----:B------:R1:W-:Y:S01]  /*18d40*/  LDGSTS.E [R3+0x20a00], [R28.64], P0 ;  /* 0x20a000001c037fae */ /* 0x0003e20008121848 */
[----:B-----5:R-:W-:-:S04]  /*18d50*/  IADD3 R88, P2, R88, UR7, RZ ;  /* 0x0000000758587c10 */ /* 0x020fc8000ff5e0ff */
[----:B------:R-:W-:Y:S01]  /*18d60*/  IADD3.X R89, R89, UR6, RZ, P2, !PT ;  /* 0x0000000659597c10 */ /* 0x000fe200097fe4ff */
[----:B------:R-:W-:Y:S04]  /*18d70*/  STL [R1+0x1e0], R88 ;  /* 0x0001e05801007387 */ /* 0x000fe80000100800 */
[----:B------:R5:W-:Y:S04]  /*18d80*/  STL [R1+0x19c], R64 ;  /* 0x00019c4001007387 */ /* 0x000be80000100800 */
[----:B------:R-:W4:Y:S04]  /*18d90*/  LDL.LU R66, [R1+0x31c] ;  /* 0x00031c0001427983 */ /* 0x000f280000300800 */
[----:B------:R-:W4:Y:S04]  /*18da0*/  LDL.LU R65, [R1+0x320] ;  /* 0x0003200001417983 */ /* 0x000f280000300800 */
[----:B------:R-:W-:Y:S04]  /*18db0*/  STL [R1+0x1dc], R89 ;  /* 0x0001dc5901007387 */ /* 0x000fe80000100800 */
[----:B-----5:R-:W5:Y:S04]  /*18dc0*/  LDL.LU R64, [R1+0x35c] ;  /* 0x00035c0001407983 */ /* 0x020f680000300800 */
[----:B------:R-:W5:Y:S01]  /*18dd0*/  LDL.LU R35, [R1+0x360] ;  /* 0x0003600001237983 */ /* 0x000f620000300800 */
[----:B---3--:R-:W-:Y:S01]  /*18de0*/  IADD3 R30, P1, R30, UR7, RZ ;  /* 0x000000071e1e7c10 */ /* 0x008fe2000ff3e0ff */
[----:B-1----:R-:W-:-:S02]  /*18df0*/  IMAD.MOV.U32 R28, RZ, RZ, R88 ;  /* 0x000000ffff1c7224 */ /* 0x002fc400078e0058 */
[----:B------:R-:W-:Y:S01]  /*18e00*/  IMAD.MOV.U32 R29, RZ, RZ, R89 ;  /* 0x000000ffff1d7224 */ /* 0x000fe200078e0059 */
[----:B--2---:R-:W-:Y:S02]  /*18e10*/  IADD3.X R33, R33, UR6, RZ, P1, !PT ;  /* 0x0000000621217c10 */ /* 0x004fe40008ffe4ff */
[----:B------:R-:W-:Y:S01]  /*18e20*/  IADD3 R32, P2, R32, UR7, RZ ;  /* 0x0000000720207c10 */ /* 0x000fe2000ff5e0ff */
[----:B------:R-:W-:Y:S03]  /*18e30*/  STL [R1+0x220], R30 ;  /* 0x0002201e01007387 */ /* 0x000fe60000100800 */
[----:B------:R-:W-:Y:S01]  /*18e40*/  IADD3.X R34, R34, UR6, RZ, P2, !PT ;  /* 0x0000000622227c10 */ /* 0x000fe200097fe4ff */
[----:B------:R1:W-:Y:S04]  /*18e50*/  LDGSTS.E [R3+0x21a00], [R28.64], P0 ;  /* 0x21a000001c037fae */ /* 0x0003e80008121848 */
[----:B------:R2:W-:Y:S04]  /*18e60*/  STL [R1+0x21c], R33 ;  /* 0x00021c2101007387 */ /* 0x0005e80000100800 */
[----:B------:R-:W-:Y:S01]  /*18e70*/  STL [R1+0x260], R32 ;  /* 0x0002602001007387 */ /* 0x000fe20000100800 */
[----:B-1----:R-:W-:-:S02]  /*18e80*/  IMAD.MOV.U32 R28, RZ, RZ, R30 ;  /* 0x000000ffff1c7224 */ /* 0x002fc400078e001e */
[----:B------:R-:W-:Y:S02]  /*18e90*/  IMAD.MOV.U32 R29, RZ, RZ, R33 ;  /* 0x000000ffff1d7224 */ /* 0x000fe400078e0021 */
[----:B--2---:R-:W2:Y:S04]  /*18ea0*/  LDL.LU R33, [R1+0x1a8] ;  /* 0x0001a80001217983 */ /* 0x004ea80000300800 */
[----:B------:R1:W-:Y:S04]  /*18eb0*/  STL [R1+0x25c], R34 ;  /* 0x00025c2201007387 */ /* 0x0003e80000100800 */
[----:B------:R3:W-:Y:S04]  /*18ec0*/  LDGSTS.E [R3+0x22a00], [R28.64], P0 ;  /* 0x22a000001c037fae */ /* 0x0007e80008121848 */
[----:B------:R-:W2:Y:S01]  /*18ed0*/  LDL.LU R30, [R1+0x1e8] ;  /* 0x0001e800011e7983 */ /* 0x000ea20000300800 */
[----:B---3--:R-:W-:-:S03]  /*18ee0*/  IMAD.MOV.U32 R29, RZ, RZ, R34 ;  /* 0x000000ffff1d7224 */ /* 0x008fc600078e0022 */
[----:B-1----:R-:W3:Y:S01]  /*18ef0*/  LDL.LU R34, [R1+0x1a4] ;  /* 0x0001a40001227983 */ /* 0x002ee20000300800 */
[----:B------:R-:W-:-:S03]  /*18f00*/  IMAD.MOV.U32 R28, RZ, RZ, R32 ;  /* 0x000000ffff1c7224 */ /* 0x000fc600078e0020 */
[----:B------:R-:W3:Y:S04]  /*18f10*/  LDL.LU R32, [R1+0x1e4] ;  /* 0x0001e40001207983 */ /* 0x000ee80000300800 */
[----:B------:R1:W-:Y:S01]  /*18f20*/  LDGSTS.E [R3+0x23a00], [R28.64], P0 ;  /* 0x23a000001c037fae */ /* 0x0003e20008121848 */
[----:B------:R-:W-:-:S04]  /*18f30*/  IADD3 R67, P1, R67, UR7, RZ ;  /* 0x0000000743437c10 */ /* 0x000fc8000ff3e0ff */
[----:B------:R-:W-:Y:S01]  /*18f40*/  IADD3.X R77, R77, UR6, RZ, P1, !PT ;  /* 0x000000064d4d7c10 */ /* 0x000fe20008ffe4ff */
[----:B-1----:R-:W-:Y:S01]  /*18f50*/  IMAD.MOV.U32 R28, RZ, RZ, R67 ;  /* 0x000000ffff1c7224 */ /* 0x002fe200078e0043 */
[----:B------:R-:W-:-:S03]  /*18f60*/  IADD3 R76, P2, R76, UR7, RZ ;  /* 0x000000074c4c7c10 */ /* 0x000fc6000ff5e0ff */
[----:B------:R-:W-:Y:S01]  /*18f70*/  IMAD.MOV.U32 R29, RZ, RZ, R77 ;  /* 0x000000ffff1d7224 */ /* 0x000fe200078e004d */
[----:B------:R-:W-:Y:S01]  /*18f80*/  STL [R1+0x2a0], R67 ;  /* 0x0002a04301007387 */ /* 0x000fe20000100800 */
[----:B------:R-:W-:-:S03]  /*18f90*/  IADD3.X R78, R78, UR6, RZ, P2, !PT ;  /* 0x000000064e4e7c10 */ /* 0x000fc600097fe4ff */
[----:B------:R1:W-:Y:S04]  /*18fa0*/  STL [R1+0x29c], R77 ;  /* 0x00029c4d01007387 */ /* 0x0003e80000100800 */
[----:B------:R-:W-:Y:S04]  /*18fb0*/  STL [R1+0x2e0], R76 ;  /* 0x0002e04c01007387 */ /* 0x000fe80000100800 */
[----:B------:R1:W-:Y:S04]  /*18fc0*/  LDGSTS.E [R3+0x24a00], [R28.64], P0 ;  /* 0x24a000001c037fae */ /* 0x0003e80008121848 */
[----:B-1----:R-:W3:Y:S04]  /*18fd0*/  LDL.LU R77, [R1+0x228] ;  /* 0x00022800014d7983 */ /* 0x002ee80000300800 */
[----:B------:R1:W-:Y:S01]  /*18fe0*/  STL [R1+0x2dc], R78 ;  /* 0x0002dc4e01007387 */ /* 0x0003e20000100800 */
[----:B------:R-:W-:-:S03]  /*18ff0*/  IMAD.MOV.U32 R28, RZ, RZ, R76 ;  /* 0x000000ffff1c7224 */ /* 0x000fc600078e004c */
[----:B------:R-:W3:Y:S01]  /*19000*/  LDL.LU R67, [R1+0x268] ;  /* 0x0002680001437983 */ /* 0x000ee20000300800 */
[----:B------:R-:W-:-:S03]  /*19010*/  IMAD.MOV.U32 R29, RZ, RZ, R78 ;  /* 0x000000ffff1d7224 */ /* 0x000fc600078e004e */
[----:B-1----:R-:W3:Y:S04]  /*19020*/  LDL.LU R78, [R1+0x224] ;  /* 0x00022400014e7983 */ /* 0x002ee80000300800 */
[----:B------:R-:W3:Y:S04]  /*19030*/  LDL.LU R76, [R1+0x264] ;  /* 0x00026400014c7983 */ /* 0x000ee80000300800 */
[----:B------:R1:W-:Y:S01]  /*19040*/  LDGSTS.E [R3+0x25a00], [R28.64], P0 ;  /* 0x25a000001c037fae */ /* 0x0003e20008121848 */
[----:B----4-:R-:W-:-:S04]  /*19050*/  IADD3 R65, P1, R65, UR7, RZ ;  /* 0x0000000741417c10 */ /* 0x010fc8000ff3e0ff */
[----:B------:R-:W-:Y:S01]  /*19060*/  IADD3.X R66, R66, UR6, RZ, P1, !PT ;  /* 0x0000000642427c10 */ /* 0x000fe20008ffe4ff */
[----:B-1----:R-:W-:Y:S01]  /*19070*/  IMAD.MOV.U32 R28, RZ, RZ, R65 ;  /* 0x000000ffff1c7224 */ /* 0x002fe200078e0041 */
[----:B------:R1:W-:Y:S01]  /*19080*/  STL [R1+0x320], R65 ;  /* 0x0003204101007387 */ /* 0x0003e20000100800 */
[----:B-----5:R-:W-:Y:S02]  /*19090*/  IADD3 R35, P2, R35, UR7, RZ ;  /* 0x0000000723237c10 */ /* 0x020fe4000ff5e0ff */
[----:B------:R-:W-:Y:S01]  /*190a0*/  IMAD.MOV.U32 R29, RZ, RZ, R66 ;  /* 0x000000ffff1d7224 */ /* 0x000fe200078e0042 */
[----:B------:R4:W-:Y:S01]  /*190b0*/  STL [R1+0x31c], R66 ;  /* 0x00031c4201007387 */ /* 0x0009e20000100800 */
[----:B------:R-:W-:-:S03]  /*190c0*/  IADD3.X R64, R64, UR6, RZ, P2, !PT ;  /* 0x0000000640407c10 */ /* 0x000fc600097fe4ff */
[----:B------:R-:W-:Y:S04]  /*190d0*/  STL [R1+0x360], R35 ;  /* 0x0003602301007387 */ /* 0x000fe80000100800 */
[----:B-1----:R-:W5:Y:S04]  /*190e0*/  LDL.LU R65, [R1+0x2a8] ;  /* 0x0002a80001417983 */ /* 0x002f680000300800 */
[----:B------:R1:W-:Y:S04]  /*190f0*/  STL [R1+0x35c], R64 ;  /* 0x00035c4001007387 */ /* 0x0003e80000100800 */
[----:B------:R1:W-:Y:S04]  /*19100*/  LDGSTS.E [R3+0x26a00], [R28.64], P0 ;  /* 0x26a000001c037fae */ /* 0x0003e80008121848 */
[----:B----4-:R-:W4:Y:S01]  /*19110*/  LDL.LU R66, [R1+0x2a4] ;  /* 0x0002a40001427983 */ /* 0x010f220000300800 */
[----:B-1----:R-:W-:-:S02]  /*19120*/  IMAD.MOV.U32 R29, RZ, RZ, R64 ;  /* 0x000000ffff1d7224 */ /* 0x002fc400078e0040 */
[----:B------:R-:W-:Y:S01]  /*19130*/  IMAD.MOV.U32 R28, RZ, RZ, R35 ;  /* 0x000000ffff1c7224 */ /* 0x000fe200078e0023 */
[----:B------:R-:W4:Y:S04]  /*19140*/  LDL.LU R64, [R1+0x2e4] ;  /* 0x0002e40001407983 */ /* 0x000f280000300800 */
[----:B------:R-:W4:Y:S01]  /*19150*/  LDL.LU R35, [R1+0x2e8] ;  /* 0x0002e80001237983 */ /* 0x000f220000300800 */
[----:B--2---:R-:W-:Y:S02]  /*19160*/  IADD3 R33, P1, R33, UR7, RZ ;  /* 0x0000000721217c10 */ /* 0x004fe4000ff3e0ff */
[----:B------:R-:W-:Y:S01]  /*19170*/  IADD3 R30, P2, R30, UR7, RZ ;  /* 0x000000071e1e7c10 */ /* 0x000fe2000ff5e0ff */
[----:B------:R1:W-:Y:S01]  /*19180*/  LDGSTS.E [R3+0x27a00], [R28.64], P0 ;  /* 0x27a000001c037fae */ /* 0x0003e20008121848 */
[----:B---3--:R-:W-:Y:S01]  /*19190*/  IADD3.X R34, R34, UR6, RZ, P1, !PT ;  /* 0x0000000622227c10 */ /* 0x008fe20008ffe4ff */
[----:B-1----:R-:W-:Y:S01]  /*191a0*/  IMAD.U32 R3, RZ, RZ, UR5 ;  /* 0x00000005ff037e24 */ /* 0x002fe2000f8e00ff */
[----:B------:R-:W-:Y:S01]  /*191b0*/  IADD3.X R32, R32, UR6, RZ, P2, !PT ;  /* 0x0000000620207c10 */ /* 0x000fe200097fe4ff */
[----:B------:R-:W-:Y:S01]  /*191c0*/  IMAD.MOV.U32 R28, RZ, RZ, R33 ;  /* 0x000000ffff1c7224 */ /* 0x000fe200078e0021 */
[----:B------:R-:W-:Y:S01]  /*191d0*/  STL [R1+0x1a8], R33 ;  /* 0x0001a82101007387 */ /* 0x000fe20000100800 */
[----:B------:R-:W-:-:S02]  /*191e0*/  IMAD R3, R3, 0x8000, R79 ;  /* 0x0000800003037824 */ /* 0x000fc400078e024f */
[----:B------:R-:W-:Y:S01]  /*191f0*/  IMAD.MOV.U32 R29, RZ, RZ, R34 ;  /* 0x000000ffff1d7224 */ /* 0x000fe200078e0022 */
[----:B------:R-:W-:Y:S04]  /*19200*/  STL [R1+0x1e8], R30 ;  /* 0x0001e81e01007387 */ /* 0x000fe80000100800 */
[----:B------:R1:W-:Y:S04]  /*19210*/  STL [R1+0x1a4], R34 ;  /* 0x0001a42201007387 */ /* 0x0003e80000100800 */
[----:B------:R2:W-:Y:S04]  /*19220*/  STL [R1+0x1e4], R32 ;  /* 0x0001e42001007387 */ /* 0x0005e80000100800 */
[----:B------:R3:W-:Y:S04]  /*19230*/  LDGSTS.E [R3+0x20c00], [R28.64], P0 ;  /* 0x20c000001c037fae */ /* 0x0007e80008121848 */
[----:B-1----:R-:W4:Y:S04]  /*19240*/  LDL.LU R34, [R1+0x324] ;  /* 0x0003240001227983 */ /* 0x002f280000300800 */
[----:B------:R-:W4:Y:S01]  /*19250*/  LDL.LU R33, [R1+0x328] ;  /* 0x0003280001217983 */ /* 0x000f220000300800 */
[----:B---3--:R-:W-:-:S02]  /*19260*/  IMAD.MOV.U32 R29, RZ, RZ, R32 ;  /* 0x000000ffff1d7224 */ /* 0x008fc400078e0020 */
[----:B------:R-:W-:Y:S01]  /*19270*/  IMAD.MOV.U32 R28, RZ, RZ, R30 ;  /* 0x000000ffff1c7224 */ /* 0x000fe200078e001e */
[----:B--2---:R-:W2:Y:S04]  /*19280*/  LDL.LU R32, [R1+0x364] ;  /* 0x0003640001207983 */ /* 0x004ea80000300800 */
[----:B------:R-:W3:Y:S04]  /*19290*/  LDL.LU R30, [R1+0x368] ;  /* 0x00036800011e7983 */ /* 0x000ee80000300800 */
[----:B------:R1:W-:Y:S01]  /*192a0*/  LDGSTS.E [R3+0x21c00], [R28.64], P0 ;  /* 0x21c000001c037fae */ /* 0x0003e20008121848 */
[----:B------:R-:W-:-:S02]  /*192b0*/  IADD3 R77, P1, R77, UR7, RZ ;  /* 0x000000074d4d7c10 */ /* 0x000fc4000ff3e0ff */
[----:B------:R-:W-:-:S03]  /*192c0*/  IADD3 R67, P2, R67, UR7, RZ ;  /* 0x0000000743437c10 */ /* 0x000fc6000ff5e0ff */
[----:B------:R1:W-:Y:S01]  /*192d0*/  STL [R1+0x228], R77 ;  /* 0x0002284d01007387 */ /* 0x0003e20000100800 */
[----:B------:R-:W-:Y:S02]  /*192e0*/  IADD3.X R78, R78, UR6, RZ, P1, !PT ;  /* 0x000000064e4e7c10 */ /* 0x000fe40008ffe4ff */
[----:B------:R-:W-:-:S03]  /*192f0*/  IADD3.X R76, R76, UR6, RZ, P2, !PT ;  /* 0x000000064c4c7c10 */ /* 0x000fc600097fe4ff */
[----:B------:R-:W-:Y:S04]  /*19300*/  STL [R1+0x224], R78 ;  /* 0x0002244e01007387 */ /* 0x000fe80000100800 */
[----:B------:R1:W-:Y:S04]  /*19310*/  STL [R1+0x268], R67 ;  /* 0x0002684301007387 */ /* 0x0003e80000100800 */
[----:B------:R4:W-:Y:S04]  /*19320*/  STL [R1+0x264], R76 ;  /* 0x0002644c01007387 */ /* 0x0009e80000100800 */
[----:B------:R-:W2:Y:S04]  /*19330*/  LDL.LU R90, [R1+0x1ac] ;  /* 0x0001ac00015a7983 */ /* 0x000ea80000300800 */
[----:B------:R-:W2:Y:S01]  /*19340*/  LDL.LU R89, [R1+0x1b0] ;  /* 0x0001b00001597983 */ /* 0x000ea20000300800 */
[----:B-1----:R-:W-:-:S03]  /*19350*/  IMAD.MOV.U32 R28, RZ, RZ, R77 ;  /* 0x000000ffff1c7224 */ /* 0x002fc600078e004d */
[----:B------:R-:W2:Y:S01]  /*19360*/  LDL.LU R79, [R1+0x1f0] ;  /* 0x0001f000014f7983 */ /* 0x000ea20000300800 */
[----:B------:R-:W-:-:S05]  /*19370*/  IMAD.MOV.U32 R29, RZ, RZ, R78 ;  /* 0x000000ffff1d7224 */ /* 0x000fca00078e004e */
[----:B------:R1:W-:Y:S02]  /*19380*/  LDGSTS.E [R3+0x22c00], [R28.64], P0 ;  /* 0x22c000001c037fae */ /* 0x0003e40008121848 */
[----:B-1----:R-:W-:Y:S02]  /*19390*/  IMAD.MOV.U32 R28, RZ, RZ, R67 ;  /* 0x000000ffff1c7224 */ /* 0x002fe400078e0043 */
[----:B------:R-:W-:-:S05]  /*193a0*/  IMAD.MOV.U32 R29, RZ, RZ, R76 ;  /* 0x000000ffff1d7224 */ /* 0x000fca00078e004c */
[----:B------:R1:W-:Y:S01]  /*193b0*/  LDGSTS.E [R3+0x23c00], [R28.64], P0 ;  /* 0x23c000001c037fae */ /* 0x0003e20008121848 */
[----:B-----5:R-:W-:-:S05]  /*193c0*/  IADD3 R65, P1, R65, UR7, RZ ;  /* 0x0000000741417c10 */ /* 0x020fca000ff3e0ff */
[----:B------:R-:W-:Y:S01]  /*193d0*/  STL [R1+0x2a8], R65 ;  /* 0x0002a84101007387 */ /* 0x000fe20000100800 */
[----:B----4-:R-:W-:-:S05]  /*193e0*/  IADD3.X R66, R66, UR6, RZ, P1, !PT ;  /* 0x0000000642427c10 */ /* 0x010fca0008ffe4ff */
[----:B------:R4:W-:Y:S01]  /*193f0*/  STL [R1+0x2a4], R66 ;  /* 0x0002a44201007387 */ /* 0x0009e20000100800 */
[----:B------:R-:W-:-:S04]  /*19400*/  IADD3 R35, P2, R35, UR7, RZ ;  /* 0x0000000723237c10 */ /* 0x000fc8000ff5e0ff */
[----:B------:R-:W-:Y:S01]  /*19410*/  IADD3.X R64, R64, UR6, RZ, P2, !PT ;  /* 0x0000000640407c10 */ /* 0x000fe200097fe4ff */
[----:B------:R-:W-:Y:S04]  /*19420*/  STL [R1+0x2e8], R35 ;  /* 0x0002e82301007387 */ /* 0x000fe80000100800 */
[----:B------:R-:W5:Y:S04]  /*19430*/  LDL.LU R88, [R1+0x1ec] ;  /* 0x0001ec0001587983 */ /* 0x000f680000300800 */
[----:B------:R1:W-:Y:S04]  /*19440*/  STL [R1+0x2e4], R64 ;  /* 0x0002e44001007387 */ /* 0x0003e80000100800 */
[----:B------:R-:W5:Y:S04]  /*19450*/  LDL.LU R77, [R1+0x230] ;  /* 0x00023000014d7983 */ /* 0x000f680000300800 */
[----:B------:R-:W5:Y:S04]  /*19460*/  LDL.LU R67, [R1+0x270] ;  /* 0x0002700001437983 */ /* 0x000f680000300800 */
[----:B------:R-:W5:Y:S01]  /*19470*/  LDL.LU R78, [R1+0x22c] ;  /* 0x00022c00014e7983 */ /* 0x000f620000300800 */
[----:B-1----:R-:W-:-:S02]  /*19480*/  IMAD.MOV.U32 R28, RZ, RZ, R65 ;  /* 0x000000ffff1c7224 */ /* 0x002fc400078e0041 */
[----:B------:R-:W-:Y:S01]  /*19490*/  IMAD.MOV.U32 R29, RZ, RZ, R66 ;  /* 0x000000ffff1d7224 */ /* 0x000fe200078e0042 */
[----:B------:R-:W5:Y:S04]  /*194a0*/  LDL.LU R76, [R1+0x26c] ;  /* 0x00026c00014c7983 */ /* 0x000f680000300800 */
[----:B----4-:R-:W4:Y:S04]  /*194b0*/  LDL.LU R66, [R1+0x2ac] ;  /* 0x0002ac0001427983 */ /* 0x010f280000300800 */
[----:B------:R-:W4:Y:S04]  /*194c0*/  LDL.LU R65, [R1+0x2b0] ;  /* 0x0002b00001417983 */ /* 0x000f280000300800 */
[----:B------:R1:W-:Y:S01]  /*194d0*/  LDGSTS.E [R3+0x24c00], [R28.64], P0 ;  /* 0x24c000001c037fae */ /* 0x0003e20008121848 */
[----:B------:R-:W-:-:S04]  /*194e0*/  IADD3 R33, P1, R33, UR7, RZ ;  /* 0x0000000721217c10 */ /* 0x000fc8000ff3e0ff */
[----:B------:R-:W-:Y:S02]  /*194f0*/  IADD3.X R34, R34, UR6, RZ, P1, !PT ;  /* 0x0000000622227c10 */ /* 0x000fe40008ffe4ff */
[----:B---3--:R-:W-:Y:S01]  /*19500*/  IADD3 R30, P2, R30, UR7, RZ ;  /* 0x000000071e1e7c10 */ /* 0x008fe2000ff5e0ff */
[----:B-1----:R-:W-:Y:S02]  /*19510*/  IMAD.MOV.U32 R28, RZ, RZ, R35 ;  /* 0x000000ffff1c7224 */ /* 0x002fe400078e0023 */
[----:B------:R-:W-:Y:S01]  /*19520*/  IMAD.MOV.U32 R29, RZ, RZ, R64 ;  /* 0x000000ffff1d7224 */ /* 0x000fe200078e0040 */
[----:B--2---:R-:W-:Y:S01]  /*19530*/  IADD3.X R32, R32, UR6, RZ, P2, !PT ;  /* 0x0000000620207c10 */ /* 0x004fe200097fe4ff */
[----:B------:R-:W2:Y:S04]  /*19540*/  LDL.LU R64, [R1+0x2ec] ;  /* 0x0002ec0001407983 */ /* 0x000ea80000300800 */
[----:B------:R-:W3:Y:S04]  /*19550*/  LDL.LU R35, [R1+0x2f0] ;  /* 0x0002f00001237983 */ /* 0x000ee80000300800 */
[----:B------:R-:W-:Y:S04]  /*19560*/  STL [R1+0x328], R33 ;  /* 0x0003282101007387 */ /* 0x000fe80000100800 */
[----:B------:R1:W-:Y:S04]  /*19570*/  STL [R1+0x324], R34 ;  /* 0x0003242201007387 */ /* 0x0003e80000100800 */
[----:B------:R1:W-:Y:S04]  /*19580*/  LDGSTS.E [R3+0x25c00], [R28.64], P0 ;  /* 0x25c000001c037fae */ /* 0x0003e80008121848 */
[----:B------:R-:W-:Y:S04]  /*19590*/  STL [R1+0x368], R30 ;  /* 0x0003681e01007387 */ /* 0x000fe80000100800 */
[----:B------:R1:W-:Y:S02]  /*195a0*/  STL [R1+0x364], R32 ;  /* 0x0003642001007387 */ /* 0x0003e40000100800 */
[----:B-1----:R-:W-:-:S02]  /*195b0*/  IMAD.MOV.U32 R29, RZ, RZ, R34 ;  /* 0x000000ffff1d7224 */ /* 0x002fc400078e0022 */
[----:B------:R-:W-:Y:S01]  /*195c0*/  IMAD.MOV.U32 R28, RZ, RZ, R33 ;  /* 0x000000ffff1c7224 */ /* 0x000fe200078e0021 */
[----:B------:R-:W2:Y:S04]  /*195d0*/  LDL.LU R34, [R1+0x32c] ;  /* 0x00032c0001227983 */ /* 0x000ea80000300800 */
[----:B------:R-:W2:Y:S04]  /*195e0*/  LDL.LU R33, [R1+0x330] ;  /* 0x0003300001217983 */ /* 0x000ea80000300800 */
[----:B------:R1:W-:Y:S02]  /*195f0*/  LDGSTS.E [R3+0x26c00], [R28.64], P0 ;  /* 0x26c000001c037fae */ /* 0x0003e40008121848 */
[----:B-1----:R-:W-:-:S02]  /*19600*/  IMAD.MOV.U32 R29, RZ, RZ, R32 ;  /* 0x000000ffff1d7224 */ /* 0x002fc400078e0020 */
[----:B------:R-:W-:Y:S01]  /*19610*/  IMAD.MOV.U32 R28, RZ, RZ, R30 ;  /* 0x000000ffff1c7224 */ /* 0x000fe200078e001e */
[----:B------:R-:W2:Y:S04]  /*19620*/  LDL.LU R32, [R1+0x36c] ;  /* 0x00036c0001207983 */ /* 0x000ea80000300800 */
[----:B------:R-:W2:Y:S01]  /*19630*/  LDL.LU R30, [R1+0x370] ;  /* 0x00037000011e7983 */ /* 0x000ea20000300800 */
[----:B------:R-:W-:Y:S02]  /*19640*/  IADD3 R89, P1, R89, UR7, RZ ;  /* 0x0000000759597c10 */ /* 0x000fe4000ff3e0ff */
[----:B------:R-:W-:Y:S01]  /*19650*/  LOP3.LUT R91, R2, 0x70, RZ, 0x3c, !PT ;  /* 0x00000070025b7812 */ /* 0x000fe200078e3cff */
[----:B------:R1:W-:Y:S01]  /*19660*/  LDGSTS.E [R3+0x27c00], [R28.64], P0 ;  /* 0x27c000001c037fae */ /* 0x0003e20008121848 */
[----:B------:R-:W-:-:S02]  /*19670*/  IADD3.X R90, R90, UR6, RZ, P1, !PT ;  /* 0x000000065a5a7c10 */ /* 0x000fc40008ffe4ff */
[----:B------:R-:W-:Y:S01]  /*19680*/  IADD3 R79, P2, R79, UR7, RZ ;  /* 0x000000074f4f7c10 */ /* 0x000fe2000ff5e0ff */
[----:B-1----:R-:W-:Y:S02]  /*19690*/  IMAD.U32 R3, RZ, RZ, UR5 ;  /* 0x00000005ff037e24 */ /* 0x002fe4000f8e00ff */
[----:B------:R-:W-:Y:S02]  /*196a0*/  IMAD.MOV.U32 R28, RZ, RZ, R89 ;  /* 0x000000ffff1c7224 */ /* 0x000fe400078e0059 */
[----:B------:R-:W-:Y:S02]  /*196b0*/  IMAD R3, R3, 0x8000, R91 ;  /* 0x0000800003037824 */ /* 0x000fe400078e025b */
[----:B------:R-:W-:-:S05]  /*196c0*/  IMAD.MOV.U32 R29, RZ, RZ, R90 ;  /* 0x000000ffff1d7224 */ /* 0x000fca00078e005a */
[----:B------:R1:W-:Y:S02]  /*196d0*/  LDGSTS.E [R3+0x20e00], [R28.64], P0 ;  /* 0x20e000001c037fae */ /* 0x0003e40008121848 */
[----:B-1----:R-:W-:Y:S02]  /*196e0*/  IMAD.MOV.U32 R28, RZ, RZ, R79 ;  /* 0x000000ffff1c7224 */ /* 0x002fe400078e004f */
[----:B------:R-:W-:Y:S04]  /*196f0*/  STL [R1+0x1b0], R89 ;  /* 0x0001b05901007387 */ /* 0x000fe80000100800 */
[----:B------:R-:W-:Y:S04]  /*19700*/  STL [R1+0x1f0], R79 ;  /* 0x0001f04f01007387 */ /* 0x000fe80000100800 */
[----:B------:R-:W-:Y:S01]  /*19710*/  STL [R1+0x1ac], R90 ;  /* 0x0001ac5a01007387 */ /* 0x000fe20000100800 */
[----:B------:R-:W-:Y:S01]  /*19720*/  IADD3 R25, R25, 0x1, RZ ;  /* 0x0000000119197810 */ /* 0x000fe20007ffe0ff */
[-C--:B------:R-:W-:Y:S08]  /*19730*/  HMMA.1688.F32.TF32 R120, R128, R102.reuse, R120 ;  /* 0x000000668078723c */ /* 0x080ff00000081078 */
[----:B------:R-:W-:Y:S01]  /*19740*/  HMMA.1688.F32.TF32 R108, R124, R102, R108 ;  /* 0x000000667c6c723c */ /* 0x000fe2000008106c */
[----:B-----5:R-:W-:-:S05]  /*19750*/  IADD3.X R88, R88, UR6, RZ, P2, !PT ;  /* 0x0000000658587c10 */ /* 0x020fca00097fe4ff */
[----:B------:R-:W-:Y:S01]  /*19760*/  IMAD.MOV.U32 R29, RZ, RZ, R88 ;  /* 0x000000ffff1d7224 */ /* 0x000fe200078e0058 */
[----:B------:R-:W-:-:S04]  /*19770*/  IADD3 R77, P1, R77, UR7, RZ ;  /* 0x000000074d4d7c10 */ /* 0x000fc8000ff3e0ff */
[----:B------:R1:W-:Y:S01]  /*19780*/  LDGSTS.E [R3+0x21e00], [R28.64], P0 ;  /* 0x21e000001c037fae */ /* 0x0003e20008121848 */
[----:B------:R-:W-:Y:S02]  /*19790*/  IADD3 R67, P2, R67, UR7, RZ ;  /* 0x0000000743437c10 */ /* 0x000fe4000ff5e0ff */
[----:B------:R-:W-:Y:S02]  /*197a0*/  IADD3.X R78, R78, UR6, RZ, P1, !PT ;  /* 0x000000064e4e7c10 */ /* 0x000fe40008ffe4ff */
[----:B------:R-:W-:Y:S01]  /*197b0*/  IADD3.X R76, R76, UR6, RZ, P2, !PT ;  /* 0x000000064c4c7c10 */ /* 0x000fe200097fe4ff */
[----:B-1----:R-:W-:Y:S02]  /*197c0*/  IMAD.MOV.U32 R28, RZ, RZ, R77 ;  /* 0x000000ffff1c7224 */ /* 0x002fe400078e004d */
[----:B------:R-:W-:Y:S01]  /*197d0*/  IMAD.MOV.U32 R29, RZ, RZ, R78 ;  /* 0x000000ffff1d7224 */ /* 0x000fe200078e004e */
[----:B----4-:R-:W-:-:S04]  /*197e0*/  IADD3 R65, P1, R65, UR7, RZ ;  /* 0x0000000741417c10 */ /* 0x010fc8000ff3e0ff */
[----:B------:R1:W-:Y:S01]  /*197f0*/  LDGSTS.E [R3+0x22e00], [R28.64], P0 ;  /* 0x22e000001c037fae */ /* 0x0003e20008121848 */
[----:B------:R-:W-:Y:S01]  /*19800*/  IADD3.X R66, R66, UR6, RZ, P1, !PT ;  /* 0x0000000642427c10 */ /* 0x000fe20008ffe4ff */
[----:B-1----:R-:W-:Y:S02]  /*19810*/  IMAD.MOV.U32 R28, RZ, RZ, R67 ;  /* 0x000000ffff1c7224 */ /* 0x002fe400078e0043 */
[----:B------:R-:W-:-:S05]  /*19820*/  IMAD.MOV.U32 R29, RZ, RZ, R76 ;  /* 0x000000ffff1d7224 */ /* 0x000fca00078e004c */
[----:B------:R1:W-:Y:S01]  /*19830*/  LDGSTS.E [R3+0x23e00], [R28.64], P0 ;  /* 0x23e000001c037fae */ /* 0x0003e20008121848 */
[----:B---3--:R-:W-:-:S04]  /*19840*/  IADD3 R35, P2, R35, UR7, RZ ;  /* 0x0000000723237c10 */ /* 0x008fc8000ff5e0ff */
[----:B--2---:R-:W-:Y:S01]  /*19850*/  IADD3.X R64, R64, UR6, RZ, P2, !PT ;  /* 0x0000000640407c10 */ /* 0x004fe200097fe4ff */
[----:B-1----:R-:W-:Y:S02]  /*19860*/  IMAD.MOV.U32 R28, RZ, RZ, R65 ;  /* 0x000000ffff1c7224 */ /* 0x002fe400078e0041 */
[----:B------:R-:W-:Y:S01]  /*19870*/  IMAD.MOV.U32 R29, RZ, RZ, R66 ;  /* 0x000000ffff1d7224 */ /* 0x000fe200078e0042 */
[----:B------:R-:W-:Y:S04]  /*19880*/  STL [R1+0x1ec], R88 ;  /* 0x0001ec5801007387 */ /* 0x000fe80000100800 */
[----:B------:R1:W-:Y:S04]  /*19890*/  LDGSTS.E [R3+0x24e00], [R28.64], P0 ;  /* 0x24e000001c037fae */ /* 0x0003e80008121848 */
[----:B------:R2:W-:Y:S04]  /*198a0*/  STL [R1+0x230], R77 ;  /* 0x0002304d01007387 */ /* 0x0005e80000100800 */
[----:B------:R-:W-:Y:S01]  /*198b0*/  STL [R1+0x22c], R78 ;  /* 0x00022c4e01007387 */ /* 0x000fe20000100800 */
[----:B-1----:R-:W-:-:S02]  /*198c0*/  IMAD.MOV.U32 R28, RZ, RZ, R35 ;  /* 0x000000ffff1c7224 */ /* 0x002fc400078e0023 */
[----:B------:R-:W-:Y:S01]  /*198d0*/  IMAD.MOV.U32 R29, RZ, RZ, R64 ;  /* 0x000000ffff1d7224 */ /* 0x000fe200078e0040 */
[----:B------:R-:W-:Y:S01]  /*198e0*/  IADD3 R33, P1, R33, UR7, RZ ;  /* 0x0000000721217c10 */ /* 0x000fe2000ff3e0ff */
[----:B------:R-:W-:Y:S03]  /*198f0*/  STL [R1+0x270], R67 ;  /* 0x0002704301007387 */ /* 0x000fe60000100800 */
[----:B------:R-:W-:Y:S01]  /*19900*/  IADD3.X R34, R34, UR6, RZ, P1, !PT ;  /* 0x0000000622227c10 */ /* 0x000fe20008ffe4ff */
[----:B--2---:R-:W-:Y:S01]  /*19910*/  IMAD.MOV.U32 R77, RZ, RZ, 0x7f ;  /* 0x0000007fff4d7424 */ /* 0x004fe200078e00ff */
[----:B------:R-:W-:Y:S04]  /*19920*/  STL [R1+0x26c], R76 ;  /* 0x00026c4c01007387 */ /* 0x000fe80000100800 */
[----:B------:R1:W-:Y:S01]  /*19930*/  LDGSTS.E [R3+0x25e00], [R28.64], P0 ;  /* 0x25e000001c037fae */ /* 0x0003e20008121848 */
[----:B------:R-:W-:-:S03]  /*19940*/  IADD3 R77, R77, c[0x0][0x180], RZ ;  /* 0x000060004d4d7a10 */ /* 0x000fc60007ffe0ff */
[----:B------:R-:W-:Y:S04]  /*19950*/  STL [R1+0x2b0], R65 ;  /* 0x0002b04101007387 */ /* 0x000fe80000100800 */
[----:B------:R-:W-:Y:S01]  /*19960*/  STL [R1+0x2ac], R66 ;  /* 0x0002ac4201007387 */ /* 0x000fe20000100800 */
[----:B-1----:R-:W-:Y:S01]  /*19970*/  IMAD.MOV.U32 R28, RZ, RZ, R33 ;  /* 0x000000ffff1c7224 */ /* 0x002fe200078e0021 */
[----:B------:R-:W-:Y:S01]  /*19980*/  IADD3 R30, P2, R30, UR7, RZ ;  /* 0x000000071e1e7c10 */ /* 0x000fe2000ff5e0ff */
[----:B------:R-:W-:Y:S01]  /*19990*/  IMAD.MOV.U32 R29, RZ, RZ, R34 ;  /* 0x000000ffff1d7224 */ /* 0x000fe200078e0022 */
[----:B------:R-:W-:Y:S04]  /*199a0*/  STL [R1+0x2f0], R35 ;  /* 0x0002f02301007387 */ /* 0x000fe80000100800 */
[----:B------:R-:W-:Y:S04]  /*199b0*/  STL [R1+0x2ec], R64 ;  /* 0x0002ec4001007387 */ /* 0x000fe80000100800 */
[----:B------:R-:W-:Y:S01]  /*199c0*/  STL [R1+0x330], R33 ;  /* 0x0003302101007387 */ /* 0x000fe20000100800 */
[----:B------:R-:W-:-:S03]  /*199d0*/  IADD3.X R32, R32, UR6, RZ, P2, !PT ;  /* 0x0000000620207c10 */ /* 0x000fc600097fe4ff */
[----:B------:R-:W-:Y:S04]  /*199e0*/  STL [R1+0x32c], R34 ;  /* 0x00032c2201007387 */ /* 0x000fe80000100800 */
[----:B------:R1:W-:Y:S04]  /*199f0*/  LDGSTS.E [R3+0x26e00], [R28.64], P0 ;  /* 0x26e000001c037fae */ /* 0x0003e80008121848 */
[----:B------:R2:W-:Y:S01]  /*19a00*/  STL [R1+0x370], R30 ;  /* 0x0003701e01007387 */ /* 0x0005e20000100800 */
[----:B-1----:R-:W-:Y:S01]  /*19a10*/  IMAD.MOV.U32 R28, RZ, RZ, R30 ;  /* 0x000000ffff1c7224 */ /* 0x002fe200078e001e */
[----:B--2---:R-:W-:Y:S01]  /*19a20*/  SHF.R.S32.HI R30, RZ, 0x1f, R77 ;  /* 0x0000001fff1e7819 */ /* 0x004fe2000001144d */
[----:B------:R-:W-:-:S03]  /*19a30*/  IMAD.MOV.U32 R29, RZ, RZ, R32 ;  /* 0x000000ffff1d7224 */ /* 0x000fc600078e0020 */
[----:B------:R-:W-:Y:S01]  /*19a40*/  LEA.HI R30, R30, R77, RZ, 0x7 ;  /* 0x0000004d1e1e7211 */ /* 0x000fe200078f38ff */
[----:B------:R1:W-:Y:S03]  /*19a50*/  STL [R1+0x36c], R32 ;  /* 0x00036c2001007387 */ /* 0x0003e60000100800 */
[----:B------:R-:W-:Y:S01]  /*19a60*/  SHF.R.S32.HI R30, RZ, 0x7, R30 ;  /* 0x00000007ff1e7819 */ /* 0x000fe2000001141e */
[----:B------:R1:W-:Y:S03]  /*19a70*/  LDGSTS.E [R3+0x27e00], [R28.64], P0 ;  /* 0x27e000001c037fae */ /* 0x0003e60008121848 */
[----:B------:R-:W-:Y:S01]  /*19a80*/  ISETP.NE.U32.AND P0, PT, R25, R30, PT ;  /* 0x0000001e1900720c */ /* 0x000fe20003f05070 */
[----:B------:R-:W0:-:S12]  /*19a90*/  LDGDEPBAR ;  /* 0x00000000000079af */ /* 0x000e180000000000 */
[----:B-1----:R-:W-:Y:S01]  /*19aa0*/  @!P0 CALL.REL.NOINC `(.L_x_0) ;  /* 0x0000001000008944 */ /* 0x002fe20003c00000 */
[----:B------:R-:W-:Y:S05]  /*19ab0*/  BRA `(.L_x_1) ;  /* 0xffff5e6000007947 */ /* 0x000fea000383ffff */
.L_x_0:
[----:B--2---:R-:W2:Y:S01]  /*19ac0*/  LDL.LU R30, [R1+0x59c] ;  /* 0x00059c00011e7983 */ /* 0x004ea20000300800 */
[----:B------:R-:W-:-:S04]  /*19ad0*/  DEPBAR.LE SB0, 0x0 ;  /* 0x000080000000791a */ /* 0x000fc80000000000 */
[----:B------:R-:W3:Y:S04]  /*19ae0*/  LDL.LU R29, [R1+0x598] ;  /* 0x00059800011d7983 */ /* 0x000ee80000300800 */
[----:B------:R-:W4:Y:S04]  /*19af0*/  LDL.LU R28, [R1+0x594] ;  /* 0x00059400011c7983 */ /* 0x000f280000300800 */
[----:B------:R-:W2:Y:S04]  /*19b00*/  LDL.LU R65, [R1+0x4e4] ;  /* 0x0004e40001417983 */ /* 0x000ea80000300800 */
[----:B------:R-:W1:Y:S01]  /*19b10*/  S2R R32, SR_TID.X ;  /* 0x0000000000207919 */ /* 0x000e620000002100 */
[----:B------:R-:W-:-:S02]  /*19b20*/  IMAD.MOV.U32 R6, RZ, RZ, R60 ;  /* 0x000000ffff067224 */ /* 0x000fc400078e003c */
[----:B------:R-:W-:Y:S02]  /*19b30*/  IMAD.MOV.U32 R7, RZ, RZ, R61 ;  /* 0x000000ffff077224 */ /* 0x000fe400078e003d */
[C---:B-1----:R-:W-:Y:S02]  /*19b40*/  IMAD.SHL.U32 R2, R32.reuse, 0x200, RZ ;  /* 0x0000020020027824 */ /* 0x042fe400078e00ff */
[----:B------:R-:W-:-:S03]  /*19b50*/  IMAD.SHL.U32 R3, R32, 0x20, RZ ;  /* 0x0000002020037824 */ /* 0x000fc600078e00ff */
[----:B------:R-:W-:Y:S01]  /*19b60*/  LOP3.LUT R2, R2, 0x3000, RZ, 0xc0, !PT ;  /* 0x0000300002027812 */ /* 0x000fe200078ec0ff */
[----:B------:R-:W-:-:S03]  /*19b70*/  IMAD.SHL.U32 R4, R32, 0x4, RZ ;  /* 0x0000000420047824 */ /* 0x000fc600078e00ff */
[----:B------:R-:W-:Y:S01]  /*19b80*/  LOP3.LUT R3, R2, 0x60, R3, 0xf8, !PT ;  /* 0x0000006002037812 */ /* 0x000fe200078ef803 */
[----:B------:R-:W-:-:S03]  /*19b90*/  IMAD.SHL.U32 R2, R32, 0x40, RZ ;  /* 0x0000004020027824 */ /* 0x000fc600078e00ff */
[----:B------:R-:W-:Y:S02]  /*19ba0*/  LOP3.LUT R4, R3, 0x170, R4, 0x78, !PT ;  /* 0x0000017003047812 */ /* 0x000fe400078e7804 */
[----:B------:R-:W-:Y:S01]  /*19bb0*/  LOP3.LUT R3, R2, 0x800, RZ, 0xc0, !PT ;  /* 0x0000080002037812 */ /* 0x000fe200078ec0ff */
[----:B------:R-:W-:Y:S02]  /*19bc0*/  IMAD.MOV.U32 R60, RZ, RZ, R54 ;  /* 0x000000ffff3c7224 */ /* 0x000fe400078e0036 */
[----:B------:R-:W-:Y:S02]  /*19bd0*/  IMAD.MOV.U32 R61, RZ, RZ, R55 ;  /* 0x000000ffff3d7224 */ /* 0x000fe400078e0037 */
[----:B------:R-:W-:Y:S01]  /*19be0*/  IMAD.IADD R64, R3, 0x1, R4 ;  /* 0x0000000103407824 */ /* 0x000fe200078e0204 */
[----:B------:R-:W-:Y:S06]  /*19bf0*/  BAR.SYNC.DEFER_BLOCKING 0x0 ;  /* 0x0000000000007b1d */ /* 0x000fec0000010000 */
[----:B------:R1:W-:Y:S04]  /*19c00*/  STS.128 [R64+0x80], R60 ;  /* 0x0000803c40007388 */ /* 0x0003e80000000c00 */
[----:B-1----:R-:W4:Y:S04]  /*19c10*/  LDL.LU R63, [R1+0x5e0] ;  /* 0x0005e000013f7983 */ /* 0x002f280000300800 */
[----:B------:R-:W4:Y:S04]  /*19c20*/  LDL.LU R62, [R1+0x5dc] ;  /* 0x0005dc00013e7983 */ /* 0x000f280000300800 */
[----:B------:R-:W4:Y:S01]  /*19c30*/  LDL.LU R61, [R1+0x5d8] ;  /* 0x0005d800013d7983 */ /* 0x000f220000300800 */
[C---:B------:R-:W-:Y:S01]  /*19c40*/  IMAD.SHL.U32 R5, R32.reuse, 0x800, RZ ;  /* 0x0000080020057824 */ /* 0x040fe200078e00ff */
[----:B------:R-:W-:Y:S01]  /*19c50*/  LOP3.LUT R32, R32, 0x7f, RZ, 0xc0, !PT ;  /* 0x0000007f20207812 */ /* 0x000fe200078ec0ff */
[----:B------:R-:W-:Y:S01]  /*19c60*/  IMAD.MOV.U32 R4, RZ, RZ, R52 ;  /* 0x000000ffff047224 */ /* 0x000fe200078e0034 */
[----:B------:R-:W4:Y:S02]  /*19c70*/  LDL.LU R60, [R1+0x5d4] ;  /* 0x0005d400013c7983 */ /* 0x000f240000300800 */
[----:B------:R-:W-:-:S05]  /*19c80*/  LOP3.LUT R5, R5, 0x3000, RZ, 0xc0, !PT ;  /* 0x0000300005057812 */ /* 0x000fca00078ec0ff */
[----:B------:R-:W-:Y:S02]  /*19c90*/  IMAD R2, R32, 0x10, R5 ;  /* 0x0000001020027824 */ /* 0x000fe400078e0205 */
[----:B------:R-:W-:Y:S02]  /*19ca0*/  IMAD.MOV.U32 R5, RZ, RZ, R53 ;  /* 0x000000ffff057224 */ /* 0x000fe400078e0035 */
[----:B------:R-:W-:Y:S02]  /*19cb0*/  IMAD.MOV.U32 R10, RZ, RZ, R48 ;  /* 0x000000ffff0a7224 */ /* 0x000fe400078e0030 */
[----:B------:R-:W-:Y:S01]  /*19cc0*/  IMAD.MOV.U32 R11, RZ, RZ, R49 ;  /* 0x000000ffff0b7224 */ /* 0x000fe200078e0031 */
[----:B------:R1:W-:Y:S01]  /*19cd0*/  STS.128 [R64], R4 ;  /* 0x0000000440007388 */ /* 0x0003e20000000c00 */
        /* <DEDUP_REMOVED lines=8> */
[----:B-1----:R-:W-:Y:S02]  /*19d60*/  IMAD.MOV.U32 R6, RZ, RZ, R44 ;  /* 0x000000ffff067224 */ /* 0x002fe400078e002c */
[----:B------:R-:W-:Y:S02]  /*19d70*/  IMAD.MOV.U32 R7, RZ, RZ, R45 ;  /* 0x000000ffff077224 */ /* 0x000fe400078e002d */
[----:B------:R-:W-:Y:S02]  /*19d80*/  IMAD.MOV.U32 R56, RZ, RZ, R74 ;  /* 0x000000ffff387224 */ /* 0x000fe400078e004a */
[----:B------:R-:W-:Y:S02]  /*19d90*/  IMAD.MOV.U32 R57, RZ, RZ, R75 ;  /* 0x000000ffff397224 */ /* 0x000fe400078e004b */
[----:B------:R-:W-:Y:S02]  /*19da0*/  IMAD.MOV.U32 R4, RZ, RZ, R84 ;  /* 0x000000ffff047224 */ /* 0x000fe400078e0054 */
[----:B------:R-:W-:-:S02]  /*19db0*/  IMAD.MOV.U32 R5, RZ, RZ, R85 ;  /* 0x000000ffff057224 */ /* 0x000fc400078e0055 */
[----:B------:R-:W-:Y:S02]  /*19dc0*/  IMAD.MOV.U32 R44, RZ, RZ, R86 ;  /* 0x000000ffff2c7224 */ /* 0x000fe400078e0056 */
[----:B------:R-:W-:Y:S01]  /*19dd0*/  IMAD.MOV.U32 R45, RZ, RZ, R87 ;  /* 0x000000ffff2d7224 */ /* 0x000fe200078e0057 */
[----:B------:R-:W-:Y:S04]  /*19de0*/  STS.128 [R64+0x200], R8 ;  /* 0x0002000840007388 */ /* 0x000fe80000000c00 */
[----:B------:R1:W-:Y:S04]  /*19df0*/  STS.128 [R64+0x280], R48 ;  /* 0x0002803040007388 */ /* 0x0003e80000000c00 */
[----:B------:R-:W-:Y:S04]  /*19e00*/  STS.128 [R64+0x400], R12 ;  /* 0x0004000c40007388 */ /* 0x000fe80000000c00 */
[----:B------:R1:W-:Y:S04]  /*19e10*/  STS.128 [R64+0x480], R56 ;  /* 0x0004803840007388 */ /* 0x0003e80000000c00 */
[----:B------:R1:W-:Y:S04]  /*19e20*/  STS.128 [R64+0x600], R4 ;  /* 0x0006000440007388 */ /* 0x0003e80000000c00 */
[----:B------:R-:W-:Y:S04]  /*19e30*/  STS.128 [R64+0x680], R44 ;  /* 0x0006802c40007388 */ /* 0x000fe80000000c00 */
[----:B------:R-:W-:Y:S01]  /*19e40*/  BAR.SYNC.DEFER_BLOCKING 0x0 ;  /* 0x0000000000007b1d */ /* 0x000fe20000010000 */
[----:B------:R-:W-:-:S02]  /*19e50*/  LOP3.LUT R53, R2, 0x20, RZ, 0x3c, !PT ;  /* 0x0000002002357812 */ /* 0x000fc400078e3cff */
[C---:B------:R-:W-:Y:S02]  /*19e60*/  LOP3.LUT R52, R2.reuse, 0x40, RZ, 0x3c, !PT ;  /* 0x0000004002347812 */ /* 0x040fe400078e3cff */
[----:B------:R-:W-:Y:S01]  /*19e70*/  LOP3.LUT R3, R2, 0x60, RZ, 0x3c, !PT ;  /* 0x0000006002037812 */ /* 0x000fe200078e3cff */
[----:B-1----:R-:W-:Y:S01]  /*19e80*/  IMAD.MOV.U32 R50, RZ, RZ, R96 ;  /* 0x000000ffff327224 */ /* 0x002fe200078e0060 */
[----:B------:R-:W4:Y:S04]  /*19e90*/  LDL.LU R59, [R1+0x5d0] ;  /* 0x0005d000013b7983 */ /* 0x000f280000300800 */
[----:B------:R-:W1:Y:S04]  /*19ea0*/  LDS.128 R8, [R2] ;  /* 0x0000000002087984 */ /* 0x000e680000000c00 */
[----:B------:R-:W-:Y:S04]  /*19eb0*/  LDS.128 R12, [R2+0x800] ;  /* 0x00080000020c7984 */ /* 0x000fe80000000c00 */
[----:B------:R-:W1:Y:S04]  /*19ec0*/  LDS.128 R16, [R53] ;  /* 0x0000000035107984 */ /* 0x000e680000000c00 */
[----:B------:R-:W-:Y:S04]  /*19ed0*/  LDS.128 R20, [R53+0x800] ;  /* 0x0008000035147984 */ /* 0x000fe80000000c00 */
[----:B------:R-:W1:Y:S04]  /*19ee0*/  LDS.128 R24, [R52] ;  /* 0x0000000034187984 */ /* 0x000e680000000c00 */
[----:B------:R-:W1:Y:S04]  /*19ef0*/  LDS.128 R32, [R3] ;  /* 0x0000000003207984 */ /* 0x000e680000000c00 */
[----:B------:R-:W-:Y:S01]  /*19f00*/  LDS.128 R44, [R3+0x800] ;  /* 0x00080000032c7984 */ /* 0x000fe20000000c00 */
[----:B------:R-:W-:-:S02]  /*19f10*/  IMAD.MOV.U32 R4, RZ, RZ, R80 ;  /* 0x000000ffff047224 */ /* 0x000fc400078e0050 */
[----:B------:R-:W-:Y:S01]  /*19f20*/  IMAD.MOV.U32 R5, RZ, RZ, R81 ;  /* 0x000000ffff057224 */ /* 0x000fe200078e0051 */
[----:B------:R-:W4:Y:S01]  /*19f30*/  LDL.LU R58, [R1+0x5cc] ;  /* 0x0005cc00013a7983 */ /* 0x000f220000300800 */
        /* <DEDUP_REMOVED lines=9> */
[----:B------:R-:W-:Y:S01]  /*19fd0*/  IMAD R55, R0, c[0x0][0x198], RZ ;  /* 0x0000660000377a24 */ /* 0x000fe200078e02ff */
[----:B--2---:R-:W-:-:S04]  /*19fe0*/  ISETP.GE.AND P0, PT, R65, c[0x0][0x178], PT ;  /* 0x00005e0041007a0c */ /* 0x004fc80003f06270 */
[----:B------:R-:W-:Y:S02]  /*19ff0*/  ISETP.LT.AND P1, PT, R30, c[0x0][0x17c], !P0 ;  /* 0x00005f001e007a0c */ /* 0x000fe40004721270 */
[----:B---3--:R-:W-:Y:S02]  /*1a000*/  ISETP.LT.AND P2, PT, R29, c[0x0][0x17c], !P0 ;  /* 0x00005f001d007a0c */ /* 0x008fe40004741270 */
[----:B----4-:R-:W-:Y:S02]  /*1a010*/  ISETP.LT.AND P5, PT, R28, c[0x0][0x17c], !P0 ;  /* 0x00005f001c007a0c */ /* 0x010fe400047a1270 */
[----:B------:R-:W2:Y:S04]  /*1a020*/  LDS.128 R28, [R52+0x800] ;  /* 0x00080000341c7984 */ /* 0x000ea80000000c00 */
[----:B------:R-:W-:Y:S01]  /*1a030*/  BAR.SYNC.DEFER_BLOCKING 0x0 ;  /* 0x0000000000007b1d */ /* 0x000fe20000010000 */
[----:B------:R-:W-:Y:S01]  /*1a040*/  IMAD R54, R65, c[0x0][0x194], RZ ;  /* 0x0000650041367a24 */ /* 0x000fe200078e02ff */
[----:B------:R-:W-:-:S04]  /*1a050*/  ISETP.LT.AND P3, PT, R0, c[0x0][0x17c], !P0 ;  /* 0x00005f0000007a0c */ /* 0x000fc80004761270 */
[----:B------:R3:W-:Y:S04]  /*1a060*/  STS.128 [R64], R4 ;  /* 0x0000000440007388 */ /* 0x0007e80000000c00 */
[----:B------:R-:W-:Y:S01]  /*1a070*/  STS.128 [R64+0x80], R120 ;  /* 0x0000807840007388 */ /* 0x000fe20000000c00 */
[----:B---3--:R-:W-:Y:S02]  /*1a080*/  IMAD.MOV.U32 R4, RZ, RZ, R116 ;  /* 0x000000ffff047224 */ /* 0x008fe400078e0074 */
[----:B------:R-:W-:Y:S02]  /*1a090*/  IMAD.MOV.U32 R5, RZ, RZ, R117 ;  /* 0x000000ffff057224 */ /* 0x000fe400078e0075 */
[----:B------:R-:W-:Y:S02]  /*1a0a0*/  IMAD.MOV.U32 R6, RZ, RZ, R108 ;  /* 0x000000ffff067224 */ /* 0x000fe400078e006c */
[----:B------:R-:W-:-:S02]  /*1a0b0*/  IMAD.MOV.U32 R7, RZ, RZ, R109 ;  /* 0x000000ffff077224 */ /* 0x000fc400078e006d */
[----:B------:R-:W-:-:S03]  /*1a0c0*/  IMAD.MOV.U32 R108, RZ, RZ, R118 ;  /* 0x000000ffff6c7224 */ /* 0x000fc600078e0076 */
[----:B------:R3:W-:Y:S01]  /*1a0d0*/  STS.128 [R64+0x200], R4 ;  /* 0x0002000440007388 */ /* 0x0007e20000000c00 */
[----:B------:R-:W-:-:S03]  /*1a0e0*/  IMAD.MOV.U32 R109, RZ, RZ, R119 ;  /* 0x000000ffff6d7224 */ /* 0x000fc600078e0077 */
[----:B------:R4:W-:Y:S04]  /*1a0f0*/  STS.128 [R64+0x400], R48 ;  /* 0x0004003040007388 */ /* 0x0009e80000000c00 */
[----:B------:R-:W-:Y:S01]  /*1a100*/  STS.128 [R64+0x280], R108 ;  /* 0x0002806c40007388 */ /* 0x000fe20000000c00 */
[----:B---3--:R-:W-:Y:S02]  /*1a110*/  IMAD.MOV.U32 R6, RZ, RZ, R36 ;  /* 0x000000ffff067224 */ /* 0x008fe400078e0024 */
[----:B------:R-:W-:Y:S02]  /*1a120*/  IMAD.MOV.U32 R7, RZ, RZ, R37 ;  /* 0x000000ffff077224 */ /* 0x000fe400078e0025 */
[----:B------:R-:W-:Y:S01]  /*1a130*/  IMAD.MOV.U32 R4, RZ, RZ, R40 ;  /* 0x000000ffff047224 */ /* 0x000fe200078e0028 */
[----:B------:R-:W-:Y:S01]  /*1a140*/  STS.128 [R64+0x480], R96 ;  /* 0x0004806040007388 */ /* 0x000fe20000000c00 */
[----:B------:R-:W-:-:S02]  /*1a150*/  IMAD.MOV.U32 R5, RZ, RZ, R41 ;  /* 0x000000ffff057224 */ /* 0x000fc400078e0029 */
[----:B------:R-:W-:Y:S01]  /*1a160*/  IMAD.MOV.U32 R36, RZ, RZ, R42 ;  /* 0x000000ffff247224 */ /* 0x000fe200078e002a */
[C---:B------:R-:W-:Y:S01]  /*1a170*/  LEA R0, P4, R54.reuse, c[0x0][0x170], 0x2 ;  /* 0x00005c0036007a11 */ /* 0x040fe200078810ff */
[----:B------:R-:W-:Y:S01]  /*1a180*/  IMAD.MOV.U32 R37, RZ, RZ, R43 ;  /* 0x000000ffff257224 */ /* 0x000fe200078e002b */
[----:B------:R-:W-:Y:S04]  /*1a190*/  STS.128 [R64+0x600], R4 ;  /* 0x0006000440007388 */ /* 0x000fe80000000c00 */
[----:B------:R3:W-:Y:S01]  /*1a1a0*/  STS.128 [R64+0x680], R36 ;  /* 0x0006802440007388 */ /* 0x0007e20000000c00 */
[C---:B------:R-:W-:Y:S02]  /*1a1b0*/  IADD3 R41, R55.reuse, c[0x0][0x198], RZ ;  /* 0x0000660037297a10 */ /* 0x040fe40007ffe0ff */
[----:B------:R-:W-:Y:S01]  /*1a1c0*/  LEA.HI.X.SX32 R54, R54, c[0x0][0x174], 0x2, P4 ;  /* 0x00005d0036367a11 */ /* 0x000fe200020f16ff */
[----:B----4-:R-:W4:Y:S04]  /*1a1d0*/  LDL.LU R50, [R1+0x5c8] ;  /* 0x0005c80001327983 */ /* 0x010f280000300800 */
[----:B------:R-:W-:Y:S01]  /*1a1e0*/  BAR.SYNC.DEFER_BLOCKING 0x0 ;  /* 0x0000000000007b1d */ /* 0x000fe20000010000 */
[----:B------:R-:W-:-:S02]  /*1a1f0*/  LEA R56, P4, R55, R0, 0x2 ;  /* 0x0000000037387211 */ /* 0x000fc400078810ff */
[----:B------:R-:W-:Y:S02]  /*1a200*/  IADD3 R43, R41, c[0x0][0x198], RZ ;  /* 0x00006600292b7a10 */ /* 0x000fe40007ffe0ff */
[----:B------:R-:W-:Y:S02]  /*1a210*/  LEA.HI.X.SX32 R57, R55, R54, 0x2, P4 ;  /* 0x0000003637397211 */ /* 0x000fe400020f16ff */
[-C--:B------:R-:W-:Y:S01]  /*1a220*/  LEA R40, P4, R41, R0.reuse, 0x2 ;  /* 0x0000000029287211 */ /* 0x080fe200078810ff */
[----:B---3--:R-:W3:Y:S01]  /*1a230*/  LDL.LU R38, [R1+0x5c4] ;  /* 0x0005c40001267983 */ /* 0x008ee20000300800 */
[----:B------:R-:W-:Y:S02]  /*1a240*/  LEA R42, P6, R43, R0, 0x2 ;  /* 0x000000002b2a7211 */ /* 0x000fe400078c10ff */
[----:B------:R-:W-:Y:S02]  /*1a250*/  LEA.HI.X.SX32 R41, R41, R54, 0x2, P4 ;  /* 0x0000003629297211 */ /* 0x000fe400020f16ff */
[----:B------:R-:W-:-:S02]  /*1a260*/  IADD3 R49, R43, c[0x0][0x198], RZ ;  /* 0x000066002b317a10 */ /* 0x000fc40007ffe0ff */
[----:B------:R-:W-:Y:S02]  /*1a270*/  LEA.HI.X.SX32 R43, R43, R54, 0x2, P6 ;  /* 0x000000362b2b7211 */ /* 0x000fe400030f16ff */
[----:B------:R-:W-:Y:S01]  /*1a280*/  IADD3 R7, R49, c[0x0][0x198], RZ ;  /* 0x0000660031077a10 */ /* 0x000fe20007ffe0ff */
[----:B-1----:R-:W-:Y:S03]  /*1a290*/  @P3 STG.E [R56.64], R8 ;  /* 0x0000000838003986 */ /* 0x002fe6000c101908 */
[C---:B------:R-:W-:Y:S01]  /*1a2a0*/  LEA R6, P6, R7.reuse, R0, 0x2 ;  /* 0x0000000007067211 */ /* 0x040fe200078c10ff */
[----:B------:R-:W-:Y:S01]  /*1a2b0*/  @P1 STG.E [R40.64], R9 ;  /* 0x0000000928001986 */ /* 0x000fe2000c101908 */
[----:B------:R-:W-:-:S03]  /*1a2c0*/  IADD3 R37, R7, c[0x0][0x198], RZ ;  /* 0x0000660007257a10 */ /* 0x000fc60007ffe0ff */
[----:B------:R1:W-:Y:S01]  /*1a2d0*/  @P2 STG.E [R42.64], R16 ;  /* 0x000000102a002986 */ /* 0x0003e2000c101908 */
[----:B------:R-:W-:Y:S02]  /*1a2e0*/  ISETP.LT.AND P4, PT, R63, c[0x0][0x17c], !P0 ;  /* 0x00005f003f007a0c */ /* 0x000fe40004781270 */
[----:B------:R-:W-:Y:S02]  /*1a2f0*/  LEA.HI.X.SX32 R7, R7, R54, 0x2, P6 ;  /* 0x0000003607077211 */ /* 0x000fe400030f16ff */
[----:B------:R-:W-:Y:S01]  /*1a300*/  ISETP.LT.AND P3, PT, R62, c[0x0][0x17c], !P0 ;  /* 0x00005f003e007a0c */ /* 0x000fe20004761270 */
[----:B-1----:R-:W2:Y:S01]  /*1a310*/  LDL.LU R16, [R1+0x5c0] ;  /* 0x0005c00001107983 */ /* 0x002ea20000300800 */
[----:B------:R-:W-:Y:S02]  /*1a320*/  LEA R8, P6, R37, R0, 0x2 ;  /* 0x0000000025087211 */ /* 0x000fe400078c10ff */
[----:B------:R-:W-:Y:S01]  /*1a330*/  ISETP.LT.AND P2, PT, R61, c[0x0][0x17c], !P0 ;  /* 0x00005f003d007a0c */ /* 0x000fe20004741270 */
[----:B------:R-:W2:Y:S01]  /*1a340*/  LDL.LU R48, [R1+0x5bc] ;  /* 0x0005bc0001307983 */ /* 0x000ea20000300800 */
[----:B------:R-:W-:-:S02]  /*1a350*/  IADD3 R39, R37, c[0x0][0x198], RZ ;  /* 0x0000660025277a10 */ /* 0x000fc40007ffe0ff */
[----:B------:R-:W-:Y:S01]  /*1a360*/  LEA R4, P1, R49, R0, 0x2 ;  /* 0x0000000031047211 */ /* 0x000fe200078210ff */
[----:B------:R-:W2:Y:S01]  /*1a370*/  LDL.LU R43, [R1+0x5b8] ;  /* 0x0005b800012b7983 */ /* 0x000ea20000300800 */
[----:B------:R-:W-:Y:S02]  /*1a380*/  LEA.HI.X.SX32 R9, R37, R54, 0x2, P6 ;  /* 0x0000003625097211 */ /* 0x000fe400030f16ff */
[----:B------:R-:W-:Y:S01]  /*1a390*/  LEA R36, P6, R39, R0, 0x2 ;  /* 0x0000000027247211 */ /* 0x000fe200078c10ff */
[----:B------:R-:W2:Y:S01]  /*1a3a0*/  LDL.LU R42, [R1+0x5b4] ;  /* 0x0005b400012a7983 */ /* 0x000ea20000300800 */
[-C--:B------:R-:W-:Y:S02]  /*1a3b0*/  LEA.HI.X.SX32 R5, R49, R54.reuse, 0x2, P1 ;  /* 0x0000003631057211 */ /* 0x080fe400008f16ff */
[C---:B------:R-:W-:Y:S01]  /*1a3c0*/  LEA.HI.X.SX32 R37, R39.reuse, R54, 0x2, P6 ;  /* 0x0000003627257211 */ /* 0x040fe200030f16ff */
[----:B------:R-:W2:Y:S04]  /*1a3d0*/  LDL.LU R40, [R1+0x5b0] ;  /* 0x0005b00001287983 */ /* 0x000ea80000300800 */
[----:B------:R-:W-:Y:S04]  /*1a3e0*/  @P5 STG.E [R4.64], R17 ;  /* 0x0000001104005986 */ /* 0x000fe8000c101908 */
[----:B------:R-:W-:Y:S04]  /*1a3f0*/  @P4 STG.E [R6.64], R24 ;  /* 0x0000001806004986 */ /* 0x000fe8000c101908 */
[----:B------:R-:W-:Y:S04]  /*1a400*/  @P3 STG.E [R8.64], R25 ;  /* 0x0000001908003986 */ /* 0x000fe8000c101908 */
[----:B------:R1:W-:Y:S04]  /*1a410*/  @P2 STG.E [R36.64], R32 ;  /* 0x0000002024002986 */ /* 0x0003e8000c101908 */
[----:B-1----:R-:W2:Y:S01]  /*1a420*/  LDL.LU R32, [R1+0x5ac] ;  /* 0x0005ac0001207983 */ /* 0x002ea20000300800 */
[----:B------:R-:W-:-:S02]  /*1a430*/  IADD3 R41, R39, c[0x0][0x198], RZ ;  /* 0x0000660027297a10 */ /* 0x000fc40007ffe0ff */
[----:B------:R-:W-:Y:S02]  /*1a440*/  ISETP.LT.AND P1, PT, R60, c[0x0][0x17c], !P0 ;  /* 0x00005f003c007a0c */ /* 0x000fe40004721270 */
[C---:B------:R-:W-:Y:S02]  /*1a450*/  LEA R4, P6, R41.reuse, R0, 0x2 ;  /* 0x0000000029047211 */ /* 0x040fe400078c10ff */
[C---:B------:R-:W-:Y:S02]  /*1a460*/  IADD3 R17, R41.reuse, c[0x0][0x198], RZ ;  /* 0x0000660029117a10 */ /* 0x040fe40007ffe0ff */
[----:B------:R-:W-:Y:S02]  /*1a470*/  LEA.HI.X.SX32 R5, R41, R54, 0x2, P6 ;  /* 0x0000003629057211 */ /* 0x000fe400030f16ff */
[C---:B------:R-:W-:Y:S02]  /*1a480*/  LEA R6, P6, R17.reuse, R0, 0x2 ;  /* 0x0000000011067211 */ /* 0x040fe400078c10ff */
[----:B------:R-:W-:-:S02]  /*1a490*/  IADD3 R39, R17, c[0x0][0x198], RZ ;  /* 0x0000660011277a10 */ /* 0x000fc40007ffe0ff */
[----:B------:R-:W-:Y:S02]  /*1a4a0*/  LEA.HI.X.SX32 R7, R17, R54, 0x2, P6 ;  /* 0x0000003611077211 */ /* 0x000fe400030f16ff */
[----:B------:R-:W-:Y:S02]  /*1a4b0*/  ISETP.LT.AND P5, PT, R59, c[0x0][0x17c], !P0 ;  /* 0x00005f003b007a0c */ /* 0x000fe400047a1270 */
[C---:B------:R-:W-:Y:S02]  /*1a4c0*/  LEA R8, P6, R39.reuse, R0, 0x2 ;  /* 0x0000000027087211 */ /* 0x040fe400078c10ff */
[C---:B------:R-:W-:Y:S01]  /*1a4d0*/  IADD3 R17, R39.reuse, c[0x0][0x198], RZ ;  /* 0x0000660027117a10 */ /* 0x040fe20007ffe0ff */
[----:B------:R1:W-:Y:S01]  /*1a4e0*/  @P1 STG.E [R4.64], R33 ;  /* 0x0000002104001986 */ /* 0x0003e2000c101908 */
[----:B------:R-:W-:Y:S02]  /*1a4f0*/  LEA.HI.X.SX32 R9, R39, R54, 0x2, P6 ;  /* 0x0000003627097211 */ /* 0x000fe400030f16ff */
[----:B------:R-:W-:-:S02]  /*1a500*/  IADD3 R25, R17, c[0x0][0x198], RZ ;  /* 0x0000660011197a10 */ /* 0x000fc40007ffe0ff */
[----:B------:R-:W-:-:S03]  /*1a510*/  ISETP.LT.AND P4, PT, R58, c[0x0][0x17c], !P0 ;  /* 0x00005f003a007a0c */ /* 0x000fc60004781270 */
[----:B------:R2:W-:Y:S01]  /*1a520*/  @P5 STG.E [R6.64], R12 ;  /* 0x0000000c06005986 */ /* 0x0005e2000c101908 */
[----:B-1----:R-:W-:-:S09]  /*1a530*/  IADD3 R33, R25, c[0x0][0x198], RZ ;  /* 0x0000660019217a10 */ /* 0x002fd20007ffe0ff */
[----:B------:R-:W-:Y:S01]  /*1a540*/  @P4 STG.E [R8.64], R13 ;  /* 0x0000000d08004986 */ /* 0x000fe2000c101908 */
[----:B----4-:R-:W-:Y:S02]  /*1a550*/  ISETP.LT.AND P3, PT, R50, c[0x0][0x17c], !P0 ;  /* 0x00005f0032007a0c */ /* 0x010fe40004761270 */
[----:B---3--:R-:W-:Y:S02]  /*1a560*/  ISETP.LT.AND P2, PT, R38, c[0x0][0x17c], !P0 ;  /* 0x00005f0026007a0c */ /* 0x008fe40004741270 */
[----:B------:R-:W3:Y:S04]  /*1a570*/  LDL.LU R38, [R1+0x5a8] ;  /* 0x0005a80001267983 */ /* 0x000ee80000300800 */
[----:B------:R-:W4:Y:S04]  /*1a580*/  LDL.LU R24, [R1+0x5a4] ;  /* 0x0005a40001187983 */ /* 0x000f280000300800 */
[----:B------:R-:W3:Y:S04]  /*1a590*/  LDL.LU R37, [R1+0x5a0] ;  /* 0x0005a00001257983 */ /* 0x000ee80000300800 */
[----:B------:R-:W3:Y:S01]  /*1a5a0*/  LDL.LU R36, [R1+0x590] ;  /* 0x0005900001247983 */ /* 0x000ee20000300800 */
[----:B--2---:R-:W-:-:S02]  /*1a5b0*/  ISETP.LT.AND P1, PT, R16, c[0x0][0x17c], !P0 ;  /* 0x00005f0010007a0c */ /* 0x004fc40004721270 */
[----:B------:R-:W-:-:S04]  /*1a5c0*/  LEA R16, P6, R17, R0, 0x2 ;  /* 0x0000000011107211 */ /* 0x000fc800078c10ff */
[----:B------:R-:W-:Y:S02]  /*1a5d0*/  LEA.HI.X.SX32 R17, R17, R54, 0x2, P6 ;  /* 0x0000003611117211 */ /* 0x000fe400030f16ff */
[----:B------:R-:W-:-:S03]  /*1a5e0*/  LEA R4, P6, R25, R0, 0x2 ;  /* 0x0000000019047211 */ /* 0x000fc600078c10ff */
[----:B------:R1:W-:Y:S01]  /*1a5f0*/  @P3 STG.E [R16.64], R20 ;  /* 0x0000001410003986 */ /* 0x0003e2000c101908 */
[----:B------:R-:W-:Y:S02]  /*1a600*/  LEA.HI.X.SX32 R5, R25, R54, 0x2, P6 ;  /* 0x0000003619057211 */ /* 0x000fe400030f16ff */
[----:B------:R-:W-:-:S04]  /*1a610*/  LEA R6, P6, R33, R0, 0x2 ;  /* 0x0000000021067211 */ /* 0x000fc800078c10ff */
[----:B------:R-:W-:Y:S01]  /*1a620*/  LEA.HI.X.SX32 R7, R33, R54, 0x2, P6 ;  /* 0x0000003621077211 */ /* 0x000fe200030f16ff */
[----:B-1----:R-:W2:Y:S04]  /*1a630*/  LDL.LU R16, [R1+0x58c] ;  /* 0x00058c0001107983 */ /* 0x002ea80000300800 */
[----:B------:R1:W-:Y:S04]  /*1a640*/  @P2 STG.E [R4.64], R21 ;  /* 0x0000001504002986 */ /* 0x0003e8000c101908 */
[----:B------:R1:W-:Y:S01]  /*1a650*/  @P1 STG.E [R6.64], R28 ;  /* 0x0000001c06001986 */ /* 0x0003e2000c101908 */
[----:B------:R-:W-:-:S03]  /*1a660*/  ISETP.LT.AND P1, PT, R32, c[0x0][0x17c], !P0 ;  /* 0x00005f0020007a0c */ /* 0x000fc60004721270 */
[----:B------:R-:W2:Y:S04]  /*1a670*/  LDL.LU R32, [R1+0x588] ;  /* 0x0005880001207983 */ /* 0x000ea80000300800 */
[----:B------:R-:W2:Y:S01]  /*1a680*/  LDL.LU R20, [R1+0x584] ;  /* 0x0005840001147983 */ /* 0x000ea20000300800 */
[----:B------:R-:W-:Y:S02]  /*1a690*/  IADD3 R25, R33, c[0x0][0x198], RZ ;  /* 0x0000660021197a10 */ /* 0x000fe40007ffe0ff */
[----:B------:R-:W-:Y:S02]  /*1a6a0*/  ISETP.LT.AND P5, PT, R48, c[0x0][0x17c], !P0 ;  /* 0x00005f0030007a0c */ /* 0x000fe400047a1270 */
[----:B------:R-:W-:Y:S02]  /*1a6b0*/  LEA R8, P6, R25, R0, 0x2 ;  /* 0x0000000019087211 */ /* 0x000fe400078c10ff */
[----:B------:R-:W-:-:S02]  /*1a6c0*/  ISETP.LT.AND P4, PT, R43, c[0x0][0x17c], !P0 ;  /* 0x00005f002b007a0c */ /* 0x000fc40004781270 */
[C---:B------:R-:W-:Y:S02]  /*1a6d0*/  IADD3 R13, R25.reuse, c[0x0][0x198], RZ ;  /* 0x00006600190d7a10 */ /* 0x040fe40007ffe0ff */
[----:B------:R-:W-:Y:S02]  /*1a6e0*/  LEA.HI.X.SX32 R9, R25, R54, 0x2, P6 ;  /* 0x0000003619097211 */ /* 0x000fe400030f16ff */
[C---:B------:R-:W-:Y:S02]  /*1a6f0*/  LEA R12, P6, R13.reuse, R0, 0x2 ;  /* 0x000000000d0c7211 */ /* 0x040fe400078c10ff */
[C---:B------:R-:W-:Y:S02]  /*1a700*/  IADD3 R17, R13.reuse, c[0x0][0x198], RZ ;  /* 0x000066000d117a10 */ /* 0x040fe40007ffe0ff */
[----:B------:R-:W-:Y:S02]  /*1a710*/  LEA.HI.X.SX32 R13, R13, R54, 0x2, P6 ;  /* 0x000000360d0d7211 */ /* 0x000fe400030f16ff */
[C---:B-1----:R-:W-:Y:S01]  /*1a720*/  LEA R4, P6, R17.reuse, R0, 0x2 ;  /* 0x0000000011047211 */ /* 0x042fe200078c10ff */
[----:B------:R1:W-:Y:S01]  /*1a730*/  @P5 STG.E [R8.64], R29 ;  /* 0x0000001d08005986 */ /* 0x0003e2000c101908 */
[----:B------:R-:W-:-:S02]  /*1a740*/  IADD3 R21, R17, c[0x0][0x198], RZ ;  /* 0x0000660011157a10 */ /* 0x000fc40007ffe0ff */
[----:B------:R-:W-:Y:S01]  /*1a750*/  ISETP.LT.AND P3, PT, R42, c[0x0][0x17c], !P0 ;  /* 0x00005f002a007a0c */ /* 0x000fe20004761270 */
[----:B------:R1:W-:Y:S01]  /*1a760*/  @P4 STG.E [R12.64], R44 ;  /* 0x0000002c0c004986 */ /* 0x0003e2000c101908 */
[----:B------:R-:W-:Y:S02]  /*1a770*/  LEA.HI.X.SX32 R5, R17, R54, 0x2, P6 ;  /* 0x0000003611057211 */ /* 0x000fe400030f16ff */
[----:B------:R-:W-:Y:S02]  /*1a780*/  ISETP.LT.AND P2, PT, R40, c[0x0][0x17c], !P0 ;  /* 0x00005f0028007a0c */ /* 0x000fe40004741270 */
[C---:B------:R-:W-:Y:S02]  /*1a790*/  LEA R6, P6, R21.reuse, R0, 0x2 ;  /* 0x0000000015067211 */ /* 0x040fe400078c10ff */
[C---:B------:R-:W-:Y:S02]  /*1a7a0*/  IADD3 R17, R21.reuse, c[0x0][0x198], RZ ;  /* 0x0000660015117a10 */ /* 0x040fe40007ffe0ff */
[----:B------:R-:W-:-:S02]  /*1a7b0*/  LEA.HI.X.SX32 R7, R21, R54, 0x2, P6 ;  /* 0x0000003615077211 */ /* 0x000fc400030f16ff */
[C---:B-1----:R-:W-:Y:S02]  /*1a7c0*/  LEA R8, P6, R17.reuse, R0, 0x2 ;  /* 0x0000000011087211 */ /* 0x042fe400078c10ff */
[C---:B------:R-:W-:Y:S02]  /*1a7d0*/  IADD3 R21, R17.reuse, c[0x0][0x198], RZ ;  /* 0x0000660011157a10 */ /* 0x040fe40007ffe0ff */
[----:B------:R-:W-:Y:S01]  /*1a7e0*/  LEA.HI.X.SX32 R9, R17, R54, 0x2, P6 ;  /* 0x0000003611097211 */ /* 0x000fe200030f16ff */
[----:B------:R1:W-:Y:S01]  /*1a7f0*/  @P3 STG.E [R4.64], R45 ;  /* 0x0000002d04003986 */ /* 0x0003e2000c101908 */
[C---:B------:R-:W-:Y:S02]  /*1a800*/  LEA R12, P6, R21.reuse, R0, 0x2 ;  /* 0x00000000150c7211 */ /* 0x040fe400078c10ff */
[C---:B------:R-:W-:Y:S01]  /*1a810*/  IADD3 R17, R21.reuse, c[0x0][0x198], RZ ;  /* 0x0000660015117a10 */ /* 0x040fe20007ffe0ff */
[----:B------:R-:W-:Y:S01]  /*1a820*/  @P2 STG.E [R6.64], R10 ;  /* 0x0000000a06002986 */ /* 0x000fe2000c101908 */
[----:B------:R-:W-:-:S03]  /*1a830*/  LEA.HI.X.SX32 R13, R21, R54, 0x2, P6 ;  /* 0x00000036150d7211 */ /* 0x000fc600030f16ff */
[----:B------:R-:W-:Y:S01]  /*1a840*/  @P1 STG.E [R8.64], R11 ;  /* 0x0000000b08001986 */ /* 0x000fe2000c101908 */
[----:B-1----:R-:W-:-:S04]  /*1a850*/  LEA R4, P6, R17, R0, 0x2 ;  /* 0x0000000011047211 */ /* 0x002fc800078c10ff */
[----:B------:R-:W-:Y:S02]  /*1a860*/  LEA.HI.X.SX32 R5, R17, R54, 0x2, P6 ;  /* 0x0000003611057211 */ /* 0x000fe400030f16ff */
[----:B----4-:R-:W-:Y:S02]  /*1a870*/  ISETP.LT.AND P4, PT, R24, c[0x0][0x17c], !P0 ;  /* 0x00005f0018007a0c */ /* 0x010fe40004781270 */
[----:B------:R-:W4:Y:S01]  /*1a880*/  LDL.LU R24, [R1+0x580] ;  /* 0x0005800001187983 */ /* 0x000f220000300800 */
[----:B---3--:R-:W-:-:S03]  /*1a890*/  ISETP.LT.AND P5, PT, R38, c[0x0][0x17c], !P0 ;  /* 0x00005f0026007a0c */ /* 0x008fc600047a1270 */
[----:B------:R-:W3:Y:S04]  /*1a8a0*/  LDL.LU R28, [R1+0x57c] ;  /* 0x00057c00011c7983 */ /* 0x000ee80000300800 */
[----:B------:R-:W3:Y:S06]  /*1a8b0*/  LDL.LU R25, [R1+0x578] ;  /* 0x0005780001197983 */ /* 0x000eec0000300800 */
[----:B------:R1:W-:Y:S04]  /*1a8c0*/  @P5 STG.E [R12.64], R18 ;  /* 0x000000120c005986 */ /* 0x0003e8000c101908 */
[----:B------:R1:W-:Y:S01]  /*1a8d0*/  @P4 STG.E [R4.64], R19 ;  /* 0x0000001304004986 */ /* 0x0003e2000c101908 */
[----:B--2---:R-:W-:-:S03]  /*1a8e0*/  ISETP.LT.AND P1, PT, R16, c[0x0][0x17c], !P0 ;  /* 0x00005f0010007a0c */ /* 0x004fc60004721270 */
[----:B------:R-:W2:Y:S04]  /*1a8f0*/  LDL.LU R16, [R1+0x574] ;  /* 0x0005740001107983 */ /* 0x000ea80000300800 */
[----:B-1----:R-:W2:Y:S01]  /*1a900*/  LDL.LU R18, [R1+0x570] ;  /* 0x0005700001127983 */ /* 0x002ea20000300800 */
[----:B------:R-:W-:-:S03]  /*1a910*/  ISETP.LT.AND P4, PT, R20, c[0x0][0x17c], !P0 ;  /* 0x00005f0014007a0c */ /* 0x000fc60004781270 */
[----:B------:R-:W2:Y:S01]  /*1a920*/  LDL.LU R20, [R1+0x56c] ;  /* 0x00056c0001147983 */ /* 0x000ea20000300800 */
[----:B------:R-:W-:Y:S02]  /*1a930*/  IADD3 R21, R17, c[0x0][0x198], RZ ;  /* 0x0000660011157a10 */ /* 0x000fe40007ffe0ff */
[----:B------:R-:W-:Y:S02]  /*1a940*/  ISETP.LT.AND P3, PT, R37, c[0x0][0x17c], !P0 ;  /* 0x00005f0025007a0c */ /* 0x000fe40004761270 */
[C---:B------:R-:W-:Y:S02]  /*1a950*/  LEA R6, P6, R21.reuse, R0, 0x2 ;  /* 0x0000000015067211 */ /* 0x040fe400078c10ff */
[C---:B------:R-:W-:Y:S02]  /*1a960*/  IADD3 R17, R21.reuse, c[0x0][0x198], RZ ;  /* 0x0000660015117a10 */ /* 0x040fe40007ffe0ff */
[----:B------:R-:W-:Y:S02]  /*1a970*/  LEA.HI.X.SX32 R7, R21, R54, 0x2, P6 ;  /* 0x0000003615077211 */ /* 0x000fe400030f16ff */
[----:B------:R-:W-:-:S02]  /*1a980*/  LEA R8, P6, R17, R0, 0x2 ;  /* 0x0000000011087211 */ /* 0x000fc400078c10ff */
[C---:B------:R-:W-:Y:S02]  /*1a990*/  IADD3 R11, R17.reuse, c[0x0][0x198], RZ ;  /* 0x00006600110b7a10 */ /* 0x040fe40007ffe0ff */
[----:B------:R-:W-:Y:S02]  /*1a9a0*/  LEA.HI.X.SX32 R9, R17, R54, 0x2, P6 ;  /* 0x0000003611097211 */ /* 0x000fe400030f16ff */
[C---:B------:R-:W-:Y:S02]  /*1a9b0*/  LEA R10, P6, R11.reuse, R0, 0x2 ;  /* 0x000000000b0a7211 */ /* 0x040fe400078c10ff */
[C---:B------:R-:W-:Y:S01]  /*1a9c0*/  IADD3 R13, R11.reuse, c[0x0][0x198], RZ ;  /* 0x000066000b0d7a10 */ /* 0x040fe20007ffe0ff */
[----:B------:R1:W-:Y:S01]  /*1a9d0*/  @P3 STG.E [R6.64], R26 ;  /* 0x0000001a06003986 */ /* 0x0003e2000c101908 */
[----:B------:R-:W-:Y:S02]  /*1a9e0*/  ISETP.LT.AND P2, PT, R36, c[0x0][0x17c], !P0 ;  /* 0x00005f0024007a0c */ /* 0x000fe40004741270 */
[----:B------:R-:W-:-:S02]  /*1a9f0*/  LEA.HI.X.SX32 R11, R11, R54, 0x2, P6 ;  /* 0x000000360b0b7211 */ /* 0x000fc400030f16ff */
[----:B------:R-:W-:Y:S02]  /*1aa00*/  ISETP.LT.AND P5, PT, R32, c[0x0][0x17c], !P0 ;  /* 0x00005f0020007a0c */ /* 0x000fe400047a1270 */
[C---:B------:R-:W-:Y:S02]  /*1aa10*/  LEA R4, P6, R13.reuse, R0, 0x2 ;  /* 0x000000000d047211 */ /* 0x040fe400078c10ff */
[C---:B------:R-:W-:Y:S02]  /*1aa20*/  IADD3 R17, R13.reuse, c[0x0][0x198], RZ ;  /* 0x000066000d117a10 */ /* 0x040fe40007ffe0ff */
[----:B------:R-:W-:Y:S02]  /*1aa30*/  LEA.HI.X.SX32 R5, R13, R54, 0x2, P6 ;  /* 0x000000360d057211 */ /* 0x000fe400030f16ff */
[C---:B------:R-:W-:Y:S02]  /*1aa40*/  LEA R12, P6, R17.reuse, R0, 0x2 ;  /* 0x00000000110c7211 */ /* 0x040fe400078c10ff */
[C---:B-1----:R-:W-:Y:S01]  /*1aa50*/  IADD3 R7, R17.reuse, c[0x0][0x198], RZ ;  /* 0x0000660011077a10 */ /* 0x042fe20007ffe0ff */
[----:B------:R1:W-:Y:S01]  /*1aa60*/  @P2 STG.E [R8.64], R27 ;  /* 0x0000001b08002986 */ /* 0x0003e2000c101908 */
[----:B------:R-:W-:-:S02]  /*1aa70*/  LEA.HI.X.SX32 R13, R17, R54, 0x2, P6 ;  /* 0x00000036110d7211 */ /* 0x000fc400030f16ff */
[C---:B------:R-:W-:Y:S01]  /*1aa80*/  IADD3 R17, R7.reuse, c[0x0][0x198], RZ ;  /* 0x0000660007117a10 */ /* 0x040fe20007ffe0ff */
[----:B------:R1:W-:Y:S04]  /*1aa90*/  @P1 STG.E [R10.64], R34 ;  /* 0x000000220a001986 */ /* 0x0003e8000c101908 */
[----:B------:R-:W-:Y:S01]  /*1aaa0*/  @P5 STG.E [R4.64], R35 ;  /* 0x0000002304005986 */ /* 0x000fe2000c101908 */
[----:B-1----:R-:W-:-:S03]  /*1aab0*/  LEA R8, P6, R7, R0, 0x2 ;  /* 0x0000000007087211 */ /* 0x002fc600078c10ff */
[----:B------:R1:W-:Y:S01]  /*1aac0*/  @P4 STG.E [R12.64], R14 ;  /* 0x0000000e0c004986 */ /* 0x0003e2000c101908 */
[----:B------:R-:W-:Y:S02]  /*1aad0*/  LEA.HI.X.SX32 R9, R7, R54, 0x2, P6 ;  /* 0x0000003607097211 */ /* 0x000fe400030f16ff */
[----:B------:R-:W-:-:S04]  /*1aae0*/  IADD3 R7, R17, c[0x0][0x198], RZ ;  /* 0x0000660011077a10 */ /* 0x000fc80007ffe0ff */
[----:B------:R-:W-:Y:S02]  /*1aaf0*/  IADD3 R11, R7, c[0x0][0x198], RZ ;  /* 0x00006600070b7a10 */ /* 0x000fe40007ffe0ff */
[----:B----4-:R-:W-:Y:S02]  /*1ab00*/  ISETP.LT.AND P3, PT, R24, c[0x0][0x17c], !P0 ;  /* 0x00005f0018007a0c */ /* 0x010fe40004761270 */
[----:B------:R-:W4:Y:S04]  /*1ab10*/  LDL.LU R24, [R1+0x568] ;  /* 0x0005680001187983 */ /* 0x000f280000300800 */
[----:B------:R-:W4:Y:S01]  /*1ab20*/  LDL.LU R26, [R1+0x564] ;  /* 0x00056400011a7983 */ /* 0x000f220000300800 */
[----:B---3--:R-:W-:-:S03]  /*1ab30*/  ISETP.LT.AND P2, PT, R28, c[0x0][0x17c], !P0 ;  /* 0x00005f001c007a0c */ /* 0x008fc60004741270 */
[----:B------:R-:W3:Y:S04]  /*1ab40*/  LDL.LU R28, [R1+0x560] ;  /* 0x00056000011c7983 */ /* 0x000ee80000300800 */
[----:B-1----:R-:W3:Y:S01]  /*1ab50*/  LDL.LU R12, [R1+0x55c] ;  /* 0x00055c00010c7983 */ /* 0x002ee20000300800 */
[----:B------:R-:W-:-:S03]  /*1ab60*/  ISETP.LT.AND P1, PT, R25, c[0x0][0x17c], !P0 ;  /* 0x00005f0019007a0c */ /* 0x000fc60004721270 */
[----:B------:R-:W-:Y:S04]  /*1ab70*/  @P3 STG.E [R8.64], R15 ;  /* 0x0000000f08003986 */ /* 0x000fe8000c101908 */
[----:B------:R-:W3:Y:S01]  /*1ab80*/  LDL.LU R33, [R1+0x558] ;  /* 0x0005580001217983 */ /* 0x000ee20000300800 */
[----:B--2---:R-:W-:Y:S02]  /*1ab90*/  ISETP.LT.AND P5, PT, R16, c[0x0][0x17c], !P0 ;  /* 0x00005f0010007a0c */ /* 0x004fe400047a1270 */
[C---:B------:R-:W-:Y:S02]  /*1aba0*/  LEA R16, P6, R17.reuse, R0, 0x2 ;  /* 0x0000000011107211 */ /* 0x040fe400078c10ff */
[----:B------:R-:W-:Y:S02]  /*1abb0*/  ISETP.LT.AND P4, PT, R18, c[0x0][0x17c], !P0 ;  /* 0x00005f0012007a0c */ /* 0x000fe40004781270 */
[----:B------:R-:W-:-:S02]  /*1abc0*/  LEA.HI.X.SX32 R17, R17, R54, 0x2, P6 ;  /* 0x0000003611117211 */ /* 0x000fc400030f16ff */
[----:B------:R-:W-:-:S03]  /*1abd0*/  LEA R18, P6, R7, R0, 0x2 ;  /* 0x0000000007127211 */ /* 0x000fc600078c10ff */
[----:B------:R1:W-:Y:S01]  /*1abe0*/  @P2 STG.E [R16.64], R22 ;  /* 0x0000001610002986 */ /* 0x0003e2000c101908 */
[----:B------:R-:W-:-:S03]  /*1abf0*/  LEA.HI.X.SX32 R19, R7, R54, 0x2, P6 ;  /* 0x0000003607137211 */ /* 0x000fc600030f16ff */
[----:B------:R-:W2:Y:S04]  /*1ac00*/  LDS.128 R4, [R2] ;  /* 0x0000000002047984 */ /* 0x000ea80000000c00 */
[----:B-1----:R-:W2:Y:S01]  /*1ac10*/  LDL.LU R16, [R1+0x554] ;  /* 0x0005540001107983 */ /* 0x002ea20000300800 */
[----:B------:R-:W-:-:S03]  /*1ac20*/  ISETP.LT.AND P3, PT, R20, c[0x0][0x17c], !P0 ;  /* 0x00005f0014007a0c */ /* 0x000fc60004761270 */
[----:B------:R-:W-:Y:S01]  /*1ac30*/  @P1 STG.E [R18.64], R23 ;  /* 0x0000001712001986 */ /* 0x000fe2000c101908 */
[----:B------:R-:W-:-:S03]  /*1ac40*/  LEA R20, P6, R11, R0, 0x2 ;  /* 0x000000000b147211 */ /* 0x000fc600078c10ff */
[----:B------:R-:W2:Y:S01]  /*1ac50*/  LDL.LU R32, [R1+0x550] ;  /* 0x0005500001207983 */ /* 0x000ea20000300800 */
[----:B------:R-:W-:-:S05]  /*1ac60*/  LEA.HI.X.SX32 R21, R11, R54, 0x2, P6 ;  /* 0x000000360b157211 */ /* 0x000fca00030f16ff */
[----:B------:R1:W-:Y:S04]  /*1ac70*/  @P5 STG.E [R20.64], R30 ;  /* 0x0000001e14005986 */ /* 0x0003e8000c101908 */
[----:B-1----:R-:W2:Y:S04]  /*1ac80*/  LDL.LU R20, [R1+0x54c] ;  /* 0x00054c0001147983 */ /* 0x002ea80000300800 */
[----:B------:R-:W2:Y:S04]  /*1ac90*/  LDL.LU R39, [R1+0x548] ;  /* 0x0005480001277983 */ /* 0x000ea80000300800 */
[----:B------:R-:W2:Y:S04]  /*1aca0*/  LDL.LU R37, [R1+0x544] ;  /* 0x0005440001257983 */ /* 0x000ea80000300800 */
[----:B------:R-:W2:Y:S04]  /*1acb0*/  LDL.LU R36, [R1+0x540] ;  /* 0x0005400001247983 */ /* 0x000ea80000300800 */
[----:B------:R-:W2:Y:S04]  /*1acc0*/  LDL.LU R41, [R1+0x53c] ;  /* 0x00053c0001297983 */ /* 0x000ea80000300800 */
[----:B------:R-:W2:Y:S04]  /*1acd0*/  LDL.LU R38, [R1+0x538] ;  /* 0x0005380001267983 */ /* 0x000ea80000300800 */
[----:B------:R-:W2:Y:S01]  /*1ace0*/  LDL.LU R40, [R1+0x534] ;  /* 0x0005340001287983 */ /* 0x000ea20000300800 */
[----:B------:R-:W-:-:S03]  /*1acf0*/  IADD3 R13, R11, c[0x0][0x198], RZ ;  /* 0x000066000b0d7a10 */ /* 0x000fc60007ffe0ff */
[----:B------:R-:W1:Y:S01]  /*1ad00*/  LDS.128 R8, [R53] ;  /* 0x0000000035087984 */ /* 0x000e620000000c00 */
[----:B------:R-:W-:-:S03]  /*1ad10*/  IADD3 R15, R13, c[0x0][0x198], RZ ;  /* 0x000066000d0f7a10 */ /* 0x000fc60007ffe0ff */
[----:B------:R-:W2:Y:S01]  /*1ad20*/  LDL.LU R44, [R1+0x530] ;  /* 0x00053000012c7983 */ /* 0x000ea20000300800 */
[----:B----4-:R-:W-:Y:S02]  /*1ad30*/  ISETP.LT.AND P2, PT, R24, c[0x0][0x17c], !P0 ;  /* 0x00005f0018007a0c */ /* 0x010fe40004741270 */
[C---:B------:R-:W-:Y:S02]  /*1ad40*/  LEA R24, P6, R13.reuse, R0, 0x2 ;  /* 0x000000000d187211 */ /* 0x040fe400078c10ff */
[----:B------:R-:W-:Y:S02]  /*1ad50*/  ISETP.LT.AND P1, PT, R26, c[0x0][0x17c], !P0 ;  /* 0x00005f001a007a0c */ /* 0x000fe40004721270 */
[----:B------:R-:W-:Y:S02]  /*1ad60*/  LEA.HI.X.SX32 R25, R13, R54, 0x2, P6 ;  /* 0x000000360d197211 */ /* 0x000fe400030f16ff */
[C---:B------:R-:W-:Y:S02]  /*1ad70*/  LEA R26, P6, R15.reuse, R0, 0x2 ;  /* 0x000000000f1a7211 */ /* 0x040fe400078c10ff */
[----:B------:R-:W-:-:S02]  /*1ad80*/  IADD3 R13, R15, c[0x0][0x198], RZ ;  /* 0x000066000f0d7a10 */ /* 0x000fc40007ffe0ff */
[----:B------:R-:W-:Y:S02]  /*1ad90*/  LEA.HI.X.SX32 R27, R15, R54, 0x2, P6 ;  /* 0x000000360f1b7211 */ /* 0x000fe400030f16ff */
[C---:B------:R-:W-:Y:S01]  /*1ada0*/  LEA R22, P6, R13.reuse, R0, 0x2 ;  /* 0x000000000d167211 */ /* 0x040fe200078c10ff */
[----:B------:R4:W-:Y:S01]  /*1adb0*/  @P4 STG.E [R24.64], R31 ;  /* 0x0000001f18004986 */ /* 0x0009e2000c101908 */
[C---:B------:R-:W-:Y:S02]  /*1adc0*/  IADD3 R17, R13.reuse, c[0x0][0x198], RZ ;  /* 0x000066000d117a10 */ /* 0x040fe40007ffe0ff */
[----:B---3--:R-:W-:Y:S02]  /*1add0*/  ISETP.LT.AND P4, PT, R12, c[0x0][0x17c], !P0 ;  /* 0x00005f000c007a0c */ /* 0x008fe40004781270 */
[----:B------:R-:W-:Y:S02]  /*1ade0*/  LEA.HI.X.SX32 R23, R13, R54, 0x2, P6 ;  /* 0x000000360d177211 */ /* 0x000fe400030f16ff */
[----:B------:R-:W-:Y:S01]  /*1adf0*/  ISETP.LT.AND P5, PT, R28, c[0x0][0x17c], !P0 ;  /* 0x00005f001c007a0c */ /* 0x000fe200047a1270 */
[----:B------:R-:W3:Y:S01]  /*1ae00*/  LDS.128 R12, [R52] ;  /* 0x00000000340c7984 */ /* 0x000ee20000000c00 */
[----:B------:R-:W-:-:S02]  /*1ae10*/  LEA R28, P6, R17, R0, 0x2 ;  /* 0x00000000111c7211 */ /* 0x000fc400078c10ff */
[C---:B------:R-:W-:Y:S02]  /*1ae20*/  IADD3 R19, R17.reuse, c[0x0][0x198], RZ ;  /* 0x0000660011137a10 */ /* 0x040fe40007ffe0ff */
[----:B------:R-:W-:Y:S02]  /*1ae30*/  LEA.HI.X.SX32 R29, R17, R54, 0x2, P6 ;  /* 0x00000036111d7211 */ /* 0x000fe400030f16ff */
[C---:B----4-:R-:W-:Y:S01]  /*1ae40*/  LEA R24, P6, R19.reuse, R0, 0x2 ;  /* 0x0000000013187211 */ /* 0x050fe200078c10ff */
[----:B------:R4:W-:Y:S01]  /*1ae50*/  @P3 STG.E [R26.64], R46 ;  /* 0x0000002e1a003986 */ /* 0x0009e2000c101908 */
[C---:B------:R-:W-:Y:S02]  /*1ae60*/  IADD3 R21, R19.reuse, c[0x0][0x198], RZ ;  /* 0x0000660013157a10 */ /* 0x040fe40007ffe0ff */
[----:B------:R-:W-:Y:S01]  /*1ae70*/  LEA.HI.X.SX32 R25, R19, R54, 0x2, P6 ;  /* 0x0000003613197211 */ /* 0x000fe200030f16ff */
[----:B------:R-:W-:Y:S01]  /*1ae80*/  @P2 STG.E [R22.64], R47 ;  /* 0x0000002f16002986 */ /* 0x000fe2000c101908 */
[----:B------:R-:W-:-:S03]  /*1ae90*/  LEA R30, P6, R21, R0, 0x2 ;  /* 0x00000000151e7211 */ /* 0x000fc600078c10ff */
[----:B--2---:R2:W-:Y:S01]  /*1aea0*/  @P1 STG.E [R28.64], R4 ;  /* 0x000000041c001986 */ /* 0x0045e2000c101908 */
[----:B------:R-:W-:-:S03]  /*1aeb0*/  LEA.HI.X.SX32 R31, R21, R54, 0x2, P6 ;  /* 0x00000036151f7211 */ /* 0x000fc600030f16ff */
[----:B------:R-:W-:Y:S01]  /*1aec0*/  @P5 STG.E [R24.64], R5 ;  /* 0x0000000518005986 */ /* 0x000fe2000c101908 */
[----:B----4-:R-:W-:Y:S02]  /*1aed0*/  IADD3 R27, R21, c[0x0][0x198], RZ ;  /* 0x00006600151b7a10 */ /* 0x010fe40007ffe0ff */
[----:B------:R-:W-:Y:S02]  /*1aee0*/  ISETP.LT.AND P3, PT, R33, c[0x0][0x17c], !P0 ;  /* 0x00005f0021007a0c */ /* 0x000fe40004761270 */
[----:B------:R-:W-:Y:S01]  /*1aef0*/  IADD3 R35, R27, c[0x0][0x198], RZ ;  /* 0x000066001b237a10 */ /* 0x000fe20007ffe0ff */
[----:B-1----:R-:W-:Y:S01]  /*1af00*/  @P4 STG.E [R30.64], R8 ;  /* 0x000000081e004986 */ /* 0x002fe2000c101908 */
[----:B------:R-:W-:-:S03]  /*1af10*/  ISETP.LT.AND P2, PT, R16, c[0x0][0x17c], !P0 ;  /* 0x00005f0010007a0c */ /* 0x000fc60004741270 */
[----:B------:R-:W1:Y:S01]  /*1af20*/  LDS.128 R16, [R3] ;  /* 0x0000000003107984 */ /* 0x000e620000000c00 */
[----:B------:R-:W-:Y:S02]  /*1af30*/  ISETP.LT.AND P1, PT, R32, c[0x0][0x17c], !P0 ;  /* 0x00005f0020007a0c */ /* 0x000fe40004721270 */
[----:B------:R-:W-:-:S04]  /*1af40*/  LEA R32, P6, R27, R0, 0x2 ;  /* 0x000000001b207211 */ /* 0x000fc800078c10ff */
[----:B------:R-:W-:Y:S02]  /*1af50*/  LEA.HI.X.SX32 R33, R27, R54, 0x2, P6 ;  /* 0x000000361b217211 */ /* 0x000fe400030f16ff */
[----:B------:R-:W-:Y:S01]  /*1af60*/  LEA R34, P6, R35, R0, 0x2 ;  /* 0x0000000023227211 */ /* 0x000fe200078c10ff */
[----:B------:R-:W-:Y:S01]  /*1af70*/  LDS.128 R24, [R53+0x800] ;  /* 0x0008000035187984 */ /* 0x000fe20000000c00 */
[----:B------:R-:W-:-:S03]  /*1af80*/  ISETP.LT.AND P5, PT, R20, c[0x0][0x17c], !P0 ;  /* 0x00005f0014007a0c */ /* 0x000fc600047a1270 */
[----:B------:R4:W2:Y:S02]  /*1af90*/  LDS.128 R20, [R2+0x800] ;  /* 0x0008000002147984 */ /* 0x0008a40000000c00 */
[C---:B--2---:R-:W-:Y:S02]  /*1afa0*/  IADD3 R29, R35.reuse, c[0x0][0x198], RZ ;  /* 0x00006600231d7a10 */ /* 0x044fe40007ffe0ff */
[----:B------:R-:W-:Y:S01]  /*1afb0*/  LEA.HI.X.SX32 R35, R35, R54, 0x2, P6 ;  /* 0x0000003623237211 */ /* 0x000fe200030f16ff */
[----:B------:R2:W-:Y:S01]  /*1afc0*/  @P3 STG.E [R32.64], R9 ;  /* 0x0000000920003986 */ /* 0x0005e2000c101908 */
[----:B------:R-:W-:Y:S02]  /*1afd0*/  LEA R4, P6, R29, R0, 0x2 ;  /* 0x000000001d047211 */ /* 0x000fe400078c10ff */
[----:B------:R-:W-:Y:S01]  /*1afe0*/  ISETP.LT.AND P3, PT, R37, c[0x0][0x17c], !P0 ;  /* 0x00005f0025007a0c */ /* 0x000fe20004761270 */
[----:B----4-:R-:W4:Y:S01]  /*1aff0*/  LDL.LU R2, [R1+0x52c] ;  /* 0x00052c0001027983 */ /* 0x010f220000300800 */
[----:B------:R-:W-:-:S02]  /*1b000*/  IADD3 R37, R29, c[0x0][0x198], RZ ;  /* 0x000066001d257a10 */ /* 0x000fc40007ffe0ff */
[----:B------:R-:W-:Y:S01]  /*1b010*/  LEA.HI.X.SX32 R5, R29, R54, 0x2, P6 ;  /* 0x000000361d057211 */ /* 0x000fe200030f16ff */
[----:B---3--:R-:W-:Y:S01]  /*1b020*/  @P2 STG.E [R34.64], R12 ;  /* 0x0000000c22002986 */ /* 0x008fe2000c101908 */
[----:B------:R-:W-:Y:S02]  /*1b030*/  ISETP.LT.AND P2, PT, R36, c[0x0][0x17c], !P0 ;  /* 0x00005f0024007a0c */ /* 0x000fe40004741270 */
[----:B------:R-:W-:Y:S02]  /*1b040*/  LEA R36, P6, R37, R0, 0x2 ;  /* 0x0000000025247211 */ /* 0x000fe400078c10ff */
[----:B------:R-:W-:Y:S01]  /*1b050*/  ISETP.LT.AND P4, PT, R39, c[0x0][0x17c], !P0 ;  /* 0x00005f0027007a0c */ /* 0x000fe20004781270 */
[----:B------:R-:W3:Y:S01]  /*1b060*/  LDL.LU R43, [R1+0x528] ;  /* 0x00052800012b7983 */ /* 0x000ee20000300800 */
[C---:B------:R-:W-:Y:S02]  /*1b070*/  IADD3 R39, R37.reuse, c[0x0][0x198], RZ ;  /* 0x0000660025277a10 */ /* 0x040fe40007ffe0ff */
[----:B------:R-:W-:Y:S01]  /*1b080*/  LEA.HI.X.SX32 R37, R37, R54, 0x2, P6 ;  /* 0x0000003625257211 */ /* 0x000fe200030f16ff */
[----:B------:R-:W-:Y:S01]  /*1b090*/  @P1 STG.E [R4.64], R13 ;  /* 0x0000000d04001986 */ /* 0x000fe2000c101908 */
[----:B------:R-:W-:-:S02]  /*1b0a0*/  LEA R8, P6, R39, R0, 0x2 ;  /* 0x0000000027087211 */ /* 0x000fc400078c10ff */
[C---:B--2---:R-:W-:Y:S01]  /*1b0b0*/  IADD3 R33, R39.reuse, c[0x0][0x198], RZ ;  /* 0x0000660027217a10 */ /* 0x044fe20007ffe0ff */
[----:B-1----:R1:W-:Y:S01]  /*1b0c0*/  @P5 STG.E [R36.64], R16 ;  /* 0x0000001024005986 */ /* 0x0023e2000c101908 */
[----:B------:R-:W-:Y:S02]  /*1b0d0*/  LEA.HI.X.SX32 R9, R39, R54, 0x2, P6 ;  /* 0x0000003627097211 */ /* 0x000fe400030f16ff */
[----:B------:R-:W-:Y:S01]  /*1b0e0*/  ISETP.LT.AND P5, PT, R38, c[0x0][0x17c], !P0 ;  /* 0x00005f0026007a0c */ /* 0x000fe200047a1270 */
[----:B------:R-:W2:Y:S01]  /*1b0f0*/  LDL.LU R42, [R1+0x524] ;  /* 0x00052400012a7983 */ /* 0x000ea20000300800 */
[----:B------:R-:W-:-:S03]  /*1b100*/  LEA R38, P6, R33, R0, 0x2 ;  /* 0x0000000021267211 */ /* 0x000fc600078c10ff */
[----:B------:R-:W3:Y:S01]  /*1b110*/  LDS.128 R28, [R52+0x800] ;  /* 0x00080000341c7984 */ /* 0x000ee20000000c00 */
[----:B------:R-:W-:-:S03]  /*1b120*/  LEA.HI.X.SX32 R39, R33, R54, 0x2, P6 ;  /* 0x0000003621277211 */ /* 0x000fc600030f16ff */
[----:B------:R-:W-:Y:S01]  /*1b130*/  @P4 STG.E [R8.64], R17 ;  /* 0x0000001108004986 */ /* 0x000fe2000c101908 */
[----:B------:R-:W-:-:S03]  /*1b140*/  ISETP.LT.AND P4, PT, R40, c[0x0][0x17c], !P0 ;  /* 0x00005f0028007a0c */ /* 0x000fc60004781270 */
[----:B-1----:R-:W2:Y:S04]  /*1b150*/  LDL.LU R36, [R1+0x520] ;  /* 0x0005200001247983 */ /* 0x002ea80000300800 */
[----:B------:R-:W2:Y:S04]  /*1b160*/  LDL.LU R40, [R1+0x51c] ;  /* 0x00051c0001287983 */ /* 0x000ea80000300800 */
[----:B------:R1:W-:Y:S04]  /*1b170*/  @P3 STG.E [R38.64], R20 ;  /* 0x0000001426003986 */ /* 0x0003e8000c101908 */
[----:B-1----:R-:W2:Y:S04]  /*1b180*/  LDL.LU R38, [R1+0x518] ;  /* 0x0005180001267983 */ /* 0x002ea80000300800 */
[----:B------:R-:W2:Y:S01]  /*1b190*/  LDL.LU R16, [R1+0x514] ;  /* 0x0005140001107983 */ /* 0x000ea20000300800 */
[----:B------:R-:W-:-:S02]  /*1b1a0*/  ISETP.LT.AND P1, PT, R41, c[0x0][0x17c], !P0 ;  /* 0x00005f0029007a0c */ /* 0x000fc40004721270 */
[----:B------:R-:W-:Y:S02]  /*1b1b0*/  IADD3 R41, R33, c[0x0][0x198], RZ ;  /* 0x0000660021297a10 */ /* 0x000fe40007ffe0ff */
[----:B------:R1:W3:Y:S02]  /*1b1c0*/  LDS.128 R32, [R3+0x800] ;  /* 0x0008000003207984 */ /* 0x0002e40000000c00 */
[C---:B------:R-:W-:Y:S02]  /*1b1d0*/  LEA R4, P6, R41.reuse, R0, 0x2 ;  /* 0x0000000029047211 */ /* 0x040fe400078c10ff */
[C---:B------:R-:W-:Y:S02]  /*1b1e0*/  IADD3 R13, R41.reuse, c[0x0][0x198], RZ ;  /* 0x00006600290d7a10 */ /* 0x040fe40007ffe0ff */
[----:B------:R-:W-:Y:S02]  /*1b1f0*/  LEA.HI.X.SX32 R5, R41, R54, 0x2, P6 ;  /* 0x0000003629057211 */ /* 0x000fe400030f16ff */
[----:B------:R-:W-:-:S02]  /*1b200*/  LEA R12, P6, R13, R0, 0x2 ;  /* 0x000000000d0c7211 */ /* 0x000fc400078c10ff */
[C---:B------:R-:W-:Y:S02]  /*1b210*/  IADD3 R37, R13.reuse, c[0x0][0x198], RZ ;  /* 0x000066000d257a10 */ /* 0x040fe40007ffe0ff */
[----:B------:R-:W-:Y:S02]  /*1b220*/  LEA.HI.X.SX32 R13, R13, R54, 0x2, P6 ;  /* 0x000000360d0d7211 */ /* 0x000fe400030f16ff */
[C---:B------:R-:W-:Y:S02]  /*1b230*/  LEA R8, P6, R37.reuse, R0, 0x2 ;  /* 0x0000000025087211 */ /* 0x040fe400078c10ff */
[C---:B-1----:R-:W-:Y:S01]  /*1b240*/  IADD3 R3, R37.reuse, c[0x0][0x198], RZ ;  /* 0x0000660025037a10 */ /* 0x042fe20007ffe0ff */
[----:B------:R1:W-:Y:S01]  /*1b250*/  @P2 STG.E [R4.64], R21 ;  /* 0x0000001504002986 */ /* 0x0003e2000c101908 */
[----:B------:R-:W-:Y:S02]  /*1b260*/  LEA.HI.X.SX32 R9, R37, R54, 0x2, P6 ;  /* 0x0000003625097211 */ /* 0x000fe400030f16ff */
[----:B------:R-:W-:Y:S01]  /*1b270*/  IADD3 R17, R3, c[0x0][0x198], RZ ;  /* 0x0000660003117a10 */ /* 0x000fe20007ffe0ff */
[----:B------:R1:W-:Y:S01]  /*1b280*/  @P1 STG.E [R12.64], R24 ;  /* 0x000000180c001986 */ /* 0x0003e2000c101908 */
[----:B------:R-:W-:-:S02]  /*1b290*/  ISETP.LT.AND P3, PT, R44, c[0x0][0x17c], !P0 ;  /* 0x00005f002c007a0c */ /* 0x000fc40004761270 */
[----:B-1----:R-:W-:Y:S01]  /*1b2a0*/  IADD3 R21, R17, c[0x0][0x198], RZ ;  /* 0x0000660011157a10 */ /* 0x002fe20007ffe0ff */
[----:B------:R1:W-:Y:S04]  /*1b2b0*/  @P5 STG.E [R8.64], R25 ;  /* 0x0000001908005986 */ /* 0x0003e8000c101908 */
[----:B------:R-:W2:Y:S04]  /*1b2c0*/  LDL.LU R24, [R1+0x510] ;  /* 0x0005100001187983 */ /* 0x000ea80000300800 */
[----:B------:R-:W2:Y:S01]  /*1b2d0*/  LDL.LU R20, [R1+0x50c] ;  /* 0x00050c0001147983 */ /* 0x000ea20000300800 */
[----:B----4-:R-:W-:-:S02]  /*1b2e0*/  ISETP.LT.AND P2, PT, R2, c[0x0][0x17c], !P0 ;  /* 0x00005f0002007a0c */ /* 0x010fc40004741270 */
[----:B------:R-:W-:-:S04]  /*1b2f0*/  LEA R2, P6, R3, R0, 0x2 ;  /* 0x0000000003027211 */ /* 0x000fc800078c10ff */
[----:B------:R-:W-:Y:S02]  /*1b300*/  LEA.HI.X.SX32 R3, R3, R54, 0x2, P6 ;  /* 0x0000003603037211 */ /* 0x000fe400030f16ff */
[----:B------:R-:W-:Y:S02]  /*1b310*/  LEA R4, P6, R17, R0, 0x2 ;  /* 0x0000000011047211 */ /* 0x000fe400078c10ff */
[----:B---3--:R-:W-:Y:S02]  /*1b320*/  ISETP.LT.AND P1, PT, R43, c[0x0][0x17c], !P0 ;  /* 0x00005f002b007a0c */ /* 0x008fe40004721270 */
[----:B------:R-:W-:Y:S02]  /*1b330*/  LEA.HI.X.SX32 R5, R17, R54, 0x2, P6 ;  /* 0x0000003611057211 */ /* 0x000fe400030f16ff */
[C---:B------:R-:W-:Y:S02]  /*1b340*/  LEA R12, P6, R21.reuse, R0, 0x2 ;  /* 0x00000000150c7211 */ /* 0x040fe400078c10ff */
[----:B------:R-:W-:-:S02]  /*1b350*/  IADD3 R17, R21, c[0x0][0x198], RZ ;  /* 0x0000660015117a10 */ /* 0x000fc40007ffe0ff */
[----:B------:R-:W-:Y:S02]  /*1b360*/  LEA.HI.X.SX32 R13, R21, R54, 0x2, P6 ;  /* 0x00000036150d7211 */ /* 0x000fe400030f16ff */
[C---:B-1----:R-:W-:Y:S01]  /*1b370*/  LEA R8, P6, R17.reuse, R0, 0x2 ;  /* 0x0000000011087211 */ /* 0x042fe200078c10ff */
[----:B------:R1:W-:Y:S03]  /*1b380*/  @P4 STG.E [R2.64], R28 ;  /* 0x0000001c02004986 */ /* 0x0003e6000c101908 */
[----:B------:R-:W-:Y:S01]  /*1b390*/  LEA.HI.X.SX32 R9, R17, R54, 0x2, P6 ;  /* 0x0000003611097211 */ /* 0x000fe200030f16ff */
[----:B------:R3:W-:Y:S04]  /*1b3a0*/  @P3 STG.E [R4.64], R29 ;  /* 0x0000001d04003986 */ /* 0x0007e8000c101908 */
[----:B------:R4:W-:Y:S01]  /*1b3b0*/  @P2 STG.E [R12.64], R32 ;  /* 0x000000200c002986 */ /* 0x0009e2000c101908 */
[----:B--2---:R-:W-:-:S03]  /*1b3c0*/  ISETP.LT.AND P4, PT, R36, c[0x0][0x17c], !P0 ;  /* 0x00005f0024007a0c */ /* 0x004fc60004781270 */
[----:B------:R3:W-:Y:S04]  /*1b3d0*/  @P1 STG.E [R8.64], R33 ;  /* 0x0000002108001986 */ /* 0x0007e8000c101908 */
[----:B------:R-:W2:Y:S04]  /*1b3e0*/  LDL.LU R36, [R1+0x508] ;  /* 0x0005080001247983 */ /* 0x000ea80000300800 */
[----:B-1----:R-:W2:Y:S04]  /*1b3f0*/  LDL.LU R28, [R1+0x504] ;  /* 0x00050400011c7983 */ /* 0x002ea80000300800 */
[----:B------:R-:W2:Y:S01]  /*1b400*/  LDL.LU R25, [R1+0x500] ;  /* 0x0005000001197983 */ /* 0x000ea20000300800 */
[----:B------:R-:W-:-:S03]  /*1b410*/  ISETP.LT.AND P1, PT, R16, c[0x0][0x17c], !P0 ;  /* 0x00005f0010007a0c */ /* 0x000fc60004721270 */
[----:B------:R-:W2:Y:S01]  /*1b420*/  LDL.LU R16, [R1+0x4fc] ;  /* 0x0004fc0001107983 */ /* 0x000ea20000300800 */
[----:B------:R-:W-:-:S04]  /*1b430*/  IADD3 R21, R17, c[0x0][0x198], RZ ;  /* 0x0000660011157a10 */ /* 0x000fc80007ffe0ff */
[C---:B------:R-:W-:Y:S02]  /*1b440*/  LEA R2, P6, R21.reuse, R0, 0x2 ;  /* 0x0000000015027211 */ /* 0x040fe400078c10ff */
[C---:B------:R-:W-:Y:S02]  /*1b450*/  IADD3 R17, R21.reuse, c[0x0][0x198], RZ ;  /* 0x0000660015117a10 */ /* 0x040fe40007ffe0ff */
[----:B------:R-:W-:Y:S02]  /*1b460*/  LEA.HI.X.SX32 R3, R21, R54, 0x2, P6 ;  /* 0x0000003615037211 */ /* 0x000fe400030f16ff */
[C---:B---3--:R-:W-:Y:S02]  /*1b470*/  LEA R4, P6, R17.reuse, R0, 0x2 ;  /* 0x0000000011047211 */ /* 0x048fe400078c10ff */
[----:B------:R-:W-:Y:S02]  /*1b480*/  ISETP.LT.AND P5, PT, R42, c[0x0][0x17c], !P0 ;  /* 0x00005f002a007a0c */ /* 0x000fe400047a1270 */
[----:B------:R-:W-:-:S02]  /*1b490*/  IADD3 R21, R17, c[0x0][0x198], RZ ;  /* 0x0000660011157a10 */ /* 0x000fc40007ffe0ff */
[----:B------:R-:W-:Y:S02]  /*1b4a0*/  LEA.HI.X.SX32 R5, R17, R54, 0x2, P6 ;  /* 0x0000003611057211 */ /* 0x000fe400030f16ff */
[C---:B----4-:R-:W-:Y:S02]  /*1b4b0*/  LEA R12, P6, R21.reuse, R0, 0x2 ;  /* 0x00000000150c7211 */ /* 0x050fe400078c10ff */
[C---:B------:R-:W-:Y:S02]  /*1b4c0*/  IADD3 R17, R21.reuse, c[0x0][0x198], RZ ;  /* 0x0000660015117a10 */ /* 0x040fe40007ffe0ff */
[----:B------:R-:W-:Y:S02]  /*1b4d0*/  LEA.HI.X.SX32 R13, R21, R54, 0x2, P6 ;  /* 0x00000036150d7211 */ /* 0x000fe400030f16ff */
[C---:B------:R-:W-:Y:S02]  /*1b4e0*/  LEA R8, P6, R17.reuse, R0, 0x2 ;  /* 0x0000000011087211 */ /* 0x040fe400078c10ff */
[----:B------:R-:W-:Y:S01]  /*1b4f0*/  IADD3 R21, R17, c[0x0][0x198], RZ ;  /* 0x0000660011157a10 */ /* 0x000fe20007ffe0ff */
[----:B------:R1:W-:Y:S01]  /*1b500*/  @P5 STG.E [R2.64], R6 ;  /* 0x0000000602005986 */ /* 0x0003e2000c101908 */
[----:B------:R-:W-:-:S02]  /*1b510*/  ISETP.LT.AND P3, PT, R40, c[0x0][0x17c], !P0 ;  /* 0x00005f0028007a0c */ /* 0x000fc40004761270 */
[----:B------:R-:W-:Y:S02]  /*1b520*/  ISETP.LT.AND P2, PT, R38, c[0x0][0x17c], !P0 ;  /* 0x00005f0026007a0c */ /* 0x000fe40004741270 */
[----:B------:R-:W-:Y:S02]  /*1b530*/  LEA.HI.X.SX32 R9, R17, R54, 0x2, P6 ;  /* 0x0000003611097211 */ /* 0x000fe400030f16ff */
[C---:B------:R-:W-:Y:S02]  /*1b540*/  IADD3 R17, R21.reuse, c[0x0][0x198], RZ ;  /* 0x0000660015117a10 */ /* 0x040fe40007ffe0ff */
[----:B------:R-:W-:Y:S01]  /*1b550*/  ISETP.LT.AND P5, PT, R24, c[0x0][0x17c], !P0 ;  /* 0x00005f0018007a0c */ /* 0x000fe200047a1270 */
[----:B------:R3:W-:Y:S01]  /*1b560*/  @P4 STG.E [R4.64], R7 ;  /* 0x0000000704004986 */ /* 0x0007e2000c101908 */
[----:B-1----:R-:W-:-:S03]  /*1b570*/  LEA R2, P6, R21, R0, 0x2 ;  /* 0x0000000015027211 */ /* 0x002fc600078c10ff */
[----:B------:R-:W4:Y:S01]  /*1b580*/  LDL.LU R24, [R1+0x4f8] ;  /* 0x0004f80001187983 */ /* 0x000f220000300800 */
[----:B------:R-:W-:Y:S02]  /*1b590*/  LEA.HI.X.SX32 R3, R21, R54, 0x2, P6 ;  /* 0x0000003615037211 */ /* 0x000fe400030f16ff */
[C---:B---3--:R-:W-:Y:S01]  /*1b5a0*/  LEA R4, P6, R17.reuse, R0, 0x2 ;  /* 0x0000000011047211 */ /* 0x048fe200078c10ff */
[----:B------:R1:W-:Y:S03]  /*1b5b0*/  @P3 STG.E [R12.64], R10 ;  /* 0x0000000a0c003986 */ /* 0x0003e6000c101908 */
[----:B------:R-:W-:Y:S01]  /*1b5c0*/  LEA.HI.X.SX32 R5, R17, R54, 0x2, P6 ;  /* 0x0000003611057211 */ /* 0x000fe200030f16ff */
[----:B------:R-:W-:Y:S01]  /*1b5d0*/  @P2 STG.E [R8.64], R11 ;  /* 0x0000000b08002986 */ /* 0x000fe2000c101908 */
[----:B------:R-:W-:-:S03]  /*1b5e0*/  ISETP.LT.AND P4, PT, R20, c[0x0][0x17c], !P0 ;  /* 0x00005f0014007a0c */ /* 0x000fc60004781270 */
[----:B------:R-:W3:Y:S04]  /*1b5f0*/  LDL.LU R20, [R1+0x4f4] ;  /* 0x0004f40001147983 */ /* 0x000ee80000300800 */
[----:B------:R2:W-:Y:S04]  /*1b600*/  @P1 STG.E [R2.64], R14 ;  /* 0x0000000e02001986 */ /* 0x0005e8000c101908 */
[----:B-1----:R-:W3:Y:S04]  /*1b610*/  LDL.LU R10, [R1+0x4f0] ;  /* 0x0004f000010a7983 */ /* 0x002ee80000300800 */
[----:B------:R1:W-:Y:S01]  /*1b620*/  @P5 STG.E [R4.64], R15 ;  /* 0x0000000f04005986 */ /* 0x0003e2000c101908 */
[----:B--2---:R-:W-:-:S03]  /*1b630*/  ISETP.LT.AND P5, PT, R16, c[0x0][0x17c], !P0 ;  /* 0x00005f0010007a0c */ /* 0x004fc600047a1270 */
[----:B------:R-:W2:Y:S04]  /*1b640*/  LDL.LU R16, [R1+0x4ec] ;  /* 0x0004ec0001107983 */ /* 0x000ea80000300800 */
[----:B------:R-:W2:Y:S01]  /*1b650*/  LDL.LU R14, [R1+0x4e8] ;  /* 0x0004e800010e7983 */ /* 0x000ea20000300800 */
[----:B------:R-:W-:-:S04]  /*1b660*/  IADD3 R7, R17, c[0x0][0x198], RZ ;  /* 0x0000660011077a10 */ /* 0x000fc80007ffe0ff */
[C---:B------:R-:W-:Y:S02]  /*1b670*/  LEA R6, P6, R7.reuse, R0, 0x2 ;  /* 0x0000000007067211 */ /* 0x040fe400078c10ff */
[C---:B------:R-:W-:Y:S02]  /*1b680*/  IADD3 R13, R7.reuse, c[0x0][0x198], RZ ;  /* 0x00006600070d7a10 */ /* 0x040fe40007ffe0ff */
[----:B------:R-:W-:Y:S02]  /*1b690*/  LEA.HI.X.SX32 R7, R7, R54, 0x2, P6 ;  /* 0x0000003607077211 */ /* 0x000fe400030f16ff */
[C---:B------:R-:W-:Y:S02]  /*1b6a0*/  LEA R8, P6, R13.reuse, R0, 0x2 ;  /* 0x000000000d087211 */ /* 0x040fe400078c10ff */
[C---:B------:R-:W-:Y:S02]  /*1b6b0*/  IADD3 R11, R13.reuse, c[0x0][0x198], RZ ;  /* 0x000066000d0b7a10 */ /* 0x040fe40007ffe0ff */
[----:B------:R-:W-:-:S02]  /*1b6c0*/  LEA.HI.X.SX32 R9, R13, R54, 0x2, P6 ;  /* 0x000000360d097211 */ /* 0x000fc400030f16ff */
[----:B------:R-:W-:Y:S02]  /*1b6d0*/  ISETP.LT.AND P3, PT, R36, c[0x0][0x17c], !P0 ;  /* 0x00005f0024007a0c */ /* 0x000fe40004761270 */
[C---:B------:R-:W-:Y:S02]  /*1b6e0*/  LEA R2, P6, R11.reuse, R0, 0x2 ;  /* 0x000000000b027211 */ /* 0x040fe400078c10ff */
[----:B------:R-:W-:Y:S02]  /*1b6f0*/  ISETP.LT.AND P2, PT, R28, c[0x0][0x17c], !P0 ;  /* 0x00005f001c007a0c */ /* 0x000fe40004741270 */
[----:B------:R-:W-:Y:S02]  /*1b700*/  IADD3 R13, R11, c[0x0][0x198], RZ ;  /* 0x000066000b0d7a10 */ /* 0x000fe40007ffe0ff */
[----:B------:R-:W-:Y:S02]  /*1b710*/  ISETP.LT.AND P1, PT, R25, c[0x0][0x17c], !P0 ;  /* 0x00005f0019007a0c */ /* 0x000fe40004721270 */
[----:B------:R-:W-:-:S02]  /*1b720*/  LEA.HI.X.SX32 R3, R11, R54, 0x2, P6 ;  /* 0x000000360b037211 */ /* 0x000fc400030f16ff */
[C---:B------:R-:W-:Y:S02]  /*1b730*/  IADD3 R11, R13.reuse, c[0x0][0x198], RZ ;  /* 0x000066000d0b7a10 */ /* 0x040fe40007ffe0ff */
[----:B-1----:R-:W-:Y:S02]  /*1b740*/  LEA R4, P6, R13, R0, 0x2 ;  /* 0x000000000d047211 */ /* 0x002fe400078c10ff */
[----:B------:R-:W-:Y:S02]  /*1b750*/  IADD3 R15, R11, c[0x0][0x198], RZ ;  /* 0x000066000b0f7a10 */ /* 0x000fe40007ffe0ff */
[----:B------:R-:W-:Y:S01]  /*1b760*/  LEA.HI.X.SX32 R5, R13, R54, 0x2, P6 ;  /* 0x000000360d057211 */ /* 0x000fe200030f16ff */
[----:B------:R-:W-:Y:S01]  /*1b770*/  @P4 STG.E [R6.64], R18 ;  /* 0x0000001206004986 */ /* 0x000fe2000c101908 */
[----:B------:R-:W-:-:S03]  /*1b780*/  IADD3 R13, R15, c[0x0][0x198], RZ ;  /* 0x000066000f0d7a10 */ /* 0x000fc60007ffe0ff */
[----:B------:R1:W-:Y:S01]  /*1b790*/  @P3 STG.E [R8.64], R19 ;  /* 0x0000001308003986 */ /* 0x0003e2000c101908 */
[----:B------:R-:W-:-:S03]  /*1b7a0*/  IADD3 R17, R13, c[0x0][0x198], RZ ;  /* 0x000066000d117a10 */ /* 0x000fc60007ffe0ff */
[----:B------:R4:W-:Y:S04]  /*1b7b0*/  @P2 STG.E [R2.64], R22 ;  /* 0x0000001602002986 */ /* 0x0009e8000c101908 */
[----:B------:R3:W-:Y:S01]  /*1b7c0*/  @P1 STG.E [R4.64], R23 ;  /* 0x0000001704001986 */ /* 0x0007e2000c101908 */
[-C--:B-1----:R-:W-:Y:S02]  /*1b7d0*/  LEA R8, P1, R15, R0.reuse, 0x2 ;  /* 0x000000000f087211 */ /* 0x082fe400078210ff */
[----:B------:R-:W-:Y:S02]  /*1b7e0*/  LEA R6, P6, R11, R0, 0x2 ;  /* 0x000000000b067211 */ /* 0x000fe400078c10ff */
[----:B------:R-:W-:Y:S02]  /*1b7f0*/  LEA.HI.X.SX32 R9, R15, R54, 0x2, P1 ;  /* 0x000000360f097211 */ /* 0x000fe400008f16ff */
[----:B----4-:R-:W-:-:S02]  /*1b800*/  LEA R2, P1, R17, R0, 0x2 ;  /* 0x0000000011027211 */ /* 0x010fc400078210ff */
[----:B------:R-:W-:Y:S02]  /*1b810*/  ISETP.LT.AND P4, PT, R24, c[0x0][0x17c], !P0 ;  /* 0x00005f0018007a0c */ /* 0x000fe40004781270 */
[----:B---3--:R-:W-:Y:S02]  /*1b820*/  ISETP.LT.AND P3, PT, R20, c[0x0][0x17c], !P0 ;  /* 0x00005f0014007a0c */ /* 0x008fe40004761270 */
[----:B------:R-:W-:Y:S02]  /*1b830*/  ISETP.LT.AND P2, PT, R10, c[0x0][0x17c], !P0 ;  /* 0x00005f000a007a0c */ /* 0x000fe40004741270 */
[----:B------:R-:W-:Y:S02]  /*1b840*/  LEA.HI.X.SX32 R7, R11, R54, 0x2, P6 ;  /* 0x000000360b077211 */ /* 0x000fe400030f16ff */
[----:B------:R-:W-:Y:S02]  /*1b850*/  LEA R10, P6, R13, R0, 0x2 ;  /* 0x000000000d0a7211 */ /* 0x000fe400078c10ff */
[----:B------:R-:W-:-:S02]  /*1b860*/  LEA.HI.X.SX32 R3, R17, R54, 0x2, P1 ;  /* 0x0000003611037211 */ /* 0x000fc400008f16ff */
[----:B------:R-:W-:Y:S02]  /*1b870*/  IADD3 R19, R17, c[0x0][0x198], RZ ;  /* 0x0000660011137a10 */ /* 0x000fe40007ffe0ff */
[----:B------:R-:W-:Y:S02]  /*1b880*/  LEA.HI.X.SX32 R11, R13, R54, 0x2, P6 ;  /* 0x000000360d0b7211 */ /* 0x000fe400030f16ff */
[C---:B------:R-:W-:Y:S01]  /*1b890*/  LEA R12, P6, R19.reuse, R0, 0x2 ;  /* 0x00000000130c7211 */ /* 0x040fe200078c10ff */
[----:B------:R1:W-:Y:S01]  /*1b8a0*/  @P5 STG.E [R6.64], R26 ;  /* 0x0000001a06005986 */ /* 0x0003e2000c101908 */
[C---:B------:R-:W-:Y:S02]  /*1b8b0*/  IADD3 R15, R19.reuse, c[0x0][0x198], RZ ;  /* 0x00006600130f7a10 */ /* 0x040fe40007ffe0ff */
[----:B------:R-:W-:Y:S01]  /*1b8c0*/  LEA.HI.X.SX32 R13, R19, R54, 0x2, P6 ;  /* 0x00000036130d7211 */ /* 0x000fe200030f16ff */
[----:B------:R1:W-:Y:S01]  /*1b8d0*/  @P4 STG.E [R8.64], R27 ;  /* 0x0000001b08004986 */ /* 0x0003e2000c101908 */
[----:B------:R-:W-:-:S03]  /*1b8e0*/  LEA R4, P6, R15, R0, 0x2 ;  /* 0x000000000f047211 */ /* 0x000fc600078c10ff */
[----:B------:R1:W-:Y:S04]  /*1b8f0*/  @P3 STG.E [R10.64], R30 ;  /* 0x0000001e0a003986 */ /* 0x0003e8000c101908 */
[----:B------:R1:W-:Y:S01]  /*1b900*/  @P2 STG.E [R2.64], R31 ;  /* 0x0000001f02002986 */ /* 0x0003e2000c101908 */
[----:B------:R-:W-:Y:S02]  /*1b910*/  LEA.HI.X.SX32 R5, R15, R54, 0x2, P6 ;  /* 0x000000360f057211 */ /* 0x000fe400030f16ff */
[----:B--2---:R-:W-:Y:S02]  /*1b920*/  ISETP.LT.AND P1, PT, R16, c[0x0][0x17c], !P0 ;  /* 0x00005f0010007a0c */ /* 0x004fe40004721270 */
[----:B------:R-:W-:-:S11]  /*1b930*/  ISETP.LT.AND P0, PT, R14, c[0x0][0x17c], !P0 ;  /* 0x00005f000e007a0c */ /* 0x000fd60004701270 */
[----:B------:R1:W-:Y:S02]  /*1b940*/  @P1 STG.E [R12.64], R34 ;  /* 0x000000220c001986 */ /* 0x0003e4000c101908 */
[----:B------:R-:W-:Y:S05]  /*1b950*/  @!P0 EXIT ;  /* 0x000000000000894d */ /* 0x000fea0003800000 */
[----:B------:R-:W-:Y:S01]  /*1b960*/  STG.E [R4.64], R35 ;  /* 0x0000002304007986 */ /* 0x000fe2000c101908 */
[----:B------:R-:W-:Y:S05]  /*1b970*/  EXIT ;  /* 0x000000000000794d */ /* 0x000fea0003800000 */
.L_x_2:
[----:B------:R-:W-:-:S00]  /*1b980*/  BRA `(.L_x_2) ;  /* 0xfffffff000007947 */ /* 0x000fc0000383ffff */
[----:B------:R-:W-:-:S00]  /*1b990*/  NOP ;  /* 0x0000000000007918 */ /* 0x000fc00000000000 */
        /* <DEDUP_REMOVED lines=14> */
.L_x_3:


//--------------------- .nv.shared.matmul_kernel  --------------------------
	.section	.nv.shared.matmul_kernel,"aw",@nobits
	.sectionflags	@""
	.align	16
